	.target	sm_90a

	.elftype	@"ET_EXEC"


//--------------------- .note.nv.tkinfo           --------------------------
	.section	.note.nv.tkinfo,"",@"SHT_NOTE"
	.sectionflags	@"SHF_NOTE_NV_TKINFO"
	.tkinfo
        /*0018*/ 	.word	0x00000002
        /*0030*/ 	.string	""
        /*0030*/ 	.string	"ptxas"
        /*0030*/ 	.string	"Cuda compilation tools, release 13.0, V13.0.88"
        /*0030*/ 	.string	"Build cuda_13.0.r13.0/compiler.36424714_0"
        /*0030*/ 	.string	"-arch sm_90a -m 64 "



//--------------------- .note.nv.cuinfo           --------------------------
	.section	.note.nv.cuinfo,"",@"SHT_NOTE"
	.sectionflags	@"SHF_NOTE_NV_CUINFO"
        /*0018*/ 	.short	0x0002
        /*001a*/ 	.short	0x005a
        /*001c*/ 	.short	0x0082
	.zero		2


//--------------------- .nv.info                  --------------------------
	.section	.nv.info,"",@"SHT_CUDA_INFO"
	.align	4


	//----- nvinfo : EIATTR_REGCOUNT
	.align		4
        /*0000*/ 	.byte	0x04, 0x2f
        /*0002*/ 	.short	(.L_29 - .L_28)
	.align		4
.L_28:
        /*0004*/ 	.word	index@(_ZN2at6native54_GLOBAL__N__757059ea_21_ReplicationPadding_cu_4a93dcdf31replication_pad_backward_kernelIdEEvNS_27GenericPackedTensorAccessorIT_Lm4ENS_16DefaultPtrTraitsElEENS3_IKS4_Lm4ES5_lEEiiii)
        /*0008*/ 	.word	0x00000010


	//----- nvinfo : EIATTR_FRAME_SIZE
	.align		4
.L_29:
        /*000c*/ 	.byte	0x04, 0x11
        /*000e*/ 	.short	(.L_31 - .L_30)
	.align		4
.L_30:
        /*0010*/ 	.word	index@($__internal_67_$__cuda_sm20_div_s64)
        /*0014*/ 	.word	0x00000000


	//----- nvinfo : EIATTR_FRAME_SIZE
	.align		4
.L_31:
        /*0018*/ 	.byte	0x04, 0x11
        /*001a*/ 	.short	(.L_33 - .L_32)
	.align		4
.L_32:
        /*001c*/ 	.word	index@(_ZN2at6native54_GLOBAL__N__757059ea_21_ReplicationPadding_cu_4a93dcdf31replication_pad_backward_kernelIdEEvNS_27GenericPackedTensorAccessorIT_Lm4ENS_16DefaultPtrTraitsElEENS3_IKS4_Lm4ES5_lEEiiii)
        /*0020*/ 	.word	0x00000000


	//----- nvinfo : EIATTR_REGCOUNT
	.align		4
.L_33:
        /*0024*/ 	.byte	0x04, 0x2f
        /*0026*/ 	.short	(.L_35 - .L_34)
	.align		4
.L_34:
        /*0028*/ 	.word	index@(_ZN2at6native54_GLOBAL__N__757059ea_21_ReplicationPadding_cu_4a93dcdf31replication_pad_backward_kernelIfEEvNS_27GenericPackedTensorAccessorIT_Lm4ENS_16DefaultPtrTraitsElEENS3_IKS4_Lm4ES5_lEEiiii)
        /*002c*/ 	.word	0x00000010


	//----- nvinfo : EIATTR_FRAME_SIZE
	.align		4
.L_35:
        /*0030*/ 	.byte	0x04, 0x11
        /*0032*/ 	.short	(.L_37 - .L_36)
	.align		4
.L_36:
        /*0034*/ 	.word	index@($__internal_66_$__cuda_sm20_div_s64)
        /*0038*/ 	.word	0x00000000


	//----- nvinfo : EIATTR_FRAME_SIZE
	.align		4
.L_37:
        /*003c*/ 	.byte	0x04, 0x11
        /*003e*/ 	.short	(.L_39 - .L_38)
	.align		4
.L_38:
        /*0040*/ 	.word	index@(_ZN2at6native54_GLOBAL__N__757059ea_21_ReplicationPadding_cu_4a93dcdf31replication_pad_backward_kernelIfEEvNS_27GenericPackedTensorAccessorIT_Lm4ENS_16DefaultPtrTraitsElEENS3_IKS4_Lm4ES5_lEEiiii)
        /*0044*/ 	.word	0x00000000


	//----- nvinfo : EIATTR_REGCOUNT
	.align		4
.L_39:
        /*0048*/ 	.byte	0x04, 0x2f
        /*004a*/ 	.short	(.L_41 - .L_40)
	.align		4
.L_40:
        /*004c*/ 	.word	index@(_ZN2at6native54_GLOBAL__N__757059ea_21_ReplicationPadding_cu_4a93dcdf31replication_pad_backward_kernelIN3c107complexIdEEEEvNS_27GenericPackedTensorAccessorIT_Lm4ENS_16DefaultPtrTraitsElEENS6_IKS7_Lm4ES8_lEEiiii)
        /*0050*/ 	.word	0x00000010


	//----- nvinfo : EIATTR_FRAME_SIZE
	.align		4
.L_41:
        /*0054*/ 	.byte	0x04, 0x11
        /*0056*/ 	.short	(.L_43 - .L_42)
	.align		4
.L_42:
        /*0058*/ 	.word	index@($__internal_65_$__cuda_sm20_div_s64)
        /*005c*/ 	.word	0x00000000


	//----- nvinfo : EIATTR_FRAME_SIZE
	.align		4
.L_43:
        /*0060*/ 	.byte	0x04, 0x11
        /*0062*/ 	.short	(.L_45 - .L_44)
	.align		4
.L_44:
        /*0064*/ 	.word	index@(_ZN2at6native54_GLOBAL__N__757059ea_21_ReplicationPadding_cu_4a93dcdf31replication_pad_backward_kernelIN3c107complexIdEEEEvNS_27GenericPackedTensorAccessorIT_Lm4ENS_16DefaultPtrTraitsElEENS6_IKS7_Lm4ES8_lEEiiii)
        /*0068*/ 	.word	0x00000000


	//----- nvinfo : EIATTR_REGCOUNT
	.align		4
.L_45:
        /*006c*/ 	.byte	0x04, 0x2f
        /*006e*/ 	.short	(.L_47 - .L_46)
	.align		4
.L_46:
        /*0070*/ 	.word	index@(_ZN2at6native54_GLOBAL__N__757059ea_21_ReplicationPadding_cu_4a93dcdf31replication_pad_backward_kernelIN3c107complexIfEEEEvNS_27GenericPackedTensorAccessorIT_Lm4ENS_16DefaultPtrTraitsElEENS6_IKS7_Lm4ES8_lEEiiii)
        /*0074*/ 	.word	0x00000010


	//----- nvinfo : EIATTR_FRAME_SIZE
	.align		4
.L_47:
        /*0078*/ 	.byte	0x04, 0x11
        /*007a*/ 	.short	(.L_49 - .L_48)
	.align		4
.L_48:
        /*007c*/ 	.word	index@($__internal_64_$__cuda_sm20_div_s64)
        /*0080*/ 	.word	0x00000000


	//----- nvinfo : EIATTR_FRAME_SIZE
	.align		4
.L_49:
        /*0084*/ 	.byte	0x04, 0x11
        /*0086*/ 	.short	(.L_51 - .L_50)
	.align		4
.L_50:
        /*0088*/ 	.word	index@(_ZN2at6native54_GLOBAL__N__757059ea_21_ReplicationPadding_cu_4a93dcdf31replication_pad_backward_kernelIN3c107complexIfEEEEvNS_27GenericPackedTensorAccessorIT_Lm4ENS_16DefaultPtrTraitsElEENS6_IKS7_Lm4ES8_lEEiiii)
        /*008c*/ 	.word	0x00000000


	//----- nvinfo : EIATTR_REGCOUNT
	.align		4
.L_51:
        /*0090*/ 	.byte	0x04, 0x2f
        /*0092*/ 	.short	(.L_53 - .L_52)
	.align		4
.L_52:
        /*0094*/ 	.word	index@(_ZN2at6native54_GLOBAL__N__757059ea_21_ReplicationPadding_cu_4a93dcdf31replication_pad_backward_kernelIN3c104HalfEEEvNS_27GenericPackedTensorAccessorIT_Lm4ENS_16DefaultPtrTraitsElEENS5_IKS6_Lm4ES7_lEEiiii)
        /*0098*/ 	.word	0x00000010


	//----- nvinfo : EIATTR_FRAME_SIZE
	.align		4
.L_53:
        /*009c*/ 	.byte	0x04, 0x11
        /*009e*/ 	.short	(.L_55 - .L_54)
	.align		4
.L_54:
        /*00a0*/ 	.word	index@($__internal_63_$__cuda_sm20_div_s64)
        /*00a4*/ 	.word	0x00000000


	//----- nvinfo : EIATTR_FRAME_SIZE
	.align		4
.L_55:
        /*00a8*/ 	.byte	0x04, 0x11
        /*00aa*/ 	.short	(.L_57 - .L_56)
	.align		4
.L_56:
        /*00ac*/ 	.word	index@(_ZN2at6native54_GLOBAL__N__757059ea_21_ReplicationPadding_cu_4a93dcdf31replication_pad_backward_kernelIN3c104HalfEEEvNS_27GenericPackedTensorAccessorIT_Lm4ENS_16DefaultPtrTraitsElEENS5_IKS6_Lm4ES7_lEEiiii)
        /*00b0*/ 	.word	0x00000000


	//----- nvinfo : EIATTR_REGCOUNT
	.align		4
.L_57:
        /*00b4*/ 	.byte	0x04, 0x2f
        /*00b6*/ 	.short	(.L_59 - .L_58)
	.align		4
.L_58:
        /*00b8*/ 	.word	index@(_ZN2at6native54_GLOBAL__N__757059ea_21_ReplicationPadding_cu_4a93dcdf31replication_pad_backward_kernelIN3c108BFloat16EEEvNS_27GenericPackedTensorAccessorIT_Lm4ENS_16DefaultPtrTraitsElEENS5_IKS6_Lm4ES7_lEEiiii)
        /*00bc*/ 	.word	0x00000010


	//----- nvinfo : EIATTR_FRAME_SIZE
	.align		4
.L_59:
        /*00c0*/ 	.byte	0x04, 0x11
        /*00c2*/ 	.short	(.L_61 - .L_60)
	.align		4
.L_60:
        /*00c4*/ 	.word	index@($__internal_62_$__cuda_sm20_div_s64)
        /*00c8*/ 	.word	0x00000000


	//----- nvinfo : EIATTR_FRAME_SIZE
	.align		4
.L_61:
        /*00cc*/ 	.byte	0x04, 0x11
        /*00ce*/ 	.short	(.L_63 - .L_62)
	.align		4
.L_62:
        /*00d0*/ 	.word	index@(_ZN2at6native54_GLOBAL__N__757059ea_21_ReplicationPadding_cu_4a93dcdf31replication_pad_backward_kernelIN3c108BFloat16EEEvNS_27GenericPackedTensorAccessorIT_Lm4ENS_16DefaultPtrTraitsElEENS5_IKS6_Lm4ES7_lEEiiii)
        /*00d4*/ 	.word	0x00000000


	//----- nvinfo : EIATTR_REGCOUNT
	.align		4
.L_63:
        /*00d8*/ 	.byte	0x04, 0x2f
        /*00da*/ 	.short	(.L_65 - .L_64)
	.align		4
.L_64:
        /*00dc*/ 	.word	index@(_ZN2at6native54_GLOBAL__N__757059ea_21_ReplicationPadding_cu_4a93dcdf31replication_pad_backward_kernelIdEEvNS_27GenericPackedTensorAccessorIT_Lm5ENS_16DefaultPtrTraitsElEENS3_IKS4_Lm5ES5_lEEiiiii)
        /*00e0*/ 	.word	0x00000016


	//----- nvinfo : EIATTR_FRAME_SIZE
	.align		4
.L_65:
        /*00e4*/ 	.byte	0x04, 0x11
        /*00e6*/ 	.short	(.L_67 - .L_66)
	.align		4
.L_66:
        /*00e8*/ 	.word	index@($__internal_61_$__cuda_sm20_rem_s64)
        /*00ec*/ 	.word	0x00000000


	//----- nvinfo : EIATTR_FRAME_SIZE
	.align		4
.L_67:
        /*00f0*/ 	.byte	0x04, 0x11
        /*00f2*/ 	.short	(.L_69 - .L_68)
	.align		4
.L_68:
        /*00f4*/ 	.word	index@($__internal_60_$__cuda_sm20_div_s64)
        /*00f8*/ 	.word	0x00000000


	//----- nvinfo : EIATTR_FRAME_SIZE
	.align		4
.L_69:
        /*00fc*/ 	.byte	0x04, 0x11
        /*00fe*/ 	.short	(.L_71 - .L_70)
	.align		4
.L_70:
        /*0100*/ 	.word	index@(_ZN2at6native54_GLOBAL__N__757059ea_21_ReplicationPadding_cu_4a93dcdf31replication_pad_backward_kernelIdEEvNS_27GenericPackedTensorAccessorIT_Lm5ENS_16DefaultPtrTraitsElEENS3_IKS4_Lm5ES5_lEEiiiii)
        /*0104*/ 	.word	0x00000000


	//----- nvinfo : EIATTR_REGCOUNT
	.align		4
.L_71:
        /*0108*/ 	.byte	0x04, 0x2f
        /*010a*/ 	.short	(.L_73 - .L_72)
	.align		4
.L_72:
        /*010c*/ 	.word	index@(_ZN2at6native54_GLOBAL__N__757059ea_21_ReplicationPadding_cu_4a93dcdf31replication_pad_backward_kernelIfEEvNS_27GenericPackedTensorAccessorIT_Lm5ENS_16DefaultPtrTraitsElEENS3_IKS4_Lm5ES5_lEEiiiii)
        /*0110*/ 	.word	0x00000016


	//----- nvinfo : EIATTR_FRAME_SIZE
	.align		4
.L_73:
        /*0114*/ 	.byte	0x04, 0x11
        /*0116*/ 	.short	(.L_75 - .L_74)
	.align		4
.L_74:
        /*0118*/ 	.word	index@($__internal_59_$__cuda_sm20_rem_s64)
        /*011c*/ 	.word	0x00000000


	//----- nvinfo : EIATTR_FRAME_SIZE
	.align		4
.L_75:
        /*0120*/ 	.byte	0x04, 0x11
        /*0122*/ 	.short	(.L_77 - .L_76)
	.align		4
.L_76:
        /*0124*/ 	.word	index@($__internal_58_$__cuda_sm20_div_s64)
        /*0128*/ 	.word	0x00000000


	//----- nvinfo : EIATTR_FRAME_SIZE
	.align		4
.L_77:
        /*012c*/ 	.byte	0x04, 0x11
        /*012e*/ 	.short	(.L_79 - .L_78)
	.align		4
.L_78:
        /*0130*/ 	.word	index@(_ZN2at6native54_GLOBAL__N__757059ea_21_ReplicationPadding_cu_4a93dcdf31replication_pad_backward_kernelIfEEvNS_27GenericPackedTensorAccessorIT_Lm5ENS_16DefaultPtrTraitsElEENS3_IKS4_Lm5ES5_lEEiiiii)
        /*0134*/ 	.word	0x00000000


	//----- nvinfo : EIATTR_REGCOUNT
	.align		4
.L_79:
        /*0138*/ 	.byte	0x04, 0x2f
        /*013a*/ 	.short	(.L_81 - .L_80)
	.align		4
.L_80:
        /*013c*/ 	.word	index@(_ZN2at6native54_GLOBAL__N__757059ea_21_ReplicationPadding_cu_4a93dcdf31replication_pad_backward_kernelIN3c107complexIdEEEEvNS_27GenericPackedTensorAccessorIT_Lm5ENS_16DefaultPtrTraitsElEENS6_IKS7_Lm5ES8_lEEiiiii)
        /*0140*/ 	.word	0x00000016


	//----- nvinfo : EIATTR_FRAME_SIZE
	.align		4
.L_81:
        /*0144*/ 	.byte	0x04, 0x11
        /*0146*/ 	.short	(.L_83 - .L_82)
	.align		4
.L_82:
        /*0148*/ 	.word	index@($__internal_57_$__cuda_sm20_rem_s64)
        /*014c*/ 	.word	0x00000000


	//----- nvinfo : EIATTR_FRAME_SIZE
	.align		4
.L_83:
        /*0150*/ 	.byte	0x04, 0x11
        /*0152*/ 	.short	(.L_85 - .L_84)
	.align		4
.L_84:
        /*0154*/ 	.word	index@($__internal_56_$__cuda_sm20_div_s64)
        /*0158*/ 	.word	0x00000000


	//----- nvinfo : EIATTR_FRAME_SIZE
	.align		4
.L_85:
        /*015c*/ 	.byte	0x04, 0x11
        /*015e*/ 	.short	(.L_87 - .L_86)
	.align		4
.L_86:
        /*0160*/ 	.word	index@(_ZN2at6native54_GLOBAL__N__757059ea_21_ReplicationPadding_cu_4a93dcdf31replication_pad_backward_kernelIN3c107complexIdEEEEvNS_27GenericPackedTensorAccessorIT_Lm5ENS_16DefaultPtrTraitsElEENS6_IKS7_Lm5ES8_lEEiiiii)
        /*0164*/ 	.word	0x00000000


	//----- nvinfo : EIATTR_REGCOUNT
	.align		4
.L_87:
        /*0168*/ 	.byte	0x04, 0x2f
        /*016a*/ 	.short	(.L_89 - .L_88)
	.align		4
.L_88:
        /*016c*/ 	.word	index@(_ZN2at6native54_GLOBAL__N__757059ea_21_ReplicationPadding_cu_4a93dcdf31replication_pad_backward_kernelIN3c107complexIfEEEEvNS_27GenericPackedTensorAccessorIT_Lm5ENS_16DefaultPtrTraitsElEENS6_IKS7_Lm5ES8_lEEiiiii)
        /*0170*/ 	.word	0x00000016


	//----- nvinfo : EIATTR_FRAME_SIZE
	.align		4
.L_89:
        /*0174*/ 	.byte	0x04, 0x11
        /*0176*/ 	.short	(.L_91 - .L_90)
	.align		4
.L_90:
        /*0178*/ 	.word	index@($__internal_55_$__cuda_sm20_rem_s64)
        /*017c*/ 	.word	0x00000000


	//----- nvinfo : EIATTR_FRAME_SIZE
	.align		4
.L_91:
        /*0180*/ 	.byte	0x04, 0x11
        /*0182*/ 	.short	(.L_93 - .L_92)
	.align		4
.L_92:
        /*0184*/ 	.word	index@($__internal_54_$__cuda_sm20_div_s64)
        /*0188*/ 	.word	0x00000000


	//----- nvinfo : EIATTR_FRAME_SIZE
	.align		4
.L_93:
        /*018c*/ 	.byte	0x04, 0x11
        /*018e*/ 	.short	(.L_95 - .L_94)
	.align		4
.L_94:
        /*0190*/ 	.word	index@(_ZN2at6native54_GLOBAL__N__757059ea_21_ReplicationPadding_cu_4a93dcdf31replication_pad_backward_kernelIN3c107complexIfEEEEvNS_27GenericPackedTensorAccessorIT_Lm5ENS_16DefaultPtrTraitsElEENS6_IKS7_Lm5ES8_lEEiiiii)
        /*0194*/ 	.word	0x00000000


	//----- nvinfo : EIATTR_REGCOUNT
	.align		4
.L_95:
        /*0198*/ 	.byte	0x04, 0x2f
        /*019a*/ 	.short	(.L_97 - .L_96)
	.align		4
.L_96:
        /*019c*/ 	.word	index@(_ZN2at6native54_GLOBAL__N__757059ea_21_ReplicationPadding_cu_4a93dcdf31replication_pad_backward_kernelIN3c104HalfEEEvNS_27GenericPackedTensorAccessorIT_Lm5ENS_16DefaultPtrTraitsElEENS5_IKS6_Lm5ES7_lEEiiiii)
        /*01a0*/ 	.word	0x00000016


	//----- nvinfo : EIATTR_FRAME_SIZE
	.align		4
.L_97:
        /*01a4*/ 	.byte	0x04, 0x11
        /*01a6*/ 	.short	(.L_99 - .L_98)
	.align		4
.L_98:
        /*01a8*/ 	.word	index@($__internal_53_$__cuda_sm20_rem_s64)
        /*01ac*/ 	.word	0x00000000


	//----- nvinfo : EIATTR_FRAME_SIZE
	.align		4
.L_99:
        /*01b0*/ 	.byte	0x04, 0x11
        /*01b2*/ 	.short	(.L_101 - .L_100)
	.align		4
.L_100:
        /*01b4*/ 	.word	index@($__internal_52_$__cuda_sm20_div_s64)
        /*01b8*/ 	.word	0x00000000


	//----- nvinfo : EIATTR_FRAME_SIZE
	.align		4
.L_101:
        /*01bc*/ 	.byte	0x04, 0x11
        /*01be*/ 	.short	(.L_103 - .L_102)
	.align		4
.L_102:
        /*01c0*/ 	.word	index@(_ZN2at6native54_GLOBAL__N__757059ea_21_ReplicationPadding_cu_4a93dcdf31replication_pad_backward_kernelIN3c104HalfEEEvNS_27GenericPackedTensorAccessorIT_Lm5ENS_16DefaultPtrTraitsElEENS5_IKS6_Lm5ES7_lEEiiiii)
        /*01c4*/ 	.word	0x00000000


	//----- nvinfo : EIATTR_REGCOUNT
	.align		4
.L_103:
        /*01c8*/ 	.byte	0x04, 0x2f
        /*01ca*/ 	.short	(.L_105 - .L_104)
	.align		4
.L_104:
        /*01cc*/ 	.word	index@(_ZN2at6native54_GLOBAL__N__757059ea_21_ReplicationPadding_cu_4a93dcdf31replication_pad_backward_kernelIN3c108BFloat16EEEvNS_27GenericPackedTensorAccessorIT_Lm5ENS_16DefaultPtrTraitsElEENS5_IKS6_Lm5ES7_lEEiiiii)
        /*01d0*/ 	.word	0x00000016


	//----- nvinfo : EIATTR_FRAME_SIZE
	.align		4
.L_105:
        /*01d4*/ 	.byte	0x04, 0x11
        /*01d6*/ 	.short	(.L_107 - .L_106)
	.align		4
.L_106:
        /*01d8*/ 	.word	index@($__internal_51_$__cuda_sm20_rem_s64)
        /*01dc*/ 	.word	0x00000000


	//----- nvinfo : EIATTR_FRAME_SIZE
	.align		4
.L_107:
        /*01e0*/ 	.byte	0x04, 0x11
        /*01e2*/ 	.short	(.L_109 - .L_108)
	.align		4
.L_108:
        /*01e4*/ 	.word	index@($__internal_50_$__cuda_sm20_div_s64)
        /*01e8*/ 	.word	0x00000000


	//----- nvinfo : EIATTR_FRAME_SIZE
	.align		4
.L_109:
        /*01ec*/ 	.byte	0x04, 0x11
        /*01ee*/ 	.short	(.L_111 - .L_110)
	.align		4
.L_110:
        /*01f0*/ 	.word	index@(_ZN2at6native54_GLOBAL__N__757059ea_21_ReplicationPadding_cu_4a93dcdf31replication_pad_backward_kernelIN3c108BFloat16EEEvNS_27GenericPackedTensorAccessorIT_Lm5ENS_16DefaultPtrTraitsElEENS5_IKS6_Lm5ES7_lEEiiiii)
        /*01f4*/ 	.word	0x00000000


	//----- nvinfo : EIATTR_REGCOUNT
	.align		4
.L_111:
        /*01f8*/ 	.byte	0x04, 0x2f
        /*01fa*/ 	.short	(.L_113 - .L_112)
	.align		4
.L_112:
        /*01fc*/ 	.word	index@(_ZN2at6native54_GLOBAL__N__757059ea_21_ReplicationPadding_cu_4a93dcdf32replication_pad_forward_kernel1dIhEEvNS_27GenericPackedTensorAccessorIKT_Lm3ENS_16DefaultPtrTraitsElEENS3_IS4_Lm3ES6_lEEiii)
        /*0200*/ 	.word	0x00000010


	//----- nvinfo : EIATTR_FRAME_SIZE
	.align		4
.L_113:
        /*0204*/ 	.byte	0x04, 0x11
        /*0206*/ 	.short	(.L_115 - .L_114)
	.align		4
.L_114:
        /*0208*/ 	.word	index@($__internal_49_$__cuda_sm20_rem_s64)
        /*020c*/ 	.word	0x00000000


	//----- nvinfo : EIATTR_FRAME_SIZE
	.align		4
.L_115:
        /*0210*/ 	.byte	0x04, 0x11
        /*0212*/ 	.short	(.L_117 - .L_116)
	.align		4
.L_116:
        /*0214*/ 	.word	index@(_ZN2at6native54_GLOBAL__N__757059ea_21_ReplicationPadding_cu_4a93dcdf32replication_pad_forward_kernel1dIhEEvNS_27GenericPackedTensorAccessorIKT_Lm3ENS_16DefaultPtrTraitsElEENS3_IS4_Lm3ES6_lEEiii)
        /*0218*/ 	.word	0x00000000


	//----- nvinfo : EIATTR_REGCOUNT
	.align		4
.L_117:
        /*021c*/ 	.byte	0x04, 0x2f
        /*021e*/ 	.short	(.L_119 - .L_118)
	.align		4
.L_118:
        /*0220*/ 	.word	index@(_ZN2at6native54_GLOBAL__N__757059ea_21_ReplicationPadding_cu_4a93dcdf32replication_pad_forward_kernel1dIaEEvNS_27GenericPackedTensorAccessorIKT_Lm3ENS_16DefaultPtrTraitsElEENS3_IS4_Lm3ES6_lEEiii)
        /*0224*/ 	.word	0x00000010


	//----- nvinfo : EIATTR_FRAME_SIZE
	.align		4
.L_119:
        /*0228*/ 	.byte	0x04, 0x11
        /*022a*/ 	.short	(.L_121 - .L_120)
	.align		4
.L_120:
        /*022c*/ 	.word	index@($__internal_48_$__cuda_sm20_rem_s64)
        /*0230*/ 	.word	0x00000000


	//----- nvinfo : EIATTR_FRAME_SIZE
	.align		4
.L_121:
        /*0234*/ 	.byte	0x04, 0x11
        /*0236*/ 	.short	(.L_123 - .L_122)
	.align		4
.L_122:
        /*0238*/ 	.word	index@(_ZN2at6native54_GLOBAL__N__757059ea_21_ReplicationPadding_cu_4a93dcdf32replication_pad_forward_kernel1dIaEEvNS_27GenericPackedTensorAccessorIKT_Lm3ENS_16DefaultPtrTraitsElEENS3_IS4_Lm3ES6_lEEiii)
        /*023c*/ 	.word	0x00000000


	//----- nvinfo : EIATTR_REGCOUNT
	.align		4
.L_123:
        /*0240*/ 	.byte	0x04, 0x2f
        /*0242*/ 	.short	(.L_125 - .L_124)
	.align		4
.L_124:
        /*0244*/ 	.word	index@(_ZN2at6native54_GLOBAL__N__757059ea_21_ReplicationPadding_cu_4a93dcdf32replication_pad_forward_kernel1dIiEEvNS_27GenericPackedTensorAccessorIKT_Lm3ENS_16DefaultPtrTraitsElEENS3_IS4_Lm3ES6_lEEiii)
        /*0248*/ 	.word	0x00000010


	//----- nvinfo : EIATTR_FRAME_SIZE
	.align		4
.L_125:
        /*024c*/ 	.byte	0x04, 0x11
        /*024e*/ 	.short	(.L_127 - .L_126)
	.align		4
.L_126:
        /*0250*/ 	.word	index@($__internal_47_$__cuda_sm20_rem_s64)
        /*0254*/ 	.word	0x00000000


	//----- nvinfo : EIATTR_FRAME_SIZE
	.align		4
.L_127:
        /*0258*/ 	.byte	0x04, 0x11
        /*025a*/ 	.short	(.L_129 - .L_128)
	.align		4
.L_128:
        /*025c*/ 	.word	index@(_ZN2at6native54_GLOBAL__N__757059ea_21_ReplicationPadding_cu_4a93dcdf32replication_pad_forward_kernel1dIiEEvNS_27GenericPackedTensorAccessorIKT_Lm3ENS_16DefaultPtrTraitsElEENS3_IS4_Lm3ES6_lEEiii)
        /*0260*/ 	.word	0x00000000


	//----- nvinfo : EIATTR_REGCOUNT
	.align		4
.L_129:
        /*0264*/ 	.byte	0x04, 0x2f
        /*0266*/ 	.short	(.L_131 - .L_130)
	.align		4
.L_130:
        /*0268*/ 	.word	index@(_ZN2at6native54_GLOBAL__N__757059ea_21_ReplicationPadding_cu_4a93dcdf32replication_pad_forward_kernel1dIlEEvNS_27GenericPackedTensorAccessorIKT_Lm3ENS_16DefaultPtrTraitsElEENS3_IS4_Lm3ES6_lEEiii)
        /*026c*/ 	.word	0x00000010


	//----- nvinfo : EIATTR_FRAME_SIZE
	.align		4
.L_131:
        /*0270*/ 	.byte	0x04, 0x11
        /*0272*/ 	.short	(.L_133 - .L_132)
	.align		4
.L_132:
        /*0274*/ 	.word	index@($__internal_46_$__cuda_sm20_rem_s64)
        /*0278*/ 	.word	0x00000000


	//----- nvinfo : EIATTR_FRAME_SIZE
	.align		4
.L_133:
        /*027c*/ 	.byte	0x04, 0x11
        /*027e*/ 	.short	(.L_135 - .L_134)
	.align		4
.L_134:
        /*0280*/ 	.word	index@(_ZN2at6native54_GLOBAL__N__757059ea_21_ReplicationPadding_cu_4a93dcdf32replication_pad_forward_kernel1dIlEEvNS_27GenericPackedTensorAccessorIKT_Lm3ENS_16DefaultPtrTraitsElEENS3_IS4_Lm3ES6_lEEiii)
        /*0284*/ 	.word	0x00000000


	//----- nvinfo : EIATTR_REGCOUNT
	.align		4
.L_135:
        /*0288*/ 	.byte	0x04, 0x2f
        /*028a*/ 	.short	(.L_137 - .L_136)
	.align		4
.L_136:
        /*028c*/ 	.word	index@(_ZN2at6native54_GLOBAL__N__757059ea_21_ReplicationPadding_cu_4a93dcdf32replication_pad_forward_kernel1dIsEEvNS_27GenericPackedTensorAccessorIKT_Lm3ENS_16DefaultPtrTraitsElEENS3_IS4_Lm3ES6_lEEiii)
        /*0290*/ 	.word	0x00000010


	//----- nvinfo : EIATTR_FRAME_SIZE
	.align		4
.L_137:
        /*0294*/ 	.byte	0x04, 0x11
        /*0296*/ 	.short	(.L_139 - .L_138)
	.align		4
.L_138:
        /*0298*/ 	.word	index@($__internal_45_$__cuda_sm20_rem_s64)
        /*029c*/ 	.word	0x00000000


	//----- nvinfo : EIATTR_FRAME_SIZE
	.align		4
.L_139:
        /*02a0*/ 	.byte	0x04, 0x11
        /*02a2*/ 	.short	(.L_141 - .L_140)
	.align		4
.L_140:
        /*02a4*/ 	.word	index@(_ZN2at6native54_GLOBAL__N__757059ea_21_ReplicationPadding_cu_4a93dcdf32replication_pad_forward_kernel1dIsEEvNS_27GenericPackedTensorAccessorIKT_Lm3ENS_16DefaultPtrTraitsElEENS3_IS4_Lm3ES6_lEEiii)
        /*02a8*/ 	.word	0x00000000


	//----- nvinfo : EIATTR_REGCOUNT
	.align		4
.L_141:
        /*02ac*/ 	.byte	0x04, 0x2f
        /*02ae*/ 	.short	(.L_143 - .L_142)
	.align		4
.L_142:
        /*02b0*/ 	.word	index@(_ZN2at6native54_GLOBAL__N__757059ea_21_ReplicationPadding_cu_4a93dcdf32replication_pad_forward_kernel1dIdEEvNS_27GenericPackedTensorAccessorIKT_Lm3ENS_16DefaultPtrTraitsElEENS3_IS4_Lm3ES6_lEEiii)
        /*02b4*/ 	.word	0x00000010


	//----- nvinfo : EIATTR_FRAME_SIZE
	.align		4
.L_143:
        /*02b8*/ 	.byte	0x04, 0x11
        /*02ba*/ 	.short	(.L_145 - .L_144)
	.align		4
.L_144:
        /*02bc*/ 	.word	index@($__internal_44_$__cuda_sm20_rem_s64)
        /*02c0*/ 	.word	0x00000000


	//----- nvinfo : EIATTR_FRAME_SIZE
	.align		4
.L_145:
        /*02c4*/ 	.byte	0x04, 0x11
        /*02c6*/ 	.short	(.L_147 - .L_146)
	.align		4
.L_146:
        /*02c8*/ 	.word	index@(_ZN2at6native54_GLOBAL__N__757059ea_21_ReplicationPadding_cu_4a93dcdf32replication_pad_forward_kernel1dIdEEvNS_27GenericPackedTensorAccessorIKT_Lm3ENS_16DefaultPtrTraitsElEENS3_IS4_Lm3ES6_lEEiii)
        /*02cc*/ 	.word	0x00000000


	//----- nvinfo : EIATTR_REGCOUNT
	.align		4
.L_147:
        /*02d0*/ 	.byte	0x04, 0x2f
        /*02d2*/ 	.short	(.L_149 - .L_148)
	.align		4
.L_148:
        /*02d4*/ 	.word	index@(_ZN2at6native54_GLOBAL__N__757059ea_21_ReplicationPadding_cu_4a93dcdf32replication_pad_forward_kernel1dIfEEvNS_27GenericPackedTensorAccessorIKT_Lm3ENS_16DefaultPtrTraitsElEENS3_IS4_Lm3ES6_lEEiii)
        /*02d8*/ 	.word	0x00000010


	//----- nvinfo : EIATTR_FRAME_SIZE
	.align		4
.L_149:
        /*02dc*/ 	.byte	0x04, 0x11
        /*02de*/ 	.short	(.L_151 - .L_150)
	.align		4
.L_150:
        /*02e0*/ 	.word	index@($__internal_43_$__cuda_sm20_rem_s64)
        /*02e4*/ 	.word	0x00000000


	//----- nvinfo : EIATTR_FRAME_SIZE
	.align		4
.L_151:
        /*02e8*/ 	.byte	0x04, 0x11
        /*02ea*/ 	.short	(.L_153 - .L_152)
	.align		4
.L_152:
        /*02ec*/ 	.word	index@(_ZN2at6native54_GLOBAL__N__757059ea_21_ReplicationPadding_cu_4a93dcdf32replication_pad_forward_kernel1dIfEEvNS_27GenericPackedTensorAccessorIKT_Lm3ENS_16DefaultPtrTraitsElEENS3_IS4_Lm3ES6_lEEiii)
        /*02f0*/ 	.word	0x00000000


	//----- nvinfo : EIATTR_REGCOUNT
	.align		4
.L_153:
        /*02f4*/ 	.byte	0x04, 0x2f
        /*02f6*/ 	.short	(.L_155 - .L_154)
	.align		4
.L_154:
        /*02f8*/ 	.word	index@(_ZN2at6native54_GLOBAL__N__757059ea_21_ReplicationPadding_cu_4a93dcdf32replication_pad_forward_kernel1dIN3c107complexIdEEEEvNS_27GenericPackedTensorAccessorIKT_Lm3ENS_16DefaultPtrTraitsElEENS6_IS7_Lm3ES9_lEEiii)
        /*02fc*/ 	.word	0x00000010


	//----- nvinfo : EIATTR_FRAME_SIZE
	.align		4
.L_155:
        /*0300*/ 	.byte	0x04, 0x11
        /*0302*/ 	.short	(.L_157 - .L_156)
	.align		4
.L_156:
        /*0304*/ 	.word	index@($__internal_42_$__cuda_sm20_rem_s64)
        /*0308*/ 	.word	0x00000000


	//----- nvinfo : EIATTR_FRAME_SIZE
	.align		4
.L_157:
        /*030c*/ 	.byte	0x04, 0x11
        /*030e*/ 	.short	(.L_159 - .L_158)
	.align		4
.L_158:
        /*0310*/ 	.word	index@(_ZN2at6native54_GLOBAL__N__757059ea_21_ReplicationPadding_cu_4a93dcdf32replication_pad_forward_kernel1dIN3c107complexIdEEEEvNS_27GenericPackedTensorAccessorIKT_Lm3ENS_16DefaultPtrTraitsElEENS6_IS7_Lm3ES9_lEEiii)
        /*0314*/ 	.word	0x00000000


	//----- nvinfo : EIATTR_REGCOUNT
	.align		4
.L_159:
        /*0318*/ 	.byte	0x04, 0x2f
        /*031a*/ 	.short	(.L_161 - .L_160)
	.align		4
.L_160:
        /*031c*/ 	.word	index@(_ZN2at6native54_GLOBAL__N__757059ea_21_ReplicationPadding_cu_4a93dcdf32replication_pad_forward_kernel1dIN3c107complexIfEEEEvNS_27GenericPackedTensorAccessorIKT_Lm3ENS_16DefaultPtrTraitsElEENS6_IS7_Lm3ES9_lEEiii)
        /*0320*/ 	.word	0x00000010


	//----- nvinfo : EIATTR_FRAME_SIZE
	.align		4
.L_161:
        /*0324*/ 	.byte	0x04, 0x11
        /*0326*/ 	.short	(.L_163 - .L_162)
	.align		4
.L_162:
        /*0328*/ 	.word	index@($__internal_41_$__cuda_sm20_rem_s64)
        /*032c*/ 	.word	0x00000000


	//----- nvinfo : EIATTR_FRAME_SIZE
	.align		4
.L_163:
        /*0330*/ 	.byte	0x04, 0x11
        /*0332*/ 	.short	(.L_165 - .L_164)
	.align		4
.L_164:
        /*0334*/ 	.word	index@(_ZN2at6native54_GLOBAL__N__757059ea_21_ReplicationPadding_cu_4a93dcdf32replication_pad_forward_kernel1dIN3c107complexIfEEEEvNS_27GenericPackedTensorAccessorIKT_Lm3ENS_16DefaultPtrTraitsElEENS6_IS7_Lm3ES9_lEEiii)
        /*0338*/ 	.word	0x00000000


	//----- nvinfo : EIATTR_REGCOUNT
	.align		4
.L_165:
        /*033c*/ 	.byte	0x04, 0x2f
        /*033e*/ 	.short	(.L_167 - .L_166)
	.align		4
.L_166:
        /*0340*/ 	.word	index@(_ZN2at6native54_GLOBAL__N__757059ea_21_ReplicationPadding_cu_4a93dcdf32replication_pad_forward_kernel1dIN3c104HalfEEEvNS_27GenericPackedTensorAccessorIKT_Lm3ENS_16DefaultPtrTraitsElEENS5_IS6_Lm3ES8_lEEiii)
        /*0344*/ 	.word	0x00000010


	//----- nvinfo : EIATTR_FRAME_SIZE
	.align		4
.L_167:
        /*0348*/ 	.byte	0x04, 0x11
        /*034a*/ 	.short	(.L_169 - .L_168)
	.align		4
.L_168:
        /*034c*/ 	.word	index@($__internal_40_$__cuda_sm20_rem_s64)
        /*0350*/ 	.word	0x00000000


	//----- nvinfo : EIATTR_FRAME_SIZE
	.align		4
.L_169:
        /*0354*/ 	.byte	0x04, 0x11
        /*0356*/ 	.short	(.L_171 - .L_170)
	.align		4
.L_170:
        /*0358*/ 	.word	index@(_ZN2at6native54_GLOBAL__N__757059ea_21_ReplicationPadding_cu_4a93dcdf32replication_pad_forward_kernel1dIN3c104HalfEEEvNS_27GenericPackedTensorAccessorIKT_Lm3ENS_16DefaultPtrTraitsElEENS5_IS6_Lm3ES8_lEEiii)
        /*035c*/ 	.word	0x00000000


	//----- nvinfo : EIATTR_REGCOUNT
	.align		4
.L_171:
        /*0360*/ 	.byte	0x04, 0x2f
        /*0362*/ 	.short	(.L_173 - .L_172)
	.align		4
.L_172:
        /*0364*/ 	.word	index@(_ZN2at6native54_GLOBAL__N__757059ea_21_ReplicationPadding_cu_4a93dcdf32replication_pad_forward_kernel1dIN3c108BFloat16EEEvNS_27GenericPackedTensorAccessorIKT_Lm3ENS_16DefaultPtrTraitsElEENS5_IS6_Lm3ES8_lEEiii)
        /*0368*/ 	.word	0x00000010


	//----- nvinfo : EIATTR_FRAME_SIZE
	.align		4
.L_173:
        /*036c*/ 	.byte	0x04, 0x11
        /*036e*/ 	.short	(.L_175 - .L_174)
	.align		4
.L_174:
        /*0370*/ 	.word	index@($__internal_39_$__cuda_sm20_rem_s64)
        /*0374*/ 	.word	0x00000000


	//----- nvinfo : EIATTR_FRAME_SIZE
	.align		4
.L_175:
        /*0378*/ 	.byte	0x04, 0x11
        /*037a*/ 	.short	(.L_177 - .L_176)
	.align		4
.L_176:
        /*037c*/ 	.word	index@(_ZN2at6native54_GLOBAL__N__757059ea_21_ReplicationPadding_cu_4a93dcdf32replication_pad_forward_kernel1dIN3c108BFloat16EEEvNS_27GenericPackedTensorAccessorIKT_Lm3ENS_16DefaultPtrTraitsElEENS5_IS6_Lm3ES8_lEEiii)
        /*0380*/ 	.word	0x00000000


	//----- nvinfo : EIATTR_REGCOUNT
	.align		4
.L_177:
        /*0384*/ 	.byte	0x04, 0x2f
        /*0386*/ 	.short	(.L_179 - .L_178)
	.align		4
.L_178:
        /*0388*/ 	.word	index@(_ZN2at6native54_GLOBAL__N__757059ea_21_ReplicationPadding_cu_4a93dcdf31replication_pad_backward_kernelIdEEvNS_27GenericPackedTensorAccessorIT_Lm3ENS_16DefaultPtrTraitsElEENS3_IKS4_Lm3ES5_lEEiii)
        /*038c*/ 	.word	0x00000010


	//----- nvinfo : EIATTR_FRAME_SIZE
	.align		4
.L_179:
        /*0390*/ 	.byte	0x04, 0x11
        /*0392*/ 	.short	(.L_181 - .L_180)
	.align		4
.L_180:
        /*0394*/ 	.word	index@($__internal_38_$__cuda_sm20_rem_s64)
        /*0398*/ 	.word	0x00000000


	//----- nvinfo : EIATTR_FRAME_SIZE
	.align		4
.L_181:
        /*039c*/ 	.byte	0x04, 0x11
        /*039e*/ 	.short	(.L_183 - .L_182)
	.align		4
.L_182:
        /*03a0*/ 	.word	index@(_ZN2at6native54_GLOBAL__N__757059ea_21_ReplicationPadding_cu_4a93dcdf31replication_pad_backward_kernelIdEEvNS_27GenericPackedTensorAccessorIT_Lm3ENS_16DefaultPtrTraitsElEENS3_IKS4_Lm3ES5_lEEiii)
        /*03a4*/ 	.word	0x00000000


	//----- nvinfo : EIATTR_REGCOUNT
	.align		4
.L_183:
        /*03a8*/ 	.byte	0x04, 0x2f
        /*03aa*/ 	.short	(.L_185 - .L_184)
	.align		4
.L_184:
        /*03ac*/ 	.word	index@(_ZN2at6native54_GLOBAL__N__757059ea_21_ReplicationPadding_cu_4a93dcdf31replication_pad_backward_kernelIfEEvNS_27GenericPackedTensorAccessorIT_Lm3ENS_16DefaultPtrTraitsElEENS3_IKS4_Lm3ES5_lEEiii)
        /*03b0*/ 	.word	0x00000010


	//----- nvinfo : EIATTR_FRAME_SIZE
	.align		4
.L_185:
        /*03b4*/ 	.byte	0x04, 0x11
        /*03b6*/ 	.short	(.L_187 - .L_186)
	.align		4
.L_186:
        /*03b8*/ 	.word	index@($__internal_37_$__cuda_sm20_rem_s64)
        /*03bc*/ 	.word	0x00000000


	//----- nvinfo : EIATTR_FRAME_SIZE
	.align		4
.L_187:
        /*03c0*/ 	.byte	0x04, 0x11
        /*03c2*/ 	.short	(.L_189 - .L_188)
	.align		4
.L_188:
        /*03c4*/ 	.word	index@(_ZN2at6native54_GLOBAL__N__757059ea_21_ReplicationPadding_cu_4a93dcdf31replication_pad_backward_kernelIfEEvNS_27GenericPackedTensorAccessorIT_Lm3ENS_16DefaultPtrTraitsElEENS3_IKS4_Lm3ES5_lEEiii)
        /*03c8*/ 	.word	0x00000000


	//----- nvinfo : EIATTR_REGCOUNT
	.align		4
.L_189:
        /*03cc*/ 	.byte	0x04, 0x2f
        /*03ce*/ 	.short	(.L_191 - .L_190)
	.align		4
.L_190:
        /*03d0*/ 	.word	index@(_ZN2at6native54_GLOBAL__N__757059ea_21_ReplicationPadding_cu_4a93dcdf31replication_pad_backward_kernelIN3c107complexIdEEEEvNS_27GenericPackedTensorAccessorIT_Lm3ENS_16DefaultPtrTraitsElEENS6_IKS7_Lm3ES8_lEEiii)
        /*03d4*/ 	.word	0x00000010


	//----- nvinfo : EIATTR_FRAME_SIZE
	.align		4
.L_191:
        /*03d8*/ 	.byte	0x04, 0x11
        /*03da*/ 	.short	(.L_193 - .L_192)
	.align		4
.L_192:
        /*03dc*/ 	.word	index@($__internal_36_$__cuda_sm20_rem_s64)
        /*03e0*/ 	.word	0x00000000


	//----- nvinfo : EIATTR_FRAME_SIZE
	.align		4
.L_193:
        /*03e4*/ 	.byte	0x04, 0x11
        /*03e6*/ 	.short	(.L_195 - .L_194)
	.align		4
.L_194:
        /*03e8*/ 	.word	index@(_ZN2at6native54_GLOBAL__N__757059ea_21_ReplicationPadding_cu_4a93dcdf31replication_pad_backward_kernelIN3c107complexIdEEEEvNS_27GenericPackedTensorAccessorIT_Lm3ENS_16DefaultPtrTraitsElEENS6_IKS7_Lm3ES8_lEEiii)
        /*03ec*/ 	.word	0x00000000


	//----- nvinfo : EIATTR_REGCOUNT
	.align		4
.L_195:
        /*03f0*/ 	.byte	0x04, 0x2f
        /*03f2*/ 	.short	(.L_197 - .L_196)
	.align		4
.L_196:
        /*03f4*/ 	.word	index@(_ZN2at6native54_GLOBAL__N__757059ea_21_ReplicationPadding_cu_4a93dcdf31replication_pad_backward_kernelIN3c107complexIfEEEEvNS_27GenericPackedTensorAccessorIT_Lm3ENS_16DefaultPtrTraitsElEENS6_IKS7_Lm3ES8_lEEiii)
        /*03f8*/ 	.word	0x00000010


	//----- nvinfo : EIATTR_FRAME_SIZE
	.align		4
.L_197:
        /*03fc*/ 	.byte	0x04, 0x11
        /*03fe*/ 	.short	(.L_199 - .L_198)
	.align		4
.L_198:
        /*0400*/ 	.word	index@($__internal_35_$__cuda_sm20_rem_s64)
        /*0404*/ 	.word	0x00000000


	//----- nvinfo : EIATTR_FRAME_SIZE
	.align		4
.L_199:
        /*0408*/ 	.byte	0x04, 0x11
        /*040a*/ 	.short	(.L_201 - .L_200)
	.align		4
.L_200:
        /*040c*/ 	.word	index@(_ZN2at6native54_GLOBAL__N__757059ea_21_ReplicationPadding_cu_4a93dcdf31replication_pad_backward_kernelIN3c107complexIfEEEEvNS_27GenericPackedTensorAccessorIT_Lm3ENS_16DefaultPtrTraitsElEENS6_IKS7_Lm3ES8_lEEiii)
        /*0410*/ 	.word	0x00000000


	//----- nvinfo : EIATTR_REGCOUNT
	.align		4
.L_201:
        /*0414*/ 	.byte	0x04, 0x2f
        /*0416*/ 	.short	(.L_203 - .L_202)
	.align		4
.L_202:
        /*0418*/ 	.word	index@(_ZN2at6native54_GLOBAL__N__757059ea_21_ReplicationPadding_cu_4a93dcdf31replication_pad_backward_kernelIN3c104HalfEEEvNS_27GenericPackedTensorAccessorIT_Lm3ENS_16DefaultPtrTraitsElEENS5_IKS6_Lm3ES7_lEEiii)
        /*041c*/ 	.word	0x00000010


	//----- nvinfo : EIATTR_FRAME_SIZE
	.align		4
.L_203:
        /*0420*/ 	.byte	0x04, 0x11
        /*0422*/ 	.short	(.L_205 - .L_204)
	.align		4
.L_204:
        /*0424*/ 	.word	index@($__internal_34_$__cuda_sm20_rem_s64)
        /*0428*/ 	.word	0x00000000


	//----- nvinfo : EIATTR_FRAME_SIZE
	.align		4
.L_205:
        /*042c*/ 	.byte	0x04, 0x11
        /*042e*/ 	.short	(.L_207 - .L_206)
	.align		4
.L_206:
        /*0430*/ 	.word	index@(_ZN2at6native54_GLOBAL__N__757059ea_21_ReplicationPadding_cu_4a93dcdf31replication_pad_backward_kernelIN3c104HalfEEEvNS_27GenericPackedTensorAccessorIT_Lm3ENS_16DefaultPtrTraitsElEENS5_IKS6_Lm3ES7_lEEiii)
        /*0434*/ 	.word	0x00000000


	//----- nvinfo : EIATTR_REGCOUNT
	.align		4
.L_207:
        /*0438*/ 	.byte	0x04, 0x2f
        /*043a*/ 	.short	(.L_209 - .L_208)
	.align		4
.L_208:
        /*043c*/ 	.word	index@(_ZN2at6native54_GLOBAL__N__757059ea_21_ReplicationPadding_cu_4a93dcdf31replication_pad_backward_kernelIN3c108BFloat16EEEvNS_27GenericPackedTensorAccessorIT_Lm3ENS_16DefaultPtrTraitsElEENS5_IKS6_Lm3ES7_lEEiii)
        /*0440*/ 	.word	0x00000010


	//----- nvinfo : EIATTR_FRAME_SIZE
	.align		4
.L_209:
        /*0444*/ 	.byte	0x04, 0x11
        /*0446*/ 	.short	(.L_211 - .L_210)
	.align		4
.L_210:
        /*0448*/ 	.word	index@($__internal_33_$__cuda_sm20_rem_s64)
        /*044c*/ 	.word	0x00000000


	//----- nvinfo : EIATTR_FRAME_SIZE
	.align		4
.L_211:
        /*0450*/ 	.byte	0x04, 0x11
        /*0452*/ 	.short	(.L_213 - .L_212)
	.align		4
.L_212:
        /*0454*/ 	.word	index@(_ZN2at6native54_GLOBAL__N__757059ea_21_ReplicationPadding_cu_4a93dcdf31replication_pad_backward_kernelIN3c108BFloat16EEEvNS_27GenericPackedTensorAccessorIT_Lm3ENS_16DefaultPtrTraitsElEENS5_IKS6_Lm3ES7_lEEiii)
        /*0458*/ 	.word	0x00000000


	//----- nvinfo : EIATTR_REGCOUNT
	.align		4
.L_213:
        /*045c*/ 	.byte	0x04, 0x2f
        /*045e*/ 	.short	(.L_215 - .L_214)
	.align		4
.L_214:
        /*0460*/ 	.word	index@(_ZN2at6native54_GLOBAL__N__757059ea_21_ReplicationPadding_cu_4a93dcdf32replication_pad_forward_kernel2dIhEEvNS_27GenericPackedTensorAccessorIKT_Lm4ENS_16DefaultPtrTraitsElEENS3_IS4_Lm4ES6_lEEiiii)
        /*0464*/ 	.word	0x00000010


	//----- nvinfo : EIATTR_FRAME_SIZE
	.align		4
.L_215:
        /*0468*/ 	.byte	0x04, 0x11
        /*046a*/ 	.short	(.L_217 - .L_216)
	.align		4
.L_216:
        /*046c*/ 	.word	index@($__internal_32_$__cuda_sm20_div_s64)
        /*0470*/ 	.word	0x00000000


	//----- nvinfo : EIATTR_FRAME_SIZE
	.align		4
.L_217:
        /*0474*/ 	.byte	0x04, 0x11
        /*0476*/ 	.short	(.L_219 - .L_218)
	.align		4
.L_218:
        /*0478*/ 	.word	index@(_ZN2at6native54_GLOBAL__N__757059ea_21_ReplicationPadding_cu_4a93dcdf32replication_pad_forward_kernel2dIhEEvNS_27GenericPackedTensorAccessorIKT_Lm4ENS_16DefaultPtrTraitsElEENS3_IS4_Lm4ES6_lEEiiii)
        /*047c*/ 	.word	0x00000000


	//----- nvinfo : EIATTR_REGCOUNT
	.align		4
.L_219:
        /*0480*/ 	.byte	0x04, 0x2f
        /*0482*/ 	.short	(.L_221 - .L_220)
	.align		4
.L_220:
        /*0484*/ 	.word	index@(_ZN2at6native54_GLOBAL__N__757059ea_21_ReplicationPadding_cu_4a93dcdf32replication_pad_forward_kernel2dIaEEvNS_27GenericPackedTensorAccessorIKT_Lm4ENS_16DefaultPtrTraitsElEENS3_IS4_Lm4ES6_lEEiiii)
        /*0488*/ 	.word	0x00000010


	//----- nvinfo : EIATTR_FRAME_SIZE
	.align		4
.L_221:
        /*048c*/ 	.byte	0x04, 0x11
        /*048e*/ 	.short	(.L_223 - .L_222)
	.align		4
.L_222:
        /*0490*/ 	.word	index@($__internal_31_$__cuda_sm20_div_s64)
        /*0494*/ 	.word	0x00000000


	//----- nvinfo : EIATTR_FRAME_SIZE
	.align		4
.L_223:
        /*0498*/ 	.byte	0x04, 0x11
        /*049a*/ 	.short	(.L_225 - .L_224)
	.align		4
.L_224:
        /*049c*/ 	.word	index@(_ZN2at6native54_GLOBAL__N__757059ea_21_ReplicationPadding_cu_4a93dcdf32replication_pad_forward_kernel2dIaEEvNS_27GenericPackedTensorAccessorIKT_Lm4ENS_16DefaultPtrTraitsElEENS3_IS4_Lm4ES6_lEEiiii)
        /*04a0*/ 	.word	0x00000000


	//----- nvinfo : EIATTR_REGCOUNT
	.align		4
.L_225:
        /*04a4*/ 	.byte	0x04, 0x2f
        /*04a6*/ 	.short	(.L_227 - .L_226)
	.align		4
.L_226:
        /*04a8*/ 	.word	index@(_ZN2at6native54_GLOBAL__N__757059ea_21_ReplicationPadding_cu_4a93dcdf32replication_pad_forward_kernel2dIiEEvNS_27GenericPackedTensorAccessorIKT_Lm4ENS_16DefaultPtrTraitsElEENS3_IS4_Lm4ES6_lEEiiii)
        /*04ac*/ 	.word	0x00000010


	//----- nvinfo : EIATTR_FRAME_SIZE
	.align		4
.L_227:
        /*04b0*/ 	.byte	0x04, 0x11
        /*04b2*/ 	.short	(.L_229 - .L_228)
	.align		4
.L_228:
        /*04b4*/ 	.word	index@($__internal_30_$__cuda_sm20_div_s64)
        /*04b8*/ 	.word	0x00000000


	//----- nvinfo : EIATTR_FRAME_SIZE
	.align		4
.L_229:
        /*04bc*/ 	.byte	0x04, 0x11
        /*04be*/ 	.short	(.L_231 - .L_230)
	.align		4
.L_230:
        /*04c0*/ 	.word	index@(_ZN2at6native54_GLOBAL__N__757059ea_21_ReplicationPadding_cu_4a93dcdf32replication_pad_forward_kernel2dIiEEvNS_27GenericPackedTensorAccessorIKT_Lm4ENS_16DefaultPtrTraitsElEENS3_IS4_Lm4ES6_lEEiiii)
        /*04c4*/ 	.word	0x00000000


	//----- nvinfo : EIATTR_REGCOUNT
	.align		4
.L_231:
        /*04c8*/ 	.byte	0x04, 0x2f
        /*04ca*/ 	.short	(.L_233 - .L_232)
	.align		4
.L_232:
        /*04cc*/ 	.word	index@(_ZN2at6native54_GLOBAL__N__757059ea_21_ReplicationPadding_cu_4a93dcdf32replication_pad_forward_kernel2dIlEEvNS_27GenericPackedTensorAccessorIKT_Lm4ENS_16DefaultPtrTraitsElEENS3_IS4_Lm4ES6_lEEiiii)
        /*04d0*/ 	.word	0x00000010


	//----- nvinfo : EIATTR_FRAME_SIZE
	.align		4
.L_233:
        /*04d4*/ 	.byte	0x04, 0x11
        /*04d6*/ 	.short	(.L_235 - .L_234)
	.align		4
.L_234:
        /*04d8*/ 	.word	index@($__internal_29_$__cuda_sm20_div_s64)
        /*04dc*/ 	.word	0x00000000


	//----- nvinfo : EIATTR_FRAME_SIZE
	.align		4
.L_235:
        /*04e0*/ 	.byte	0x04, 0x11
        /*04e2*/ 	.short	(.L_237 - .L_236)
	.align		4
.L_236:
        /*04e4*/ 	.word	index@(_ZN2at6native54_GLOBAL__N__757059ea_21_ReplicationPadding_cu_4a93dcdf32replication_pad_forward_kernel2dIlEEvNS_27GenericPackedTensorAccessorIKT_Lm4ENS_16DefaultPtrTraitsElEENS3_IS4_Lm4ES6_lEEiiii)
        /*04e8*/ 	.word	0x00000000


	//----- nvinfo : EIATTR_REGCOUNT
	.align		4
.L_237:
        /*04ec*/ 	.byte	0x04, 0x2f
        /*04ee*/ 	.short	(.L_239 - .L_238)
	.align		4
.L_238:
        /*04f0*/ 	.word	index@(_ZN2at6native54_GLOBAL__N__757059ea_21_ReplicationPadding_cu_4a93dcdf32replication_pad_forward_kernel2dIsEEvNS_27GenericPackedTensorAccessorIKT_Lm4ENS_16DefaultPtrTraitsElEENS3_IS4_Lm4ES6_lEEiiii)
        /*04f4*/ 	.word	0x00000010


	//----- nvinfo : EIATTR_FRAME_SIZE
	.align		4
.L_239:
        /*04f8*/ 	.byte	0x04, 0x11
        /*04fa*/ 	.short	(.L_241 - .L_240)
	.align		4
.L_240:
        /*04fc*/ 	.word	index@($__internal_28_$__cuda_sm20_div_s64)
        /*0500*/ 	.word	0x00000000


	//----- nvinfo : EIATTR_FRAME_SIZE
	.align		4
.L_241:
        /*0504*/ 	.byte	0x04, 0x11
        /*0506*/ 	.short	(.L_243 - .L_242)
	.align		4
.L_242:
        /*0508*/ 	.word	index@(_ZN2at6native54_GLOBAL__N__757059ea_21_ReplicationPadding_cu_4a93dcdf32replication_pad_forward_kernel2dIsEEvNS_27GenericPackedTensorAccessorIKT_Lm4ENS_16DefaultPtrTraitsElEENS3_IS4_Lm4ES6_lEEiiii)
        /*050c*/ 	.word	0x00000000


	//----- nvinfo : EIATTR_REGCOUNT
	.align		4
.L_243:
        /*0510*/ 	.byte	0x04, 0x2f
        /*0512*/ 	.short	(.L_245 - .L_244)
	.align		4
.L_244:
        /*0514*/ 	.word	index@(_ZN2at6native54_GLOBAL__N__757059ea_21_ReplicationPadding_cu_4a93dcdf32replication_pad_forward_kernel2dIdEEvNS_27GenericPackedTensorAccessorIKT_Lm4ENS_16DefaultPtrTraitsElEENS3_IS4_Lm4ES6_lEEiiii)
        /*0518*/ 	.word	0x00000010


	//----- nvinfo : EIATTR_FRAME_SIZE
	.align		4
.L_245:
        /*051c*/ 	.byte	0x04, 0x11
        /*051e*/ 	.short	(.L_247 - .L_246)
	.align		4
.L_246:
        /*0520*/ 	.word	index@($__internal_27_$__cuda_sm20_div_s64)
        /*0524*/ 	.word	0x00000000


	//----- nvinfo : EIATTR_FRAME_SIZE
	.align		4
.L_247:
        /*0528*/ 	.byte	0x04, 0x11
        /*052a*/ 	.short	(.L_249 - .L_248)
	.align		4
.L_248:
        /*052c*/ 	.word	index@(_ZN2at6native54_GLOBAL__N__757059ea_21_ReplicationPadding_cu_4a93dcdf32replication_pad_forward_kernel2dIdEEvNS_27GenericPackedTensorAccessorIKT_Lm4ENS_16DefaultPtrTraitsElEENS3_IS4_Lm4ES6_lEEiiii)
        /*0530*/ 	.word	0x00000000


	//----- nvinfo : EIATTR_REGCOUNT
	.align		4
.L_249:
        /*0534*/ 	.byte	0x04, 0x2f
        /*0536*/ 	.short	(.L_251 - .L_250)
	.align		4
.L_250:
        /*0538*/ 	.word	index@(_ZN2at6native54_GLOBAL__N__757059ea_21_ReplicationPadding_cu_4a93dcdf32replication_pad_forward_kernel2dIfEEvNS_27GenericPackedTensorAccessorIKT_Lm4ENS_16DefaultPtrTraitsElEENS3_IS4_Lm4ES6_lEEiiii)
        /*053c*/ 	.word	0x00000010


	//----- nvinfo : EIATTR_FRAME_SIZE
	.align		4
.L_251:
        /*0540*/ 	.byte	0x04, 0x11
        /*0542*/ 	.short	(.L_253 - .L_252)
	.align		4
.L_252:
        /*0544*/ 	.word	index@($__internal_26_$__cuda_sm20_div_s64)
        /*0548*/ 	.word	0x00000000


	//----- nvinfo : EIATTR_FRAME_SIZE
	.align		4
.L_253:
        /*054c*/ 	.byte	0x04, 0x11
        /*054e*/ 	.short	(.L_255 - .L_254)
	.align		4
.L_254:
        /*0550*/ 	.word	index@(_ZN2at6native54_GLOBAL__N__757059ea_21_ReplicationPadding_cu_4a93dcdf32replication_pad_forward_kernel2dIfEEvNS_27GenericPackedTensorAccessorIKT_Lm4ENS_16DefaultPtrTraitsElEENS3_IS4_Lm4ES6_lEEiiii)
        /*0554*/ 	.word	0x00000000


	//----- nvinfo : EIATTR_REGCOUNT
	.align		4
.L_255:
        /*0558*/ 	.byte	0x04, 0x2f
        /*055a*/ 	.short	(.L_257 - .L_256)
	.align		4
.L_256:
        /*055c*/ 	.word	index@(_ZN2at6native54_GLOBAL__N__757059ea_21_ReplicationPadding_cu_4a93dcdf32replication_pad_forward_kernel2dIN3c107complexIdEEEEvNS_27GenericPackedTensorAccessorIKT_Lm4ENS_16DefaultPtrTraitsElEENS6_IS7_Lm4ES9_lEEiiii)
        /*0560*/ 	.word	0x00000010


	//----- nvinfo : EIATTR_FRAME_SIZE
	.align		4
.L_257:
        /*0564*/ 	.byte	0x04, 0x11
        /*0566*/ 	.short	(.L_259 - .L_258)
	.align		4
.L_258:
        /*0568*/ 	.word	index@($__internal_25_$__cuda_sm20_div_s64)
        /*056c*/ 	.word	0x00000000


	//----- nvinfo : EIATTR_FRAME_SIZE
	.align		4
.L_259:
        /*0570*/ 	.byte	0x04, 0x11
        /*0572*/ 	.short	(.L_261 - .L_260)
	.align		4
.L_260:
        /*0574*/ 	.word	index@(_ZN2at6native54_GLOBAL__N__757059ea_21_ReplicationPadding_cu_4a93dcdf32replication_pad_forward_kernel2dIN3c107complexIdEEEEvNS_27GenericPackedTensorAccessorIKT_Lm4ENS_16DefaultPtrTraitsElEENS6_IS7_Lm4ES9_lEEiiii)
        /*0578*/ 	.word	0x00000000


	//----- nvinfo : EIATTR_REGCOUNT
	.align		4
.L_261:
        /*057c*/ 	.byte	0x04, 0x2f
        /*057e*/ 	.short	(.L_263 - .L_262)
	.align		4
.L_262:
        /*0580*/ 	.word	index@(_ZN2at6native54_GLOBAL__N__757059ea_21_ReplicationPadding_cu_4a93dcdf32replication_pad_forward_kernel2dIN3c107complexIfEEEEvNS_27GenericPackedTensorAccessorIKT_Lm4ENS_16DefaultPtrTraitsElEENS6_IS7_Lm4ES9_lEEiiii)
        /*0584*/ 	.word	0x00000010


	//----- nvinfo : EIATTR_FRAME_SIZE
	.align		4
.L_263:
        /*0588*/ 	.byte	0x04, 0x11
        /*058a*/ 	.short	(.L_265 - .L_264)
	.align		4
.L_264:
        /*058c*/ 	.word	index@($__internal_24_$__cuda_sm20_div_s64)
        /*0590*/ 	.word	0x00000000


	//----- nvinfo : EIATTR_FRAME_SIZE
	.align		4
.L_265:
        /*0594*/ 	.byte	0x04, 0x11
        /*0596*/ 	.short	(.L_267 - .L_266)
	.align		4
.L_266:
        /*0598*/ 	.word	index@(_ZN2at6native54_GLOBAL__N__757059ea_21_ReplicationPadding_cu_4a93dcdf32replication_pad_forward_kernel2dIN3c107complexIfEEEEvNS_27GenericPackedTensorAccessorIKT_Lm4ENS_16DefaultPtrTraitsElEENS6_IS7_Lm4ES9_lEEiiii)
        /*059c*/ 	.word	0x00000000


	//----- nvinfo : EIATTR_REGCOUNT
	.align		4
.L_267:
        /*05a0*/ 	.byte	0x04, 0x2f
        /*05a2*/ 	.short	(.L_269 - .L_268)
	.align		4
.L_268:
        /*05a4*/ 	.word	index@(_ZN2at6native54_GLOBAL__N__757059ea_21_ReplicationPadding_cu_4a93dcdf32replication_pad_forward_kernel2dIN3c104HalfEEEvNS_27GenericPackedTensorAccessorIKT_Lm4ENS_16DefaultPtrTraitsElEENS5_IS6_Lm4ES8_lEEiiii)
        /*05a8*/ 	.word	0x00000010


	//----- nvinfo : EIATTR_FRAME_SIZE
	.align		4
.L_269:
        /*05ac*/ 	.byte	0x04, 0x11
        /*05ae*/ 	.short	(.L_271 - .L_270)
	.align		4
.L_270:
        /*05b0*/ 	.word	index@($__internal_23_$__cuda_sm20_div_s64)
        /*05b4*/ 	.word	0x00000000


	//----- nvinfo : EIATTR_FRAME_SIZE
	.align		4
.L_271:
        /*05b8*/ 	.byte	0x04, 0x11
        /*05ba*/ 	.short	(.L_273 - .L_272)
	.align		4
.L_272:
        /*05bc*/ 	.word	index@(_ZN2at6native54_GLOBAL__N__757059ea_21_ReplicationPadding_cu_4a93dcdf32replication_pad_forward_kernel2dIN3c104HalfEEEvNS_27GenericPackedTensorAccessorIKT_Lm4ENS_16DefaultPtrTraitsElEENS5_IS6_Lm4ES8_lEEiiii)
        /*05c0*/ 	.word	0x00000000


	//----- nvinfo : EIATTR_REGCOUNT
	.align		4
.L_273:
        /*05c4*/ 	.byte	0x04, 0x2f
        /*05c6*/ 	.short	(.L_275 - .L_274)
	.align		4
.L_274:
        /*05c8*/ 	.word	index@(_ZN2at6native54_GLOBAL__N__757059ea_21_ReplicationPadding_cu_4a93dcdf32replication_pad_forward_kernel2dIN3c108BFloat16EEEvNS_27GenericPackedTensorAccessorIKT_Lm4ENS_16DefaultPtrTraitsElEENS5_IS6_Lm4ES8_lEEiiii)
        /*05cc*/ 	.word	0x00000010


	//----- nvinfo : EIATTR_FRAME_SIZE
	.align		4
.L_275:
        /*05d0*/ 	.byte	0x04, 0x11
        /*05d2*/ 	.short	(.L_277 - .L_276)
	.align		4
.L_276:
        /*05d4*/ 	.word	index@($__internal_22_$__cuda_sm20_div_s64)
        /*05d8*/ 	.word	0x00000000


	//----- nvinfo : EIATTR_FRAME_SIZE
	.align		4
.L_277:
        /*05dc*/ 	.byte	0x04, 0x11
        /*05de*/ 	.short	(.L_279 - .L_278)
	.align		4
.L_278:
        /*05e0*/ 	.word	index@(_ZN2at6native54_GLOBAL__N__757059ea_21_ReplicationPadding_cu_4a93dcdf32replication_pad_forward_kernel2dIN3c108BFloat16EEEvNS_27GenericPackedTensorAccessorIKT_Lm4ENS_16DefaultPtrTraitsElEENS5_IS6_Lm4ES8_lEEiiii)
        /*05e4*/ 	.word	0x00000000


	//----- nvinfo : EIATTR_REGCOUNT
	.align		4
.L_279:
        /*05e8*/ 	.byte	0x04, 0x2f
        /*05ea*/ 	.short	(.L_281 - .L_280)
	.align		4
.L_280:
        /*05ec*/ 	.word	index@(_ZN2at6native54_GLOBAL__N__757059ea_21_ReplicationPadding_cu_4a93dcdf32replication_pad_forward_kernel3dIhEEvNS_27GenericPackedTensorAccessorIKT_Lm5ENS_16DefaultPtrTraitsElEENS3_IS4_Lm5ES6_lEEiiiii)
        /*05f0*/ 	.word	0x00000016


	//----- nvinfo : EIATTR_FRAME_SIZE
	.align		4
.L_281:
        /*05f4*/ 	.byte	0x04, 0x11
        /*05f6*/ 	.short	(.L_283 - .L_282)
	.align		4
.L_282:
        /*05f8*/ 	.word	index@($__internal_21_$__cuda_sm20_rem_s64)
        /*05fc*/ 	.word	0x00000000


	//----- nvinfo : EIATTR_FRAME_SIZE
	.align		4
.L_283:
        /*0600*/ 	.byte	0x04, 0x11
        /*0602*/ 	.short	(.L_285 - .L_284)
	.align		4
.L_284:
        /*0604*/ 	.word	index@($__internal_20_$__cuda_sm20_div_s64)
        /*0608*/ 	.word	0x00000000


	//----- nvinfo : EIATTR_FRAME_SIZE
	.align		4
.L_285:
        /*060c*/ 	.byte	0x04, 0x11
        /*060e*/ 	.short	(.L_287 - .L_286)
	.align		4
.L_286:
        /*0610*/ 	.word	index@(_ZN2at6native54_GLOBAL__N__757059ea_21_ReplicationPadding_cu_4a93dcdf32replication_pad_forward_kernel3dIhEEvNS_27GenericPackedTensorAccessorIKT_Lm5ENS_16DefaultPtrTraitsElEENS3_IS4_Lm5ES6_lEEiiiii)
        /*0614*/ 	.word	0x00000000


	//----- nvinfo : EIATTR_REGCOUNT
	.align		4
.L_287:
        /*0618*/ 	.byte	0x04, 0x2f
        /*061a*/ 	.short	(.L_289 - .L_288)
	.align		4
.L_288:
        /*061c*/ 	.word	index@(_ZN2at6native54_GLOBAL__N__757059ea_21_ReplicationPadding_cu_4a93dcdf32replication_pad_forward_kernel3dIaEEvNS_27GenericPackedTensorAccessorIKT_Lm5ENS_16DefaultPtrTraitsElEENS3_IS4_Lm5ES6_lEEiiiii)
        /*0620*/ 	.word	0x00000016


	//----- nvinfo : EIATTR_FRAME_SIZE
	.align		4
.L_289:
        /*0624*/ 	.byte	0x04, 0x11
        /*0626*/ 	.short	(.L_291 - .L_290)
	.align		4
.L_290:
        /*0628*/ 	.word	index@($__internal_19_$__cuda_sm20_rem_s64)
        /*062c*/ 	.word	0x00000000


	//----- nvinfo : EIATTR_FRAME_SIZE
	.align		4
.L_291:
        /*0630*/ 	.byte	0x04, 0x11
        /*0632*/ 	.short	(.L_293 - .L_292)
	.align		4
.L_292:
        /*0634*/ 	.word	index@($__internal_18_$__cuda_sm20_div_s64)
        /*0638*/ 	.word	0x00000000


	//----- nvinfo : EIATTR_FRAME_SIZE
	.align		4
.L_293:
        /*063c*/ 	.byte	0x04, 0x11
        /*063e*/ 	.short	(.L_295 - .L_294)
	.align		4
.L_294:
        /*0640*/ 	.word	index@(_ZN2at6native54_GLOBAL__N__757059ea_21_ReplicationPadding_cu_4a93dcdf32replication_pad_forward_kernel3dIaEEvNS_27GenericPackedTensorAccessorIKT_Lm5ENS_16DefaultPtrTraitsElEENS3_IS4_Lm5ES6_lEEiiiii)
        /*0644*/ 	.word	0x00000000


	//----- nvinfo : EIATTR_REGCOUNT
	.align		4
.L_295:
        /*0648*/ 	.byte	0x04, 0x2f
        /*064a*/ 	.short	(.L_297 - .L_296)
	.align		4
.L_296:
        /*064c*/ 	.word	index@(_ZN2at6native54_GLOBAL__N__757059ea_21_ReplicationPadding_cu_4a93dcdf32replication_pad_forward_kernel3dIiEEvNS_27GenericPackedTensorAccessorIKT_Lm5ENS_16DefaultPtrTraitsElEENS3_IS4_Lm5ES6_lEEiiiii)
        /*0650*/ 	.word	0x00000016


	//----- nvinfo : EIATTR_FRAME_SIZE
	.align		4
.L_297:
        /*0654*/ 	.byte	0x04, 0x11
        /*0656*/ 	.short	(.L_299 - .L_298)
	.align		4
.L_298:
        /*0658*/ 	.word	index@($__internal_17_$__cuda_sm20_rem_s64)
        /*065c*/ 	.word	0x00000000


	//----- nvinfo : EIATTR_FRAME_SIZE
	.align		4
.L_299:
        /*0660*/ 	.byte	0x04, 0x11
        /*0662*/ 	.short	(.L_301 - .L_300)
	.align		4
.L_300:
        /*0664*/ 	.word	index@($__internal_16_$__cuda_sm20_div_s64)
        /*0668*/ 	.word	0x00000000


	//----- nvinfo : EIATTR_FRAME_SIZE
	.align		4
.L_301:
        /*066c*/ 	.byte	0x04, 0x11
        /*066e*/ 	.short	(.L_303 - .L_302)
	.align		4
.L_302:
        /*0670*/ 	.word	index@(_ZN2at6native54_GLOBAL__N__757059ea_21_ReplicationPadding_cu_4a93dcdf32replication_pad_forward_kernel3dIiEEvNS_27GenericPackedTensorAccessorIKT_Lm5ENS_16DefaultPtrTraitsElEENS3_IS4_Lm5ES6_lEEiiiii)
        /*0674*/ 	.word	0x00000000


	//----- nvinfo : EIATTR_REGCOUNT
	.align		4
.L_303:
        /*0678*/ 	.byte	0x04, 0x2f
        /*067a*/ 	.short	(.L_305 - .L_304)
	.align		4
.L_304:
        /*067c*/ 	.word	index@(_ZN2at6native54_GLOBAL__N__757059ea_21_ReplicationPadding_cu_4a93dcdf32replication_pad_forward_kernel3dIlEEvNS_27GenericPackedTensorAccessorIKT_Lm5ENS_16DefaultPtrTraitsElEENS3_IS4_Lm5ES6_lEEiiiii)
        /*0680*/ 	.word	0x00000016


	//----- nvinfo : EIATTR_FRAME_SIZE
	.align		4
.L_305:
        /*0684*/ 	.byte	0x04, 0x11
        /*0686*/ 	.short	(.L_307 - .L_306)
	.align		4
.L_306:
        /*0688*/ 	.word	index@($__internal_15_$__cuda_sm20_rem_s64)
        /*068c*/ 	.word	0x00000000


	//----- nvinfo : EIATTR_FRAME_SIZE
	.align		4
.L_307:
        /*0690*/ 	.byte	0x04, 0x11
        /*0692*/ 	.short	(.L_309 - .L_308)
	.align		4
.L_308:
        /*0694*/ 	.word	index@($__internal_14_$__cuda_sm20_div_s64)
        /*0698*/ 	.word	0x00000000


	//----- nvinfo : EIATTR_FRAME_SIZE
	.align		4
.L_309:
        /*069c*/ 	.byte	0x04, 0x11
        /*069e*/ 	.short	(.L_311 - .L_310)
	.align		4
.L_310:
        /*06a0*/ 	.word	index@(_ZN2at6native54_GLOBAL__N__757059ea_21_ReplicationPadding_cu_4a93dcdf32replication_pad_forward_kernel3dIlEEvNS_27GenericPackedTensorAccessorIKT_Lm5ENS_16DefaultPtrTraitsElEENS3_IS4_Lm5ES6_lEEiiiii)
        /*06a4*/ 	.word	0x00000000


	//----- nvinfo : EIATTR_REGCOUNT
	.align		4
.L_311:
        /*06a8*/ 	.byte	0x04, 0x2f
        /*06aa*/ 	.short	(.L_313 - .L_312)
	.align		4
.L_312:
        /*06ac*/ 	.word	index@(_ZN2at6native54_GLOBAL__N__757059ea_21_ReplicationPadding_cu_4a93dcdf32replication_pad_forward_kernel3dIsEEvNS_27GenericPackedTensorAccessorIKT_Lm5ENS_16DefaultPtrTraitsElEENS3_IS4_Lm5ES6_lEEiiiii)
        /*06b0*/ 	.word	0x00000016


	//----- nvinfo : EIATTR_FRAME_SIZE
	.align		4
.L_313:
        /*06b4*/ 	.byte	0x04, 0x11
        /*06b6*/ 	.short	(.L_315 - .L_314)
	.align		4
.L_314:
        /*06b8*/ 	.word	index@($__internal_13_$__cuda_sm20_rem_s64)
        /*06bc*/ 	.word	0x00000000


	//----- nvinfo : EIATTR_FRAME_SIZE
	.align		4
.L_315:
        /*06c0*/ 	.byte	0x04, 0x11
        /*06c2*/ 	.short	(.L_317 - .L_316)
	.align		4
.L_316:
        /*06c4*/ 	.word	index@($__internal_12_$__cuda_sm20_div_s64)
        /*06c8*/ 	.word	0x00000000


	//----- nvinfo : EIATTR_FRAME_SIZE
	.align		4
.L_317:
        /*06cc*/ 	.byte	0x04, 0x11
        /*06ce*/ 	.short	(.L_319 - .L_318)
	.align		4
.L_318:
        /*06d0*/ 	.word	index@(_ZN2at6native54_GLOBAL__N__757059ea_21_ReplicationPadding_cu_4a93dcdf32replication_pad_forward_kernel3dIsEEvNS_27GenericPackedTensorAccessorIKT_Lm5ENS_16DefaultPtrTraitsElEENS3_IS4_Lm5ES6_lEEiiiii)
        /*06d4*/ 	.word	0x00000000


	//----- nvinfo : EIATTR_REGCOUNT
	.align		4
.L_319:
        /*06d8*/ 	.byte	0x04, 0x2f
        /*06da*/ 	.short	(.L_321 - .L_320)
	.align		4
.L_320:
        /*06dc*/ 	.word	index@(_ZN2at6native54_GLOBAL__N__757059ea_21_ReplicationPadding_cu_4a93dcdf32replication_pad_forward_kernel3dIdEEvNS_27GenericPackedTensorAccessorIKT_Lm5ENS_16DefaultPtrTraitsElEENS3_IS4_Lm5ES6_lEEiiiii)
        /*06e0*/ 	.word	0x00000016


	//----- nvinfo : EIATTR_FRAME_SIZE
	.align		4
.L_321:
        /*06e4*/ 	.byte	0x04, 0x11
        /*06e6*/ 	.short	(.L_323 - .L_322)
	.align		4
.L_322:
        /*06e8*/ 	.word	index@($__internal_11_$__cuda_sm20_rem_s64)
        /*06ec*/ 	.word	0x00000000


	//----- nvinfo : EIATTR_FRAME_SIZE
	.align		4
.L_323:
        /*06f0*/ 	.byte	0x04, 0x11
        /*06f2*/ 	.short	(.L_325 - .L_324)
	.align		4
.L_324:
        /*06f4*/ 	.word	index@($__internal_10_$__cuda_sm20_div_s64)
        /*06f8*/ 	.word	0x00000000


	//----- nvinfo : EIATTR_FRAME_SIZE
	.align		4
.L_325:
        /*06fc*/ 	.byte	0x04, 0x11
        /*06fe*/ 	.short	(.L_327 - .L_326)
	.align		4
.L_326:
        /*0700*/ 	.word	index@(_ZN2at6native54_GLOBAL__N__757059ea_21_ReplicationPadding_cu_4a93dcdf32replication_pad_forward_kernel3dIdEEvNS_27GenericPackedTensorAccessorIKT_Lm5ENS_16DefaultPtrTraitsElEENS3_IS4_Lm5ES6_lEEiiiii)
        /*0704*/ 	.word	0x00000000


	//----- nvinfo : EIATTR_REGCOUNT
	.align		4
.L_327:
        /*0708*/ 	.byte	0x04, 0x2f
        /*070a*/ 	.short	(.L_329 - .L_328)
	.align		4
.L_328:
        /*070c*/ 	.word	index@(_ZN2at6native54_GLOBAL__N__757059ea_21_ReplicationPadding_cu_4a93dcdf32replication_pad_forward_kernel3dIfEEvNS_27GenericPackedTensorAccessorIKT_Lm5ENS_16DefaultPtrTraitsElEENS3_IS4_Lm5ES6_lEEiiiii)
        /*0710*/ 	.word	0x00000016


	//----- nvinfo : EIATTR_FRAME_SIZE
	.align		4
.L_329:
        /*0714*/ 	.byte	0x04, 0x11
        /*0716*/ 	.short	(.L_331 - .L_330)
	.align		4
.L_330:
        /*0718*/ 	.word	index@($__internal_9_$__cuda_sm20_rem_s64)
        /*071c*/ 	.word	0x00000000


	//----- nvinfo : EIATTR_FRAME_SIZE
	.align		4
.L_331:
        /*0720*/ 	.byte	0x04, 0x11
        /*0722*/ 	.short	(.L_333 - .L_332)
	.align		4
.L_332:
        /*0724*/ 	.word	index@($__internal_8_$__cuda_sm20_div_s64)
        /*0728*/ 	.word	0x00000000


	//----- nvinfo : EIATTR_FRAME_SIZE
	.align		4
.L_333:
        /*072c*/ 	.byte	0x04, 0x11
        /*072e*/ 	.short	(.L_335 - .L_334)
	.align		4
.L_334:
        /*0730*/ 	.word	index@(_ZN2at6native54_GLOBAL__N__757059ea_21_ReplicationPadding_cu_4a93dcdf32replication_pad_forward_kernel3dIfEEvNS_27GenericPackedTensorAccessorIKT_Lm5ENS_16DefaultPtrTraitsElEENS3_IS4_Lm5ES6_lEEiiiii)
        /*0734*/ 	.word	0x00000000


	//----- nvinfo : EIATTR_REGCOUNT
	.align		4
.L_335:
        /*0738*/ 	.byte	0x04, 0x2f
        /*073a*/ 	.short	(.L_337 - .L_336)
	.align		4
.L_336:
        /*073c*/ 	.word	index@(_ZN2at6native54_GLOBAL__N__757059ea_21_ReplicationPadding_cu_4a93dcdf32replication_pad_forward_kernel3dIN3c107complexIdEEEEvNS_27GenericPackedTensorAccessorIKT_Lm5ENS_16DefaultPtrTraitsElEENS6_IS7_Lm5ES9_lEEiiiii)
        /*0740*/ 	.word	0x00000016


	//----- nvinfo : EIATTR_FRAME_SIZE
	.align		4
.L_337:
        /*0744*/ 	.byte	0x04, 0x11
        /*0746*/ 	.short	(.L_339 - .L_338)
	.align		4
.L_338:
        /*0748*/ 	.word	index@($__internal_7_$__cuda_sm20_rem_s64)
        /*074c*/ 	.word	0x00000000


	//----- nvinfo : EIATTR_FRAME_SIZE
	.align		4
.L_339:
        /*0750*/ 	.byte	0x04, 0x11
        /*0752*/ 	.short	(.L_341 - .L_340)
	.align		4
.L_340:
        /*0754*/ 	.word	index@($__internal_6_$__cuda_sm20_div_s64)
        /*0758*/ 	.word	0x00000000


	//----- nvinfo : EIATTR_FRAME_SIZE
	.align		4
.L_341:
        /*075c*/ 	.byte	0x04, 0x11
        /*075e*/ 	.short	(.L_343 - .L_342)
	.align		4
.L_342:
        /*0760*/ 	.word	index@(_ZN2at6native54_GLOBAL__N__757059ea_21_ReplicationPadding_cu_4a93dcdf32replication_pad_forward_kernel3dIN3c107complexIdEEEEvNS_27GenericPackedTensorAccessorIKT_Lm5ENS_16DefaultPtrTraitsElEENS6_IS7_Lm5ES9_lEEiiiii)
        /*0764*/ 	.word	0x00000000


	//----- nvinfo : EIATTR_REGCOUNT
	.align		4
.L_343:
        /*0768*/ 	.byte	0x04, 0x2f
        /*076a*/ 	.short	(.L_345 - .L_344)
	.align		4
.L_344:
        /*076c*/ 	.word	index@(_ZN2at6native54_GLOBAL__N__757059ea_21_ReplicationPadding_cu_4a93dcdf32replication_pad_forward_kernel3dIN3c107complexIfEEEEvNS_27GenericPackedTensorAccessorIKT_Lm5ENS_16DefaultPtrTraitsElEENS6_IS7_Lm5ES9_lEEiiiii)
        /*0770*/ 	.word	0x00000016


	//----- nvinfo : EIATTR_FRAME_SIZE
	.align		4
.L_345:
        /*0774*/ 	.byte	0x04, 0x11
        /*0776*/ 	.short	(.L_347 - .L_346)
	.align		4
.L_346:
        /*0778*/ 	.word	index@($__internal_5_$__cuda_sm20_rem_s64)
        /*077c*/ 	.word	0x00000000


	//----- nvinfo : EIATTR_FRAME_SIZE
	.align		4
.L_347:
        /*0780*/ 	.byte	0x04, 0x11
        /*0782*/ 	.short	(.L_349 - .L_348)
	.align		4
.L_348:
        /*0784*/ 	.word	index@($__internal_4_$__cuda_sm20_div_s64)
        /*0788*/ 	.word	0x00000000


	//----- nvinfo : EIATTR_FRAME_SIZE
	.align		4
.L_349:
        /*078c*/ 	.byte	0x04, 0x11
        /*078e*/ 	.short	(.L_351 - .L_350)
	.align		4
.L_350:
        /*0790*/ 	.word	index@(_ZN2at6native54_GLOBAL__N__757059ea_21_ReplicationPadding_cu_4a93dcdf32replication_pad_forward_kernel3dIN3c107complexIfEEEEvNS_27GenericPackedTensorAccessorIKT_Lm5ENS_16DefaultPtrTraitsElEENS6_IS7_Lm5ES9_lEEiiiii)
        /*0794*/ 	.word	0x00000000


	//----- nvinfo : EIATTR_REGCOUNT
	.align		4
.L_351:
        /*0798*/ 	.byte	0x04, 0x2f
        /*079a*/ 	.short	(.L_353 - .L_352)
	.align		4
.L_352:
        /*079c*/ 	.word	index@(_ZN2at6native54_GLOBAL__N__757059ea_21_ReplicationPadding_cu_4a93dcdf32replication_pad_forward_kernel3dIN3c104HalfEEEvNS_27GenericPackedTensorAccessorIKT_Lm5ENS_16DefaultPtrTraitsElEENS5_IS6_Lm5ES8_lEEiiiii)
        /*07a0*/ 	.word	0x00000016


	//----- nvinfo : EIATTR_FRAME_SIZE
	.align		4
.L_353:
        /*07a4*/ 	.byte	0x04, 0x11
        /*07a6*/ 	.short	(.L_355 - .L_354)
	.align		4
.L_354:
        /*07a8*/ 	.word	index@($__internal_3_$__cuda_sm20_rem_s64)
        /*07ac*/ 	.word	0x00000000


	//----- nvinfo : EIATTR_FRAME_SIZE
	.align		4
.L_355:
        /*07b0*/ 	.byte	0x04, 0x11
        /*07b2*/ 	.short	(.L_357 - .L_356)
	.align		4
.L_356:
        /*07b4*/ 	.word	index@($__internal_2_$__cuda_sm20_div_s64)
        /*07b8*/ 	.word	0x00000000


	//----- nvinfo : EIATTR_FRAME_SIZE
	.align		4
.L_357:
        /*07bc*/ 	.byte	0x04, 0x11
        /*07be*/ 	.short	(.L_359 - .L_358)
	.align		4
.L_358:
        /*07c0*/ 	.word	index@(_ZN2at6native54_GLOBAL__N__757059ea_21_ReplicationPadding_cu_4a93dcdf32replication_pad_forward_kernel3dIN3c104HalfEEEvNS_27GenericPackedTensorAccessorIKT_Lm5ENS_16DefaultPtrTraitsElEENS5_IS6_Lm5ES8_lEEiiiii)
        /*07c4*/ 	.word	0x00000000


	//----- nvinfo : EIATTR_REGCOUNT
	.align		4
.L_359:
        /*07c8*/ 	.byte	0x04, 0x2f
        /*07ca*/ 	.short	(.L_361 - .L_360)
	.align		4
.L_360:
        /*07cc*/ 	.word	index@(_ZN2at6native54_GLOBAL__N__757059ea_21_ReplicationPadding_cu_4a93dcdf32replication_pad_forward_kernel3dIN3c108BFloat16EEEvNS_27GenericPackedTensorAccessorIKT_Lm5ENS_16DefaultPtrTraitsElEENS5_IS6_Lm5ES8_lEEiiiii)
        /*07d0*/ 	.word	0x00000016


	//----- nvinfo : EIATTR_FRAME_SIZE
	.align		4
.L_361:
        /*07d4*/ 	.byte	0x04, 0x11
        /*07d6*/ 	.short	(.L_363 - .L_362)
	.align		4
.L_362:
        /*07d8*/ 	.word	index@($__internal_1_$__cuda_sm20_rem_s64)
        /*07dc*/ 	.word	0x00000000


	//----- nvinfo : EIATTR_FRAME_SIZE
	.align		4
.L_363:
        /*07e0*/ 	.byte	0x04, 0x11
        /*07e2*/ 	.short	(.L_365 - .L_364)
	.align		4
.L_364:
        /*07e4*/ 	.word	index@($__internal_0_$__cuda_sm20_div_s64)
        /*07e8*/ 	.word	0x00000000


	//----- nvinfo : EIATTR_FRAME_SIZE
	.align		4
.L_365:
        /*07ec*/ 	.byte	0x04, 0x11
        /*07ee*/ 	.short	(.L_367 - .L_366)
	.align		4
.L_366:
        /*07f0*/ 	.word	index@(_ZN2at6native54_GLOBAL__N__757059ea_21_ReplicationPadding_cu_4a93dcdf32replication_pad_forward_kernel3dIN3c108BFloat16EEEvNS_27GenericPackedTensorAccessorIKT_Lm5ENS_16DefaultPtrTraitsElEENS5_IS6_Lm5ES8_lEEiiiii)
        /*07f4*/ 	.word	0x00000000


	//----- nvinfo : EIATTR_MIN_STACK_SIZE
	.align		4
.L_367:
        /*07f8*/ 	.byte	0x04, 0x12
        /*07fa*/ 	.short	(.L_369 - .L_368)
	.align		4
.L_368:
        /*07fc*/ 	.word	index@(_ZN2at6native54_GLOBAL__N__757059ea_21_ReplicationPadding_cu_4a93dcdf32replication_pad_forward_kernel3dIN3c108BFloat16EEEvNS_27GenericPackedTensorAccessorIKT_Lm5ENS_16DefaultPtrTraitsElEENS5_IS6_Lm5ES8_lEEiiiii)
        /*0800*/ 	.word	0x00000000


	//----- nvinfo : EIATTR_MIN_STACK_SIZE
	.align		4
.L_369:
        /*0804*/ 	.byte	0x04, 0x12
        /*0806*/ 	.short	(.L_371 - .L_370)
	.align		4
.L_370:
        /*0808*/ 	.word	index@(_ZN2at6native54_GLOBAL__N__757059ea_21_ReplicationPadding_cu_4a93dcdf32replication_pad_forward_kernel3dIN3c104HalfEEEvNS_27GenericPackedTensorAccessorIKT_Lm5ENS_16DefaultPtrTraitsElEENS5_IS6_Lm5ES8_lEEiiiii)
        /*080c*/ 	.word	0x00000000


	//----- nvinfo : EIATTR_MIN_STACK_SIZE
	.align		4
.L_371:
        /*0810*/ 	.byte	0x04, 0x12
        /*0812*/ 	.short	(.L_373 - .L_372)
	.align		4
.L_372:
        /*0814*/ 	.word	index@(_ZN2at6native54_GLOBAL__N__757059ea_21_ReplicationPadding_cu_4a93dcdf32replication_pad_forward_kernel3dIN3c107complexIfEEEEvNS_27GenericPackedTensorAccessorIKT_Lm5ENS_16DefaultPtrTraitsElEENS6_IS7_Lm5ES9_lEEiiiii)
        /*0818*/ 	.word	0x00000000


	//----- nvinfo : EIATTR_MIN_STACK_SIZE
	.align		4
.L_373:
        /*081c*/ 	.byte	0x04, 0x12
        /*081e*/ 	.short	(.L_375 - .L_374)
	.align		4
.L_374:
        /*0820*/ 	.word	index@(_ZN2at6native54_GLOBAL__N__757059ea_21_ReplicationPadding_cu_4a93dcdf32replication_pad_forward_kernel3dIN3c107complexIdEEEEvNS_27GenericPackedTensorAccessorIKT_Lm5ENS_16DefaultPtrTraitsElEENS6_IS7_Lm5ES9_lEEiiiii)
        /*0824*/ 	.word	0x00000000


	//----- nvinfo : EIATTR_MIN_STACK_SIZE
	.align		4
.L_375:
        /*0828*/ 	.byte	0x04, 0x12
        /*082a*/ 	.short	(.L_377 - .L_376)
	.align		4
.L_376:
        /*082c*/ 	.word	index@(_ZN2at6native54_GLOBAL__N__757059ea_21_ReplicationPadding_cu_4a93dcdf32replication_pad_forward_kernel3dIfEEvNS_27GenericPackedTensorAccessorIKT_Lm5ENS_16DefaultPtrTraitsElEENS3_IS4_Lm5ES6_lEEiiiii)
        /*0830*/ 	.word	0x00000000


	//----- nvinfo : EIATTR_MIN_STACK_SIZE
	.align		4
.L_377:
        /*0834*/ 	.byte	0x04, 0x12
        /*0836*/ 	.short	(.L_379 - .L_378)
	.align		4
.L_378:
        /*0838*/ 	.word	index@(_ZN2at6native54_GLOBAL__N__757059ea_21_ReplicationPadding_cu_4a93dcdf32replication_pad_forward_kernel3dIdEEvNS_27GenericPackedTensorAccessorIKT_Lm5ENS_16DefaultPtrTraitsElEENS3_IS4_Lm5ES6_lEEiiiii)
        /*083c*/ 	.word	0x00000000


	//----- nvinfo : EIATTR_MIN_STACK_SIZE
	.align		4
.L_379:
        /*0840*/ 	.byte	0x04, 0x12
        /*0842*/ 	.short	(.L_381 - .L_380)
	.align		4
.L_380:
        /*0844*/ 	.word	index@(_ZN2at6native54_GLOBAL__N__757059ea_21_ReplicationPadding_cu_4a93dcdf32replication_pad_forward_kernel3dIsEEvNS_27GenericPackedTensorAccessorIKT_Lm5ENS_16DefaultPtrTraitsElEENS3_IS4_Lm5ES6_lEEiiiii)
        /*0848*/ 	.word	0x00000000


	//----- nvinfo : EIATTR_MIN_STACK_SIZE
	.align		4
.L_381:
        /*084c*/ 	.byte	0x04, 0x12
        /*084e*/ 	.short	(.L_383 - .L_382)
	.align		4
.L_382:
        /*0850*/ 	.word	index@(_ZN2at6native54_GLOBAL__N__757059ea_21_ReplicationPadding_cu_4a93dcdf32replication_pad_forward_kernel3dIlEEvNS_27GenericPackedTensorAccessorIKT_Lm5ENS_16DefaultPtrTraitsElEENS3_IS4_Lm5ES6_lEEiiiii)
        /*0854*/ 	.word	0x00000000


	//----- nvinfo : EIATTR_MIN_STACK_SIZE
	.align		4
.L_383:
        /*0858*/ 	.byte	0x04, 0x12
        /*085a*/ 	.short	(.L_385 - .L_384)
	.align		4
.L_384:
        /*085c*/ 	.word	index@(_ZN2at6native54_GLOBAL__N__757059ea_21_ReplicationPadding_cu_4a93dcdf32replication_pad_forward_kernel3dIiEEvNS_27GenericPackedTensorAccessorIKT_Lm5ENS_16DefaultPtrTraitsElEENS3_IS4_Lm5ES6_lEEiiiii)
        /*0860*/ 	.word	0x00000000


	//----- nvinfo : EIATTR_MIN_STACK_SIZE
	.align		4
.L_385:
        /*0864*/ 	.byte	0x04, 0x12
        /*0866*/ 	.short	(.L_387 - .L_386)
	.align		4
.L_386:
        /*0868*/ 	.word	index@(_ZN2at6native54_GLOBAL__N__757059ea_21_ReplicationPadding_cu_4a93dcdf32replication_pad_forward_kernel3dIaEEvNS_27GenericPackedTensorAccessorIKT_Lm5ENS_16DefaultPtrTraitsElEENS3_IS4_Lm5ES6_lEEiiiii)
        /*086c*/ 	.word	0x00000000


	//----- nvinfo : EIATTR_MIN_STACK_SIZE
	.align		4
.L_387:
        /*0870*/ 	.byte	0x04, 0x12
        /*0872*/ 	.short	(.L_389 - .L_388)
	.align		4
.L_388:
        /*0874*/ 	.word	index@(_ZN2at6native54_GLOBAL__N__757059ea_21_ReplicationPadding_cu_4a93dcdf32replication_pad_forward_kernel3dIhEEvNS_27GenericPackedTensorAccessorIKT_Lm5ENS_16DefaultPtrTraitsElEENS3_IS4_Lm5ES6_lEEiiiii)
        /*0878*/ 	.word	0x00000000


	//----- nvinfo : EIATTR_MIN_STACK_SIZE
	.align		4
.L_389:
        /*087c*/ 	.byte	0x04, 0x12
        /*087e*/ 	.short	(.L_391 - .L_390)
	.align		4
.L_390:
        /*0880*/ 	.word	index@(_ZN2at6native54_GLOBAL__N__757059ea_21_ReplicationPadding_cu_4a93dcdf32replication_pad_forward_kernel2dIN3c108BFloat16EEEvNS_27GenericPackedTensorAccessorIKT_Lm4ENS_16DefaultPtrTraitsElEENS5_IS6_Lm4ES8_lEEiiii)
        /*0884*/ 	.word	0x00000000


	//----- nvinfo : EIATTR_MIN_STACK_SIZE
	.align		4
.L_391:
        /*0888*/ 	.byte	0x04, 0x12
        /*088a*/ 	.short	(.L_393 - .L_392)
	.align		4
.L_392:
        /*088c*/ 	.word	index@(_ZN2at6native54_GLOBAL__N__757059ea_21_ReplicationPadding_cu_4a93dcdf32replication_pad_forward_kernel2dIN3c104HalfEEEvNS_27GenericPackedTensorAccessorIKT_Lm4ENS_16DefaultPtrTraitsElEENS5_IS6_Lm4ES8_lEEiiii)
        /*0890*/ 	.word	0x00000000


	//----- nvinfo : EIATTR_MIN_STACK_SIZE
	.align		4
.L_393:
        /*0894*/ 	.byte	0x04, 0x12
        /*0896*/ 	.short	(.L_395 - .L_394)
	.align		4
.L_394:
        /*0898*/ 	.word	index@(_ZN2at6native54_GLOBAL__N__757059ea_21_ReplicationPadding_cu_4a93dcdf32replication_pad_forward_kernel2dIN3c107complexIfEEEEvNS_27GenericPackedTensorAccessorIKT_Lm4ENS_16DefaultPtrTraitsElEENS6_IS7_Lm4ES9_lEEiiii)
        /*089c*/ 	.word	0x00000000


	//----- nvinfo : EIATTR_MIN_STACK_SIZE
	.align		4
.L_395:
        /*08a0*/ 	.byte	0x04, 0x12
        /*08a2*/ 	.short	(.L_397 - .L_396)
	.align		4
.L_396:
        /*08a4*/ 	.word	index@(_ZN2at6native54_GLOBAL__N__757059ea_21_ReplicationPadding_cu_4a93dcdf32replication_pad_forward_kernel2dIN3c107complexIdEEEEvNS_27GenericPackedTensorAccessorIKT_Lm4ENS_16DefaultPtrTraitsElEENS6_IS7_Lm4ES9_lEEiiii)
        /*08a8*/ 	.word	0x00000000


	//----- nvinfo : EIATTR_MIN_STACK_SIZE
	.align		4
.L_397:
        /*08ac*/ 	.byte	0x04, 0x12
        /*08ae*/ 	.short	(.L_399 - .L_398)
	.align		4
.L_398:
        /*08b0*/ 	.word	index@(_ZN2at6native54_GLOBAL__N__757059ea_21_ReplicationPadding_cu_4a93dcdf32replication_pad_forward_kernel2dIfEEvNS_27GenericPackedTensorAccessorIKT_Lm4ENS_16DefaultPtrTraitsElEENS3_IS4_Lm4ES6_lEEiiii)
        /*08b4*/ 	.word	0x00000000


	//----- nvinfo : EIATTR_MIN_STACK_SIZE
	.align		4
.L_399:
        /*08b8*/ 	.byte	0x04, 0x12
        /*08ba*/ 	.short	(.L_401 - .L_400)
	.align		4
.L_400:
        /*08bc*/ 	.word	index@(_ZN2at6native54_GLOBAL__N__757059ea_21_ReplicationPadding_cu_4a93dcdf32replication_pad_forward_kernel2dIdEEvNS_27GenericPackedTensorAccessorIKT_Lm4ENS_16DefaultPtrTraitsElEENS3_IS4_Lm4ES6_lEEiiii)
        /*08c0*/ 	.word	0x00000000


	//----- nvinfo : EIATTR_MIN_STACK_SIZE
	.align		4
.L_401:
        /*08c4*/ 	.byte	0x04, 0x12
        /*08c6*/ 	.short	(.L_403 - .L_402)
	.align		4
.L_402:
        /*08c8*/ 	.word	index@(_ZN2at6native54_GLOBAL__N__757059ea_21_ReplicationPadding_cu_4a93dcdf32replication_pad_forward_kernel2dIsEEvNS_27GenericPackedTensorAccessorIKT_Lm4ENS_16DefaultPtrTraitsElEENS3_IS4_Lm4ES6_lEEiiii)
        /*08cc*/ 	.word	0x00000000


	//----- nvinfo : EIATTR_MIN_STACK_SIZE
	.align		4
.L_403:
        /*08d0*/ 	.byte	0x04, 0x12
        /*08d2*/ 	.short	(.L_405 - .L_404)
	.align		4
.L_404:
        /*08d4*/ 	.word	index@(_ZN2at6native54_GLOBAL__N__757059ea_21_ReplicationPadding_cu_4a93dcdf32replication_pad_forward_kernel2dIlEEvNS_27GenericPackedTensorAccessorIKT_Lm4ENS_16DefaultPtrTraitsElEENS3_IS4_Lm4ES6_lEEiiii)
        /*08d8*/ 	.word	0x00000000


	//----- nvinfo : EIATTR_MIN_STACK_SIZE
	.align		4
.L_405:
        /*08dc*/ 	.byte	0x04, 0x12
        /*08de*/ 	.short	(.L_407 - .L_406)
	.align		4
.L_406:
        /*08e0*/ 	.word	index@(_ZN2at6native54_GLOBAL__N__757059ea_21_ReplicationPadding_cu_4a93dcdf32replication_pad_forward_kernel2dIiEEvNS_27GenericPackedTensorAccessorIKT_Lm4ENS_16DefaultPtrTraitsElEENS3_IS4_Lm4ES6_lEEiiii)
        /*08e4*/ 	.word	0x00000000


	//----- nvinfo : EIATTR_MIN_STACK_SIZE
	.align		4
.L_407:
        /*08e8*/ 	.byte	0x04, 0x12
        /*08ea*/ 	.short	(.L_409 - .L_408)
	.align		4
.L_408:
        /*08ec*/ 	.word	index@(_ZN2at6native54_GLOBAL__N__757059ea_21_ReplicationPadding_cu_4a93dcdf32replication_pad_forward_kernel2dIaEEvNS_27GenericPackedTensorAccessorIKT_Lm4ENS_16DefaultPtrTraitsElEENS3_IS4_Lm4ES6_lEEiiii)
        /*08f0*/ 	.word	0x00000000


	//----- nvinfo : EIATTR_MIN_STACK_SIZE
	.align		4
.L_409:
        /*08f4*/ 	.byte	0x04, 0x12
        /*08f6*/ 	.short	(.L_411 - .L_410)
	.align		4
.L_410:
        /*08f8*/ 	.word	index@(_ZN2at6native54_GLOBAL__N__757059ea_21_ReplicationPadding_cu_4a93dcdf32replication_pad_forward_kernel2dIhEEvNS_27GenericPackedTensorAccessorIKT_Lm4ENS_16DefaultPtrTraitsElEENS3_IS4_Lm4ES6_lEEiiii)
        /*08fc*/ 	.word	0x00000000


	//----- nvinfo : EIATTR_MIN_STACK_SIZE
	.align		4
.L_411:
        /*0900*/ 	.byte	0x04, 0x12
        /*0902*/ 	.short	(.L_413 - .L_412)
	.align		4
.L_412:
        /*0904*/ 	.word	index@(_ZN2at6native54_GLOBAL__N__757059ea_21_ReplicationPadding_cu_4a93dcdf31replication_pad_backward_kernelIN3c108BFloat16EEEvNS_27GenericPackedTensorAccessorIT_Lm3ENS_16DefaultPtrTraitsElEENS5_IKS6_Lm3ES7_lEEiii)
        /*0908*/ 	.word	0x00000000


	//----- nvinfo : EIATTR_MIN_STACK_SIZE
	.align		4
.L_413:
        /*090c*/ 	.byte	0x04, 0x12
        /*090e*/ 	.short	(.L_415 - .L_414)
	.align		4
.L_414:
        /*0910*/ 	.word	index@(_ZN2at6native54_GLOBAL__N__757059ea_21_ReplicationPadding_cu_4a93dcdf31replication_pad_backward_kernelIN3c104HalfEEEvNS_27GenericPackedTensorAccessorIT_Lm3ENS_16DefaultPtrTraitsElEENS5_IKS6_Lm3ES7_lEEiii)
        /*0914*/ 	.word	0x00000000


	//----- nvinfo : EIATTR_MIN_STACK_SIZE
	.align		4
.L_415:
        /*0918*/ 	.byte	0x04, 0x12
        /*091a*/ 	.short	(.L_417 - .L_416)
	.align		4
.L_416:
        /*091c*/ 	.word	index@(_ZN2at6native54_GLOBAL__N__757059ea_21_ReplicationPadding_cu_4a93dcdf31replication_pad_backward_kernelIN3c107complexIfEEEEvNS_27GenericPackedTensorAccessorIT_Lm3ENS_16DefaultPtrTraitsElEENS6_IKS7_Lm3ES8_lEEiii)
        /*0920*/ 	.word	0x00000000


	//----- nvinfo : EIATTR_MIN_STACK_SIZE
	.align		4
.L_417:
        /*0924*/ 	.byte	0x04, 0x12
        /*0926*/ 	.short	(.L_419 - .L_418)
	.align		4
.L_418:
        /*0928*/ 	.word	index@(_ZN2at6native54_GLOBAL__N__757059ea_21_ReplicationPadding_cu_4a93dcdf31replication_pad_backward_kernelIN3c107complexIdEEEEvNS_27GenericPackedTensorAccessorIT_Lm3ENS_16DefaultPtrTraitsElEENS6_IKS7_Lm3ES8_lEEiii)
        /*092c*/ 	.word	0x00000000


	//----- nvinfo : EIATTR_MIN_STACK_SIZE
	.align		4
.L_419:
        /*0930*/ 	.byte	0x04, 0x12
        /*0932*/ 	.short	(.L_421 - .L_420)
	.align		4
.L_420:
        /*0934*/ 	.word	index@(_ZN2at6native54_GLOBAL__N__757059ea_21_ReplicationPadding_cu_4a93dcdf31replication_pad_backward_kernelIfEEvNS_27GenericPackedTensorAccessorIT_Lm3ENS_16DefaultPtrTraitsElEENS3_IKS4_Lm3ES5_lEEiii)
        /*0938*/ 	.word	0x00000000


	//----- nvinfo : EIATTR_MIN_STACK_SIZE
	.align		4
.L_421:
        /*093c*/ 	.byte	0x04, 0x12
        /*093e*/ 	.short	(.L_423 - .L_422)
	.align		4
.L_422:
        /*0940*/ 	.word	index@(_ZN2at6native54_GLOBAL__N__757059ea_21_ReplicationPadding_cu_4a93dcdf31replication_pad_backward_kernelIdEEvNS_27GenericPackedTensorAccessorIT_Lm3ENS_16DefaultPtrTraitsElEENS3_IKS4_Lm3ES5_lEEiii)
        /*0944*/ 	.word	0x00000000


	//----- nvinfo : EIATTR_MIN_STACK_SIZE
	.align		4
.L_423:
        /*0948*/ 	.byte	0x04, 0x12
        /*094a*/ 	.short	(.L_425 - .L_424)
	.align		4
.L_424:
        /*094c*/ 	.word	index@(_ZN2at6native54_GLOBAL__N__757059ea_21_ReplicationPadding_cu_4a93dcdf32replication_pad_forward_kernel1dIN3c108BFloat16EEEvNS_27GenericPackedTensorAccessorIKT_Lm3ENS_16DefaultPtrTraitsElEENS5_IS6_Lm3ES8_lEEiii)
        /*0950*/ 	.word	0x00000000


	//----- nvinfo : EIATTR_MIN_STACK_SIZE
	.align		4
.L_425:
        /*0954*/ 	.byte	0x04, 0x12
        /*0956*/ 	.short	(.L_427 - .L_426)
	.align		4
.L_426:
        /*0958*/ 	.word	index@(_ZN2at6native54_GLOBAL__N__757059ea_21_ReplicationPadding_cu_4a93dcdf32replication_pad_forward_kernel1dIN3c104HalfEEEvNS_27GenericPackedTensorAccessorIKT_Lm3ENS_16DefaultPtrTraitsElEENS5_IS6_Lm3ES8_lEEiii)
        /*095c*/ 	.word	0x00000000


	//----- nvinfo : EIATTR_MIN_STACK_SIZE
	.align		4
.L_427:
        /*0960*/ 	.byte	0x04, 0x12
        /*0962*/ 	.short	(.L_429 - .L_428)
	.align		4
.L_428:
        /*0964*/ 	.word	index@(_ZN2at6native54_GLOBAL__N__757059ea_21_ReplicationPadding_cu_4a93dcdf32replication_pad_forward_kernel1dIN3c107complexIfEEEEvNS_27GenericPackedTensorAccessorIKT_Lm3ENS_16DefaultPtrTraitsElEENS6_IS7_Lm3ES9_lEEiii)
        /*0968*/ 	.word	0x00000000


	//----- nvinfo : EIATTR_MIN_STACK_SIZE
	.align		4
.L_429:
        /*096c*/ 	.byte	0x04, 0x12
        /*096e*/ 	.short	(.L_431 - .L_430)
	.align		4
.L_430:
        /*0970*/ 	.word	index@(_ZN2at6native54_GLOBAL__N__757059ea_21_ReplicationPadding_cu_4a93dcdf32replication_pad_forward_kernel1dIN3c107complexIdEEEEvNS_27GenericPackedTensorAccessorIKT_Lm3ENS_16DefaultPtrTraitsElEENS6_IS7_Lm3ES9_lEEiii)
        /*0974*/ 	.word	0x00000000


	//----- nvinfo : EIATTR_MIN_STACK_SIZE
	.align		4
.L_431:
        /*0978*/ 	.byte	0x04, 0x12
        /*097a*/ 	.short	(.L_433 - .L_432)
	.align		4
.L_432:
        /*097c*/ 	.word	index@(_ZN2at6native54_GLOBAL__N__757059ea_21_ReplicationPadding_cu_4a93dcdf32replication_pad_forward_kernel1dIfEEvNS_27GenericPackedTensorAccessorIKT_Lm3ENS_16DefaultPtrTraitsElEENS3_IS4_Lm3ES6_lEEiii)
        /*0980*/ 	.word	0x00000000


	//----- nvinfo : EIATTR_MIN_STACK_SIZE
	.align		4
.L_433:
        /*0984*/ 	.byte	0x04, 0x12
        /*0986*/ 	.short	(.L_435 - .L_434)
	.align		4
.L_434:
        /*0988*/ 	.word	index@(_ZN2at6native54_GLOBAL__N__757059ea_21_ReplicationPadding_cu_4a93dcdf32replication_pad_forward_kernel1dIdEEvNS_27GenericPackedTensorAccessorIKT_Lm3ENS_16DefaultPtrTraitsElEENS3_IS4_Lm3ES6_lEEiii)
        /*098c*/ 	.word	0x00000000


	//----- nvinfo : EIATTR_MIN_STACK_SIZE
	.align		4
.L_435:
        /*0990*/ 	.byte	0x04, 0x12
        /*0992*/ 	.short	(.L_437 - .L_436)
	.align		4
.L_436:
        /*0994*/ 	.word	index@(_ZN2at6native54_GLOBAL__N__757059ea_21_ReplicationPadding_cu_4a93dcdf32replication_pad_forward_kernel1dIsEEvNS_27GenericPackedTensorAccessorIKT_Lm3ENS_16DefaultPtrTraitsElEENS3_IS4_Lm3ES6_lEEiii)
        /*0998*/ 	.word	0x00000000


	//----- nvinfo : EIATTR_MIN_STACK_SIZE
	.align		4
.L_437:
        /*099c*/ 	.byte	0x04, 0x12
        /*099e*/ 	.short	(.L_439 - .L_438)
	.align		4
.L_438:
        /*09a0*/ 	.word	index@(_ZN2at6native54_GLOBAL__N__757059ea_21_ReplicationPadding_cu_4a93dcdf32replication_pad_forward_kernel1dIlEEvNS_27GenericPackedTensorAccessorIKT_Lm3ENS_16DefaultPtrTraitsElEENS3_IS4_Lm3ES6_lEEiii)
        /*09a4*/ 	.word	0x00000000


	//----- nvinfo : EIATTR_MIN_STACK_SIZE
	.align		4
.L_439:
        /*09a8*/ 	.byte	0x04, 0x12
        /*09aa*/ 	.short	(.L_441 - .L_440)
	.align		4
.L_440:
        /*09ac*/ 	.word	index@(_ZN2at6native54_GLOBAL__N__757059ea_21_ReplicationPadding_cu_4a93dcdf32replication_pad_forward_kernel1dIiEEvNS_27GenericPackedTensorAccessorIKT_Lm3ENS_16DefaultPtrTraitsElEENS3_IS4_Lm3ES6_lEEiii)
        /*09b0*/ 	.word	0x00000000


	//----- nvinfo : EIATTR_MIN_STACK_SIZE
	.align		4
.L_441:
        /*09b4*/ 	.byte	0x04, 0x12
        /*09b6*/ 	.short	(.L_443 - .L_442)
	.align		4
.L_442:
        /*09b8*/ 	.word	index@(_ZN2at6native54_GLOBAL__N__757059ea_21_ReplicationPadding_cu_4a93dcdf32replication_pad_forward_kernel1dIaEEvNS_27GenericPackedTensorAccessorIKT_Lm3ENS_16DefaultPtrTraitsElEENS3_IS4_Lm3ES6_lEEiii)
        /*09bc*/ 	.word	0x00000000


	//----- nvinfo : EIATTR_MIN_STACK_SIZE
	.align		4
.L_443:
        /*09c0*/ 	.byte	0x04, 0x12
        /*09c2*/ 	.short	(.L_445 - .L_444)
	.align		4
.L_444:
        /*09c4*/ 	.word	index@(_ZN2at6native54_GLOBAL__N__757059ea_21_ReplicationPadding_cu_4a93dcdf32replication_pad_forward_kernel1dIhEEvNS_27GenericPackedTensorAccessorIKT_Lm3ENS_16DefaultPtrTraitsElEENS3_IS4_Lm3ES6_lEEiii)
        /*09c8*/ 	.word	0x00000000


	//----- nvinfo : EIATTR_MIN_STACK_SIZE
	.align		4
.L_445:
        /*09cc*/ 	.byte	0x04, 0x12
        /*09ce*/ 	.short	(.L_447 - .L_446)
	.align		4
.L_446:
        /*09d0*/ 	.word	index@(_ZN2at6native54_GLOBAL__N__757059ea_21_ReplicationPadding_cu_4a93dcdf31replication_pad_backward_kernelIN3c108BFloat16EEEvNS_27GenericPackedTensorAccessorIT_Lm5ENS_16DefaultPtrTraitsElEENS5_IKS6_Lm5ES7_lEEiiiii)
        /*09d4*/ 	.word	0x00000000


	//----- nvinfo : EIATTR_MIN_STACK_SIZE
	.align		4
.L_447:
        /*09d8*/ 	.byte	0x04, 0x12
        /*09da*/ 	.short	(.L_449 - .L_448)
	.align		4
.L_448:
        /*09dc*/ 	.word	index@(_ZN2at6native54_GLOBAL__N__757059ea_21_ReplicationPadding_cu_4a93dcdf31replication_pad_backward_kernelIN3c104HalfEEEvNS_27GenericPackedTensorAccessorIT_Lm5ENS_16DefaultPtrTraitsElEENS5_IKS6_Lm5ES7_lEEiiiii)
        /*09e0*/ 	.word	0x00000000


	//----- nvinfo : EIATTR_MIN_STACK_SIZE
	.align		4
.L_449:
        /*09e4*/ 	.byte	0x04, 0x12
        /*09e6*/ 	.short	(.L_451 - .L_450)
	.align		4
.L_450:
        /*09e8*/ 	.word	index@(_ZN2at6native54_GLOBAL__N__757059ea_21_ReplicationPadding_cu_4a93dcdf31replication_pad_backward_kernelIN3c107complexIfEEEEvNS_27GenericPackedTensorAccessorIT_Lm5ENS_16DefaultPtrTraitsElEENS6_IKS7_Lm5ES8_lEEiiiii)
        /*09ec*/ 	.word	0x00000000


	//----- nvinfo : EIATTR_MIN_STACK_SIZE
	.align		4
.L_451:
        /*09f0*/ 	.byte	0x04, 0x12
        /*09f2*/ 	.short	(.L_453 - .L_452)
	.align		4
.L_452:
        /*09f4*/ 	.word	index@(_ZN2at6native54_GLOBAL__N__757059ea_21_ReplicationPadding_cu_4a93dcdf31replication_pad_backward_kernelIN3c107complexIdEEEEvNS_27GenericPackedTensorAccessorIT_Lm5ENS_16DefaultPtrTraitsElEENS6_IKS7_Lm5ES8_lEEiiiii)
        /*09f8*/ 	.word	0x00000000


	//----- nvinfo : EIATTR_MIN_STACK_SIZE
	.align		4
.L_453:
        /*09fc*/ 	.byte	0x04, 0x12
        /*09fe*/ 	.short	(.L_455 - .L_454)
	.align		4
.L_454:
        /*0a00*/ 	.word	index@(_ZN2at6native54_GLOBAL__N__757059ea_21_ReplicationPadding_cu_4a93dcdf31replication_pad_backward_kernelIfEEvNS_27GenericPackedTensorAccessorIT_Lm5ENS_16DefaultPtrTraitsElEENS3_IKS4_Lm5ES5_lEEiiiii)
        /*0a04*/ 	.word	0x00000000


	//----- nvinfo : EIATTR_MIN_STACK_SIZE
	.align		4
.L_455:
        /*0a08*/ 	.byte	0x04, 0x12
        /*0a0a*/ 	.short	(.L_457 - .L_456)
	.align		4
.L_456:
        /*0a0c*/ 	.word	index@(_ZN2at6native54_GLOBAL__N__757059ea_21_ReplicationPadding_cu_4a93dcdf31replication_pad_backward_kernelIdEEvNS_27GenericPackedTensorAccessorIT_Lm5ENS_16DefaultPtrTraitsElEENS3_IKS4_Lm5ES5_lEEiiiii)
        /*0a10*/ 	.word	0x00000000


	//----- nvinfo : EIATTR_MIN_STACK_SIZE
	.align		4
.L_457:
        /*0a14*/ 	.byte	0x04, 0x12
        /*0a16*/ 	.short	(.L_459 - .L_458)
	.align		4
.L_458:
        /*0a18*/ 	.word	index@(_ZN2at6native54_GLOBAL__N__757059ea_21_ReplicationPadding_cu_4a93dcdf31replication_pad_backward_kernelIN3c108BFloat16EEEvNS_27GenericPackedTensorAccessorIT_Lm4ENS_16DefaultPtrTraitsElEENS5_IKS6_Lm4ES7_lEEiiii)
        /*0a1c*/ 	.word	0x00000000


	//----- nvinfo : EIATTR_MIN_STACK_SIZE
	.align		4
.L_459:
        /*0a20*/ 	.byte	0x04, 0x12
        /*0a22*/ 	.short	(.L_461 - .L_460)
	.align		4
.L_460:
        /*0a24*/ 	.word	index@(_ZN2at6native54_GLOBAL__N__757059ea_21_ReplicationPadding_cu_4a93dcdf31replication_pad_backward_kernelIN3c104HalfEEEvNS_27GenericPackedTensorAccessorIT_Lm4ENS_16DefaultPtrTraitsElEENS5_IKS6_Lm4ES7_lEEiiii)
        /*0a28*/ 	.word	0x00000000


	//----- nvinfo : EIATTR_MIN_STACK_SIZE
	.align		4
.L_461:
        /*0a2c*/ 	.byte	0x04, 0x12
        /*0a2e*/ 	.short	(.L_463 - .L_462)
	.align		4
.L_462:
        /*0a30*/ 	.word	index@(_ZN2at6native54_GLOBAL__N__757059ea_21_ReplicationPadding_cu_4a93dcdf31replication_pad_backward_kernelIN3c107complexIfEEEEvNS_27GenericPackedTensorAccessorIT_Lm4ENS_16DefaultPtrTraitsElEENS6_IKS7_Lm4ES8_lEEiiii)
        /*0a34*/ 	.word	0x00000000


	//----- nvinfo : EIATTR_MIN_STACK_SIZE
	.align		4
.L_463:
        /*0a38*/ 	.byte	0x04, 0x12
        /*0a3a*/ 	.short	(.L_465 - .L_464)
	.align		4
.L_464:
        /*0a3c*/ 	.word	index@(_ZN2at6native54_GLOBAL__N__757059ea_21_ReplicationPadding_cu_4a93dcdf31replication_pad_backward_kernelIN3c107complexIdEEEEvNS_27GenericPackedTensorAccessorIT_Lm4ENS_16DefaultPtrTraitsElEENS6_IKS7_Lm4ES8_lEEiiii)
        /*0a40*/ 	.word	0x00000000


	//----- nvinfo : EIATTR_MIN_STACK_SIZE
	.align		4
.L_465:
        /*0a44*/ 	.byte	0x04, 0x12
        /*0a46*/ 	.short	(.L_467 - .L_466)
	.align		4
.L_466:
        /*0a48*/ 	.word	index@(_ZN2at6native54_GLOBAL__N__757059ea_21_ReplicationPadding_cu_4a93dcdf31replication_pad_backward_kernelIfEEvNS_27GenericPackedTensorAccessorIT_Lm4ENS_16DefaultPtrTraitsElEENS3_IKS4_Lm4ES5_lEEiiii)
        /*0a4c*/ 	.word	0x00000000


	//----- nvinfo : EIATTR_MIN_STACK_SIZE
	.align		4
.L_467:
        /*0a50*/ 	.byte	0x04, 0x12
        /*0a52*/ 	.short	(.L_469 - .L_468)
	.align		4
.L_468:
        /*0a54*/ 	.word	index@(_ZN2at6native54_GLOBAL__N__757059ea_21_ReplicationPadding_cu_4a93dcdf31replication_pad_backward_kernelIdEEvNS_27GenericPackedTensorAccessorIT_Lm4ENS_16DefaultPtrTraitsElEENS3_IKS4_Lm4ES5_lEEiiii)
        /*0a58*/ 	.word	0x00000000
.L_469:


//--------------------- .nv.compat                --------------------------
	.section	.nv.compat,"",@"SHT_CUDA_COMPAT_INFO"
	.align	4
        /*0000*/ 	.byte	0x02, 0x09, 0x01, 0x00, 0x02, 0x02, 0x01, 0x00, 0x02, 0x05, 0x05, 0x00, 0x03, 0x07, 0x01, 0x01
        /*0010*/ 	.byte	0x02, 0x03, 0x00, 0x00, 0x02, 0x06, 0x01, 0x00, 0x04, 0x0b, 0x08, 0x00, 0x00, 0x00, 0x00, 0x00
        /*0020*/ 	.byte	0x00, 0x00, 0x00, 0x00


//--------------------- .nv.info._ZN2at6native54_GLOBAL__N__757059ea_21_ReplicationPadding_cu_4a93dcdf32replication_pad_forward_kernel3dIN3c108BFloat16EEEvNS_27GenericPackedTensorAccessorIKT_Lm5ENS_16DefaultPtrTraitsElEENS5_IS6_Lm5ES8_lEEiiiii --------------------------
	.section	.nv.info._ZN2at6native54_GLOBAL__N__757059ea_21_ReplicationPadding_cu_4a93dcdf32replication_pad_forward_kernel3dIN3c108BFloat16EEEvNS_27GenericPackedTensorAccessorIKT_Lm5ENS_16DefaultPtrTraitsElEENS5_IS6_Lm5ES8_lEEiiiii,"",@"SHT_CUDA_INFO"
	.sectionflags	@""
	.align	4


	//----- nvinfo : EIATTR_CUDA_API_VERSION
	.align		4
        /*0000*/ 	.byte	0x04, 0x37
        /*0002*/ 	.short	(.L_471 - .L_470)
.L_470:
        /*0004*/ 	.word	0x00000082


	//----- nvinfo : EIATTR_KPARAM_INFO
	.align		4
.L_471:
        /*0008*/ 	.byte	0x04, 0x17
        /*000a*/ 	.short	(.L_473 - .L_472)
.L_472:
        /*000c*/ 	.word	0x00000000
        /*0010*/ 	.short	0x0006
        /*0012*/ 	.short	0x00c0
        /*0014*/ 	.byte	0x00, 0xf0, 0x11, 0x00


	//----- nvinfo : EIATTR_KPARAM_INFO
	.align		4
.L_473:
        /*0018*/ 	.byte	0x04, 0x17
        /*001a*/ 	.short	(.L_475 - .L_474)
.L_474:
        /*001c*/ 	.word	0x00000000
        /*0020*/ 	.short	0x0005
        /*0022*/ 	.short	0x00bc
        /*0024*/ 	.byte	0x00, 0xf0, 0x11, 0x00


	//----- nvinfo : EIATTR_KPARAM_INFO
	.align		4
.L_475:
        /*0028*/ 	.byte	0x04, 0x17
        /*002a*/ 	.short	(.L_477 - .L_476)
.L_476:
        /*002c*/ 	.word	0x00000000
        /*0030*/ 	.short	0x0004
        /*0032*/ 	.short	0x00b8
        /*0034*/ 	.byte	0x00, 0xf0, 0x11, 0x00


	//----- nvinfo : EIATTR_KPARAM_INFO
	.align		4
.L_477:
        /*0038*/ 	.byte	0x04, 0x17
        /*003a*/ 	.short	(.L_479 - .L_478)
.L_478:
        /*003c*/ 	.word	0x00000000
        /*0040*/ 	.short	0x0003
        /*0042*/ 	.short	0x00b4
        /*0044*/ 	.byte	0x00, 0xf0, 0x11, 0x00


	//----- nvinfo : EIATTR_KPARAM_INFO
	.align		4
.L_479:
        /*0048*/ 	.byte	0x04, 0x17
        /*004a*/ 	.short	(.L_481 - .L_480)
.L_480:
        /*004c*/ 	.word	0x00000000
        /*0050*/ 	.short	0x0002
        /*0052*/ 	.short	0x00b0
        /*0054*/ 	.byte	0x00, 0xf0, 0x11, 0x00


	//----- nvinfo : EIATTR_KPARAM_INFO
	.align		4
.L_481:
        /*0058*/ 	.byte	0x04, 0x17
        /*005a*/ 	.short	(.L_483 - .L_482)
.L_482:
        /*005c*/ 	.word	0x00000000
        /*0060*/ 	.short	0x0001
        /*0062*/ 	.short	0x0058
        /*0064*/ 	.byte	0x00, 0xf0, 0x61, 0x01


	//----- nvinfo : EIATTR_KPARAM_INFO
	.align		4
.L_483:
        /*0068*/ 	.byte	0x04, 0x17
        /*006a*/ 	.short	(.L_485 - .L_484)
.L_484:
        /*006c*/ 	.word	0x00000000
        /*0070*/ 	.short	0x0000
        /*0072*/ 	.short	0x0000
        /*0074*/ 	.byte	0x00, 0xf0, 0x61, 0x01


	//----- nvinfo : EIATTR_SPARSE_MMA_MASK
	.align		4
.L_485:
        /*0078*/ 	.byte	0x03, 0x50
        /*007a*/ 	.short	0x0000


	//----- nvinfo : EIATTR_MAXREG_COUNT
	.align		4
        /*007c*/ 	.byte	0x03, 0x1b
        /*007e*/ 	.short	0x00ff


	//----- nvinfo : EIATTR_MERCURY_ISA_VERSION
	.align		4
        /*0080*/ 	.byte	0x03, 0x5f
        /*0082*/ 	.short	0x0101


	//----- nvinfo : EIATTR_EXIT_INSTR_OFFSETS
	.align		4
        /*0084*/ 	.byte	0x04, 0x1c
        /*0086*/ 	.short	(.L_487 - .L_486)


	//   ....[0]....
.L_486:
        /*0088*/ 	.word	0x00000140


	//   ....[1]....
        /*008c*/ 	.word	0x00000dd0


	//----- nvinfo : EIATTR_CRS_STACK_SIZE
	.align		4
.L_487:
        /*0090*/ 	.byte	0x04, 0x1e
        /*0092*/ 	.short	(.L_489 - .L_488)
.L_488:
        /*0094*/ 	.word	0x00000000


	//----- nvinfo : EIATTR_CBANK_PARAM_SIZE
	.align		4
.L_489:
        /*0098*/ 	.byte	0x03, 0x19
        /*009a*/ 	.short	0x00c4


	//----- nvinfo : EIATTR_PARAM_CBANK
	.align		4
        /*009c*/ 	.byte	0x04, 0x0a
        /*009e*/ 	.short	(.L_491 - .L_490)
	.align		4
.L_490:
        /*00a0*/ 	.word	index@(.nv.constant0._ZN2at6native54_GLOBAL__N__757059ea_21_ReplicationPadding_cu_4a93dcdf32replication_pad_forward_kernel3dIN3c108BFloat16EEEvNS_27GenericPackedTensorAccessorIKT_Lm5ENS_16DefaultPtrTraitsElEENS5_IS6_Lm5ES8_lEEiiiii)
        /*00a4*/ 	.short	0x0210
        /*00a6*/ 	.short	0x00c4


	//----- nvinfo : EIATTR_SW_WAR
	.align		4
.L_491:
        /*00a8*/ 	.byte	0x04, 0x36
        /*00aa*/ 	.short	(.L_493 - .L_492)
.L_492:
        /*00ac*/ 	.word	0x00000008
.L_493:


//--------------------- .nv.info._ZN2at6native54_GLOBAL__N__757059ea_21_ReplicationPadding_cu_4a93dcdf32replication_pad_forward_kernel3dIN3c104HalfEEEvNS_27GenericPackedTensorAccessorIKT_Lm5ENS_16DefaultPtrTraitsElEENS5_IS6_Lm5ES8_lEEiiiii --------------------------
	.section	.nv.info._ZN2at6native54_GLOBAL__N__757059ea_21_ReplicationPadding_cu_4a93dcdf32replication_pad_forward_kernel3dIN3c104HalfEEEvNS_27GenericPackedTensorAccessorIKT_Lm5ENS_16DefaultPtrTraitsElEENS5_IS6_Lm5ES8_lEEiiiii,"",@"SHT_CUDA_INFO"
	.sectionflags	@""
	.align	4


	//----- nvinfo : EIATTR_CUDA_API_VERSION
	.align		4
        /*0000*/ 	.byte	0x04, 0x37
        /*0002*/ 	.short	(.L_495 - .L_494)
.L_494:
        /*0004*/ 	.word	0x00000082


	//----- nvinfo : EIATTR_KPARAM_INFO
	.align		4
.L_495:
        /*0008*/ 	.byte	0x04, 0x17
        /*000a*/ 	.short	(.L_497 - .L_496)
.L_496:
        /*000c*/ 	.word	0x00000000
        /*0010*/ 	.short	0x0006
        /*0012*/ 	.short	0x00c0
        /*0014*/ 	.byte	0x00, 0xf0, 0x11, 0x00


	//----- nvinfo : EIATTR_KPARAM_INFO
	.align		4
.L_497:
        /*0018*/ 	.byte	0x04, 0x17
        /*001a*/ 	.short	(.L_499 - .L_498)
.L_498:
        /*001c*/ 	.word	0x00000000
        /*0020*/ 	.short	0x0005
        /*0022*/ 	.short	0x00bc
        /*0024*/ 	.byte	0x00, 0xf0, 0x11, 0x00


	//----- nvinfo : EIATTR_KPARAM_INFO
	.align		4
.L_499:
        /*0028*/ 	.byte	0x04, 0x17
        /*002a*/ 	.short	(.L_501 - .L_500)
.L_500:
        /*002c*/ 	.word	0x00000000
        /*0030*/ 	.short	0x0004
        /*0032*/ 	.short	0x00b8
        /*0034*/ 	.byte	0x00, 0xf0, 0x11, 0x00


	//----- nvinfo : EIATTR_KPARAM_INFO
	.align		4
.L_501:
        /*0038*/ 	.byte	0x04, 0x17
        /*003a*/ 	.short	(.L_503 - .L_502)
.L_502:
        /*003c*/ 	.word	0x00000000
        /*0040*/ 	.short	0x0003
        /*0042*/ 	.short	0x00b4
        /*0044*/ 	.byte	0x00, 0xf0, 0x11, 0x00


	//----- nvinfo : EIATTR_KPARAM_INFO
	.align		4
.L_503:
        /*0048*/ 	.byte	0x04, 0x17
        /*004a*/ 	.short	(.L_505 - .L_504)
.L_504:
        /*004c*/ 	.word	0x00000000
        /*0050*/ 	.short	0x0002
        /*0052*/ 	.short	0x00b0
        /*0054*/ 	.byte	0x00, 0xf0, 0x11, 0x00


	//----- nvinfo : EIATTR_KPARAM_INFO
	.align		4
.L_505:
        /*0058*/ 	.byte	0x04, 0x17
        /*005a*/ 	.short	(.L_507 - .L_506)
.L_506:
        /*005c*/ 	.word	0x00000000
        /*0060*/ 	.short	0x0001
        /*0062*/ 	.short	0x0058
        /*0064*/ 	.byte	0x00, 0xf0, 0x61, 0x01


	//----- nvinfo : EIATTR_KPARAM_INFO
	.align		4
.L_507:
        /*0068*/ 	.byte	0x04, 0x17
        /*006a*/ 	.short	(.L_509 - .L_508)
.L_508:
        /*006c*/ 	.word	0x00000000
        /*0070*/ 	.short	0x0000
        /*0072*/ 	.short	0x0000
        /*0074*/ 	.byte	0x00, 0xf0, 0x61, 0x01


	//----- nvinfo : EIATTR_SPARSE_MMA_MASK
	.align		4
.L_509:
        /*0078*/ 	.byte	0x03, 0x50
        /*007a*/ 	.short	0x0000


	//----- nvinfo : EIATTR_MAXREG_COUNT
	.align		4
        /*007c*/ 	.byte	0x03, 0x1b
        /*007e*/ 	.short	0x00ff


	//----- nvinfo : EIATTR_MERCURY_ISA_VERSION
	.align		4
        /*0080*/ 	.byte	0x03, 0x5f
        /*0082*/ 	.short	0x0101


	//----- nvinfo : EIATTR_EXIT_INSTR_OFFSETS
	.align		4
        /*0084*/ 	.byte	0x04, 0x1c
        /*0086*/ 	.short	(.L_511 - .L_510)


	//   ....[0]....
.L_510:
        /*0088*/ 	.word	0x00000140


	//   ....[1]....
        /*008c*/ 	.word	0x00000dd0


	//----- nvinfo : EIATTR_CRS_STACK_SIZE
	.align		4
.L_511:
        /*0090*/ 	.byte	0x04, 0x1e
        /*0092*/ 	.short	(.L_513 - .L_512)
.L_512:
        /*0094*/ 	.word	0x00000000


	//----- nvinfo : EIATTR_CBANK_PARAM_SIZE
	.align		4
.L_513:
        /*0098*/ 	.byte	0x03, 0x19
        /*009a*/ 	.short	0x00c4


	//----- nvinfo : EIATTR_PARAM_CBANK
	.align		4
        /*009c*/ 	.byte	0x04, 0x0a
        /*009e*/ 	.short	(.L_515 - .L_514)
	.align		4
.L_514:
        /*00a0*/ 	.word	index@(.nv.constant0._ZN2at6native54_GLOBAL__N__757059ea_21_ReplicationPadding_cu_4a93dcdf32replication_pad_forward_kernel3dIN3c104HalfEEEvNS_27GenericPackedTensorAccessorIKT_Lm5ENS_16DefaultPtrTraitsElEENS5_IS6_Lm5ES8_lEEiiiii)
        /*00a4*/ 	.short	0x0210
        /*00a6*/ 	.short	0x00c4


	//----- nvinfo : EIATTR_SW_WAR
	.align		4
.L_515:
        /*00a8*/ 	.byte	0x04, 0x36
        /*00aa*/ 	.short	(.L_517 - .L_516)
.L_516:
        /*00ac*/ 	.word	0x00000008
.L_517:


//--------------------- .nv.info._ZN2at6native54_GLOBAL__N__757059ea_21_ReplicationPadding_cu_4a93dcdf32replication_pad_forward_kernel3dIN3c107complexIfEEEEvNS_27GenericPackedTensorAccessorIKT_Lm5ENS_16DefaultPtrTraitsElEENS6_IS7_Lm5ES9_lEEiiiii --------------------------
	.section	.nv.info._ZN2at6native54_GLOBAL__N__757059ea_21_ReplicationPadding_cu_4a93dcdf32replication_pad_forward_kernel3dIN3c107complexIfEEEEvNS_27GenericPackedTensorAccessorIKT_Lm5ENS_16DefaultPtrTraitsElEENS6_IS7_Lm5ES9_lEEiiiii,"",@"SHT_CUDA_INFO"
	.sectionflags	@""
	.align	4


	//----- nvinfo : EIATTR_CUDA_API_VERSION
	.align		4
        /*0000*/ 	.byte	0x04, 0x37
        /*0002*/ 	.short	(.L_519 - .L_518)
.L_518:
        /*0004*/ 	.word	0x00000082


	//----- nvinfo : EIATTR_KPARAM_INFO
	.align		4
.L_519:
        /*0008*/ 	.byte	0x04, 0x17
        /*000a*/ 	.short	(.L_521 - .L_520)
.L_520:
        /*000c*/ 	.word	0x00000000
        /*0010*/ 	.short	0x0006
        /*0012*/ 	.short	0x00c0
        /*0014*/ 	.byte	0x00, 0xf0, 0x11, 0x00


	//----- nvinfo : EIATTR_KPARAM_INFO
	.align		4
.L_521:
        /*0018*/ 	.byte	0x04, 0x17
        /*001a*/ 	.short	(.L_523 - .L_522)
.L_522:
        /*001c*/ 	.word	0x00000000
        /*0020*/ 	.short	0x0005
        /*0022*/ 	.short	0x00bc
        /*0024*/ 	.byte	0x00, 0xf0, 0x11, 0x00


	//----- nvinfo : EIATTR_KPARAM_INFO
	.align		4
.L_523:
        /*0028*/ 	.byte	0x04, 0x17
        /*002a*/ 	.short	(.L_525 - .L_524)
.L_524:
        /*002c*/ 	.word	0x00000000
        /*0030*/ 	.short	0x0004
        /*0032*/ 	.short	0x00b8
        /*0034*/ 	.byte	0x00, 0xf0, 0x11, 0x00


	//----- nvinfo : EIATTR_KPARAM_INFO
	.align		4
.L_525:
        /*0038*/ 	.byte	0x04, 0x17
        /*003a*/ 	.short	(.L_527 - .L_526)
.L_526:
        /*003c*/ 	.word	0x00000000
        /*0040*/ 	.short	0x0003
        /*0042*/ 	.short	0x00b4
        /*0044*/ 	.byte	0x00, 0xf0, 0x11, 0x00


	//----- nvinfo : EIATTR_KPARAM_INFO
	.align		4
.L_527:
        /*0048*/ 	.byte	0x04, 0x17
        /*004a*/ 	.short	(.L_529 - .L_528)
.L_528:
        /*004c*/ 	.word	0x00000000
        /*0050*/ 	.short	0x0002
        /*0052*/ 	.short	0x00b0
        /*0054*/ 	.byte	0x00, 0xf0, 0x11, 0x00


	//----- nvinfo : EIATTR_KPARAM_INFO
	.align		4
.L_529:
        /*0058*/ 	.byte	0x04, 0x17
        /*005a*/ 	.short	(.L_531 - .L_530)
.L_530:
        /*005c*/ 	.word	0x00000000
        /*0060*/ 	.short	0x0001
        /*0062*/ 	.short	0x0058
        /*0064*/ 	.byte	0x00, 0xf0, 0x61, 0x01


	//----- nvinfo : EIATTR_KPARAM_INFO
	.align		4
.L_531:
        /*0068*/ 	.byte	0x04, 0x17
        /*006a*/ 	.short	(.L_533 - .L_532)
.L_532:
        /*006c*/ 	.word	0x00000000
        /*0070*/ 	.short	0x0000
        /*0072*/ 	.short	0x0000
        /*0074*/ 	.byte	0x00, 0xf0, 0x61, 0x01


	//----- nvinfo : EIATTR_SPARSE_MMA_MASK
	.align		4
.L_533:
        /*0078*/ 	.byte	0x03, 0x50
        /*007a*/ 	.short	0x0000


	//----- nvinfo : EIATTR_MAXREG_COUNT
	.align		4
        /*007c*/ 	.byte	0x03, 0x1b
        /*007e*/ 	.short	0x00ff


	//----- nvinfo : EIATTR_MERCURY_ISA_VERSION
	.align		4
        /*0080*/ 	.byte	0x03, 0x5f
        /*0082*/ 	.short	0x0101


	//----- nvinfo : EIATTR_EXIT_INSTR_OFFSETS
	.align		4
        /*0084*/ 	.byte	0x04, 0x1c
        /*0086*/ 	.short	(.L_535 - .L_534)


	//   ....[0]....
.L_534:
        /*0088*/ 	.word	0x00000140


	//   ....[1]....
        /*008c*/ 	.word	0x00000dc0


	//----- nvinfo : EIATTR_CRS_STACK_SIZE
	.align		4
.L_535:
        /*0090*/ 	.byte	0x04, 0x1e
        /*0092*/ 	.short	(.L_537 - .L_536)
.L_536:
        /*0094*/ 	.word	0x00000000


	//----- nvinfo : EIATTR_CBANK_PARAM_SIZE
	.align		4
.L_537:
        /*0098*/ 	.byte	0x03, 0x19
        /*009a*/ 	.short	0x00c4


	//----- nvinfo : EIATTR_PARAM_CBANK
	.align		4
        /*009c*/ 	.byte	0x04, 0x0a
        /*009e*/ 	.short	(.L_539 - .L_538)
	.align		4
.L_538:
        /*00a0*/ 	.word	index@(.nv.constant0._ZN2at6native54_GLOBAL__N__757059ea_21_ReplicationPadding_cu_4a93dcdf32replication_pad_forward_kernel3dIN3c107complexIfEEEEvNS_27GenericPackedTensorAccessorIKT_Lm5ENS_16DefaultPtrTraitsElEENS6_IS7_Lm5ES9_lEEiiiii)
        /*00a4*/ 	.short	0x0210
        /*00a6*/ 	.short	0x00c4


	//----- nvinfo : EIATTR_SW_WAR
	.align		4
.L_539:
        /*00a8*/ 	.byte	0x04, 0x36
        /*00aa*/ 	.short	(.L_541 - .L_540)
.L_540:
        /*00ac*/ 	.word	0x00000008
.L_541:


//--------------------- .nv.info._ZN2at6native54_GLOBAL__N__757059ea_21_ReplicationPadding_cu_4a93dcdf32replication_pad_forward_kernel3dIN3c107complexIdEEEEvNS_27GenericPackedTensorAccessorIKT_Lm5ENS_16DefaultPtrTraitsElEENS6_IS7_Lm5ES9_lEEiiiii --------------------------
	.section	.nv.info._ZN2at6native54_GLOBAL__N__757059ea_21_ReplicationPadding_cu_4a93dcdf32replication_pad_forward_kernel3dIN3c107complexIdEEEEvNS_27GenericPackedTensorAccessorIKT_Lm5ENS_16DefaultPtrTraitsElEENS6_IS7_Lm5ES9_lEEiiiii,"",@"SHT_CUDA_INFO"
	.sectionflags	@""
	.align	4


	//----- nvinfo : EIATTR_CUDA_API_VERSION
	.align		4
        /*0000*/ 	.byte	0x04, 0x37
        /*0002*/ 	.short	(.L_543 - .L_542)
.L_542:
        /*0004*/ 	.word	0x00000082


	//----- nvinfo : EIATTR_KPARAM_INFO
	.align		4
.L_543:
        /*0008*/ 	.byte	0x04, 0x17
        /*000a*/ 	.short	(.L_545 - .L_544)
.L_544:
        /*000c*/ 	.word	0x00000000
        /*0010*/ 	.short	0x0006
        /*0012*/ 	.short	0x00c0
        /*0014*/ 	.byte	0x00, 0xf0, 0x11, 0x00


	//----- nvinfo : EIATTR_KPARAM_INFO
	.align		4
.L_545:
        /*0018*/ 	.byte	0x04, 0x17
        /*001a*/ 	.short	(.L_547 - .L_546)
.L_546:
        /*001c*/ 	.word	0x00000000
        /*0020*/ 	.short	0x0005
        /*0022*/ 	.short	0x00bc
        /*0024*/ 	.byte	0x00, 0xf0, 0x11, 0x00


	//----- nvinfo : EIATTR_KPARAM_INFO
	.align		4
.L_547:
        /*0028*/ 	.byte	0x04, 0x17
        /*002a*/ 	.short	(.L_549 - .L_548)
.L_548:
        /*002c*/ 	.word	0x00000000
        /*0030*/ 	.short	0x0004
        /*0032*/ 	.short	0x00b8
        /*0034*/ 	.byte	0x00, 0xf0, 0x11, 0x00


	//----- nvinfo : EIATTR_KPARAM_INFO
	.align		4
.L_549:
        /*0038*/ 	.byte	0x04, 0x17
        /*003a*/ 	.short	(.L_551 - .L_550)
.L_550:
        /*003c*/ 	.word	0x00000000
        /*0040*/ 	.short	0x0003
        /*0042*/ 	.short	0x00b4
        /*0044*/ 	.byte	0x00, 0xf0, 0x11, 0x00


	//----- nvinfo : EIATTR_KPARAM_INFO
	.align		4
.L_551:
        /*0048*/ 	.byte	0x04, 0x17
        /*004a*/ 	.short	(.L_553 - .L_552)
.L_552:
        /*004c*/ 	.word	0x00000000
        /*0050*/ 	.short	0x0002
        /*0052*/ 	.short	0x00b0
        /*0054*/ 	.byte	0x00, 0xf0, 0x11, 0x00


	//----- nvinfo : EIATTR_KPARAM_INFO
	.align		4
.L_553:
        /*0058*/ 	.byte	0x04, 0x17
        /*005a*/ 	.short	(.L_555 - .L_554)
.L_554:
        /*005c*/ 	.word	0x00000000
        /*0060*/ 	.short	0x0001
        /*0062*/ 	.short	0x0058
        /*0064*/ 	.byte	0x00, 0xf0, 0x61, 0x01


	//----- nvinfo : EIATTR_KPARAM_INFO
	.align		4
.L_555:
        /*0068*/ 	.byte	0x04, 0x17
        /*006a*/ 	.short	(.L_557 - .L_556)
.L_556:
        /*006c*/ 	.word	0x00000000
        /*0070*/ 	.short	0x0000
        /*0072*/ 	.short	0x0000
        /*0074*/ 	.byte	0x00, 0xf0, 0x61, 0x01


	//----- nvinfo : EIATTR_SPARSE_MMA_MASK
	.align		4
.L_557:
        /*0078*/ 	.byte	0x03, 0x50
        /*007a*/ 	.short	0x0000


	//----- nvinfo : EIATTR_MAXREG_COUNT
	.align		4
        /*007c*/ 	.byte	0x03, 0x1b
        /*007e*/ 	.short	0x00ff


	//----- nvinfo : EIATTR_MERCURY_ISA_VERSION
	.align		4
        /*0080*/ 	.byte	0x03, 0x5f
        /*0082*/ 	.short	0x0101


	//----- nvinfo : EIATTR_EXIT_INSTR_OFFSETS
	.align		4
        /*0084*/ 	.byte	0x04, 0x1c
        /*0086*/ 	.short	(.L_559 - .L_558)


	//   ....[0]....
.L_558:
        /*0088*/ 	.word	0x00000140


	//   ....[1]....
        /*008c*/ 	.word	0x00000dc0


	//----- nvinfo : EIATTR_CRS_STACK_SIZE
	.align		4
.L_559:
        /*0090*/ 	.byte	0x04, 0x1e
        /*0092*/ 	.short	(.L_561 - .L_560)
.L_560:
        /*0094*/ 	.word	0x00000000


	//----- nvinfo : EIATTR_CBANK_PARAM_SIZE
	.align		4
.L_561:
        /*0098*/ 	.byte	0x03, 0x19
        /*009a*/ 	.short	0x00c4


	//----- nvinfo : EIATTR_PARAM_CBANK
	.align		4
        /*009c*/ 	.byte	0x04, 0x0a
        /*009e*/ 	.short	(.L_563 - .L_562)
	.align		4
.L_562:
        /*00a0*/ 	.word	index@(.nv.constant0._ZN2at6native54_GLOBAL__N__757059ea_21_ReplicationPadding_cu_4a93dcdf32replication_pad_forward_kernel3dIN3c107complexIdEEEEvNS_27GenericPackedTensorAccessorIKT_Lm5ENS_16DefaultPtrTraitsElEENS6_IS7_Lm5ES9_lEEiiiii)
        /*00a4*/ 	.short	0x0210
        /*00a6*/ 	.short	0x00c4


	//----- nvinfo : EIATTR_SW_WAR
	.align		4
.L_563:
        /*00a8*/ 	.byte	0x04, 0x36
        /*00aa*/ 	.short	(.L_565 - .L_564)
.L_564:
        /*00ac*/ 	.word	0x00000008
.L_565:


//--------------------- .nv.info._ZN2at6native54_GLOBAL__N__757059ea_21_ReplicationPadding_cu_4a93dcdf32replication_pad_forward_kernel3dIfEEvNS_27GenericPackedTensorAccessorIKT_Lm5ENS_16DefaultPtrTraitsElEENS3_IS4_Lm5ES6_lEEiiiii --------------------------
	.section	.nv.info._ZN2at6native54_GLOBAL__N__757059ea_21_ReplicationPadding_cu_4a93dcdf32replication_pad_forward_kernel3dIfEEvNS_27GenericPackedTensorAccessorIKT_Lm5ENS_16DefaultPtrTraitsElEENS3_IS4_Lm5ES6_lEEiiiii,"",@"SHT_CUDA_INFO"
	.sectionflags	@""
	.align	4


	//----- nvinfo : EIATTR_CUDA_API_VERSION
	.align		4
        /*0000*/ 	.byte	0x04, 0x37
        /*0002*/ 	.short	(.L_567 - .L_566)
.L_566:
        /*0004*/ 	.word	0x00000082


	//----- nvinfo : EIATTR_KPARAM_INFO
	.align		4
.L_567:
        /*0008*/ 	.byte	0x04, 0x17
        /*000a*/ 	.short	(.L_569 - .L_568)
.L_568:
        /*000c*/ 	.word	0x00000000
        /*0010*/ 	.short	0x0006
        /*0012*/ 	.short	0x00c0
        /*0014*/ 	.byte	0x00, 0xf0, 0x11, 0x00


	//----- nvinfo : EIATTR_KPARAM_INFO
	.align		4
.L_569:
        /*0018*/ 	.byte	0x04, 0x17
        /*001a*/ 	.short	(.L_571 - .L_570)
.L_570:
        /*001c*/ 	.word	0x00000000
        /*0020*/ 	.short	0x0005
        /*0022*/ 	.short	0x00bc
        /*0024*/ 	.byte	0x00, 0xf0, 0x11, 0x00


	//----- nvinfo : EIATTR_KPARAM_INFO
	.align		4
.L_571:
        /*0028*/ 	.byte	0x04, 0x17
        /*002a*/ 	.short	(.L_573 - .L_572)
.L_572:
        /*002c*/ 	.word	0x00000000
        /*0030*/ 	.short	0x0004
        /*0032*/ 	.short	0x00b8
        /*0034*/ 	.byte	0x00, 0xf0, 0x11, 0x00


	//----- nvinfo : EIATTR_KPARAM_INFO
	.align		4
.L_573:
        /*0038*/ 	.byte	0x04, 0x17
        /*003a*/ 	.short	(.L_575 - .L_574)
.L_574:
        /*003c*/ 	.word	0x00000000
        /*0040*/ 	.short	0x0003
        /*0042*/ 	.short	0x00b4
        /*0044*/ 	.byte	0x00, 0xf0, 0x11, 0x00


	//----- nvinfo : EIATTR_KPARAM_INFO
	.align		4
.L_575:
        /*0048*/ 	.byte	0x04, 0x17
        /*004a*/ 	.short	(.L_577 - .L_576)
.L_576:
        /*004c*/ 	.word	0x00000000
        /*0050*/ 	.short	0x0002
        /*0052*/ 	.short	0x00b0
        /*0054*/ 	.byte	0x00, 0xf0, 0x11, 0x00


	//----- nvinfo : EIATTR_KPARAM_INFO
	.align		4
.L_577:
        /*0058*/ 	.byte	0x04, 0x17
        /*005a*/ 	.short	(.L_579 - .L_578)
.L_578:
        /*005c*/ 	.word	0x00000000
        /*0060*/ 	.short	0x0001
        /*0062*/ 	.short	0x0058
        /*0064*/ 	.byte	0x00, 0xf0, 0x61, 0x01


	//----- nvinfo : EIATTR_KPARAM_INFO
	.align		4
.L_579:
        /*0068*/ 	.byte	0x04, 0x17
        /*006a*/ 	.short	(.L_581 - .L_580)
.L_580:
        /*006c*/ 	.word	0x00000000
        /*0070*/ 	.short	0x0000
        /*0072*/ 	.short	0x0000
        /*0074*/ 	.byte	0x00, 0xf0, 0x61, 0x01


	//----- nvinfo : EIATTR_SPARSE_MMA_MASK
	.align		4
.L_581:
        /*0078*/ 	.byte	0x03, 0x50
        /*007a*/ 	.short	0x0000


	//----- nvinfo : EIATTR_MAXREG_COUNT
	.align		4
        /*007c*/ 	.byte	0x03, 0x1b
        /*007e*/ 	.short	0x00ff


	//----- nvinfo : EIATTR_MERCURY_ISA_VERSION
	.align		4
        /*0080*/ 	.byte	0x03, 0x5f
        /*0082*/ 	.short	0x0101


	//----- nvinfo : EIATTR_EXIT_INSTR_OFFSETS
	.align		4
        /*0084*/ 	.byte	0x04, 0x1c
        /*0086*/ 	.short	(.L_583 - .L_582)


	//   ....[0]....
.L_582:
        /*0088*/ 	.word	0x00000140


	//   ....[1]....
        /*008c*/ 	.word	0x00000dd0


	//----- nvinfo : EIATTR_CRS_STACK_SIZE
	.align		4
.L_583:
        /*0090*/ 	.byte	0x04, 0x1e
        /*0092*/ 	.short	(.L_585 - .L_584)
.L_584:
        /*0094*/ 	.word	0x00000000


	//----- nvinfo : EIATTR_CBANK_PARAM_SIZE
	.align		4
.L_585:
        /*0098*/ 	.byte	0x03, 0x19
        /*009a*/ 	.short	0x00c4


	//----- nvinfo : EIATTR_PARAM_CBANK
	.align		4
        /*009c*/ 	.byte	0x04, 0x0a
        /*009e*/ 	.short	(.L_587 - .L_586)
	.align		4
.L_586:
        /*00a0*/ 	.word	index@(.nv.constant0._ZN2at6native54_GLOBAL__N__757059ea_21_ReplicationPadding_cu_4a93dcdf32replication_pad_forward_kernel3dIfEEvNS_27GenericPackedTensorAccessorIKT_Lm5ENS_16DefaultPtrTraitsElEENS3_IS4_Lm5ES6_lEEiiiii)
        /*00a4*/ 	.short	0x0210
        /*00a6*/ 	.short	0x00c4


	//----- nvinfo : EIATTR_SW_WAR
	.align		4
.L_587:
        /*00a8*/ 	.byte	0x04, 0x36
        /*00aa*/ 	.short	(.L_589 - .L_588)
.L_588:
        /*00ac*/ 	.word	0x00000008
.L_589:


//--------------------- .nv.info._ZN2at6native54_GLOBAL__N__757059ea_21_ReplicationPadding_cu_4a93dcdf32replication_pad_forward_kernel3dIdEEvNS_27GenericPackedTensorAccessorIKT_Lm5ENS_16DefaultPtrTraitsElEENS3_IS4_Lm5ES6_lEEiiiii --------------------------
	.section	.nv.info._ZN2at6native54_GLOBAL__N__757059ea_21_ReplicationPadding_cu_4a93dcdf32replication_pad_forward_kernel3dIdEEvNS_27GenericPackedTensorAccessorIKT_Lm5ENS_16DefaultPtrTraitsElEENS3_IS4_Lm5ES6_lEEiiiii,"",@"SHT_CUDA_INFO"
	.sectionflags	@""
	.align	4


	//----- nvinfo : EIATTR_CUDA_API_VERSION
	.align		4
        /*0000*/ 	.byte	0x04, 0x37
        /*0002*/ 	.short	(.L_591 - .L_590)
.L_590:
        /*0004*/ 	.word	0x00000082


	//----- nvinfo : EIATTR_KPARAM_INFO
	.align		4
.L_591:
        /*0008*/ 	.byte	0x04, 0x17
        /*000a*/ 	.short	(.L_593 - .L_592)
.L_592:
        /*000c*/ 	.word	0x00000000
        /*0010*/ 	.short	0x0006
        /*0012*/ 	.short	0x00c0
        /*0014*/ 	.byte	0x00, 0xf0, 0x11, 0x00


	//----- nvinfo : EIATTR_KPARAM_INFO
	.align		4
.L_593:
        /*0018*/ 	.byte	0x04, 0x17
        /*001a*/ 	.short	(.L_595 - .L_594)
.L_594:
        /*001c*/ 	.word	0x00000000
        /*0020*/ 	.short	0x0005
        /*0022*/ 	.short	0x00bc
        /*0024*/ 	.byte	0x00, 0xf0, 0x11, 0x00


	//----- nvinfo : EIATTR_KPARAM_INFO
	.align		4
.L_595:
        /*0028*/ 	.byte	0x04, 0x17
        /*002a*/ 	.short	(.L_597 - .L_596)
.L_596:
        /*002c*/ 	.word	0x00000000
        /*0030*/ 	.short	0x0004
        /*0032*/ 	.short	0x00b8
        /*0034*/ 	.byte	0x00, 0xf0, 0x11, 0x00


	//----- nvinfo : EIATTR_KPARAM_INFO
	.align		4
.L_597:
        /*0038*/ 	.byte	0x04, 0x17
        /*003a*/ 	.short	(.L_599 - .L_598)
.L_598:
        /*003c*/ 	.word	0x00000000
        /*0040*/ 	.short	0x0003
        /*0042*/ 	.short	0x00b4
        /*0044*/ 	.byte	0x00, 0xf0, 0x11, 0x00


	//----- nvinfo : EIATTR_KPARAM_INFO
	.align		4
.L_599:
        /*0048*/ 	.byte	0x04, 0x17
        /*004a*/ 	.short	(.L_601 - .L_600)
.L_600:
        /*004c*/ 	.word	0x00000000
        /*0050*/ 	.short	0x0002
        /*0052*/ 	.short	0x00b0
        /*0054*/ 	.byte	0x00, 0xf0, 0x11, 0x00


	//----- nvinfo : EIATTR_KPARAM_INFO
	.align		4
.L_601:
        /*0058*/ 	.byte	0x04, 0x17
        /*005a*/ 	.short	(.L_603 - .L_602)
.L_602:
        /*005c*/ 	.word	0x00000000
        /*0060*/ 	.short	0x0001
        /*0062*/ 	.short	0x0058
        /*0064*/ 	.byte	0x00, 0xf0, 0x61, 0x01


	//----- nvinfo : EIATTR_KPARAM_INFO
	.align		4
.L_603:
        /*0068*/ 	.byte	0x04, 0x17
        /*006a*/ 	.short	(.L_605 - .L_604)
.L_604:
        /*006c*/ 	.word	0x00000000
        /*0070*/ 	.short	0x0000
        /*0072*/ 	.short	0x0000
        /*0074*/ 	.byte	0x00, 0xf0, 0x61, 0x01


	//----- nvinfo : EIATTR_SPARSE_MMA_MASK
	.align		4
.L_605:
        /*0078*/ 	.byte	0x03, 0x50
        /*007a*/ 	.short	0x0000


	//----- nvinfo : EIATTR_MAXREG_COUNT
	.align		4
        /*007c*/ 	.byte	0x03, 0x1b
        /*007e*/ 	.short	0x00ff


	//----- nvinfo : EIATTR_MERCURY_ISA_VERSION
	.align		4
        /*0080*/ 	.byte	0x03, 0x5f
        /*0082*/ 	.short	0x0101


	//----- nvinfo : EIATTR_EXIT_INSTR_OFFSETS
	.align		4
        /*0084*/ 	.byte	0x04, 0x1c
        /*0086*/ 	.short	(.L_607 - .L_606)


	//   ....[0]....
.L_606:
        /*0088*/ 	.word	0x00000140


	//   ....[1]....
        /*008c*/ 	.word	0x00000dc0


	//----- nvinfo : EIATTR_CRS_STACK_SIZE
	.align		4
.L_607:
        /*0090*/ 	.byte	0x04, 0x1e
        /*0092*/ 	.short	(.L_609 - .L_608)
.L_608:
        /*0094*/ 	.word	0x00000000


	//----- nvinfo : EIATTR_CBANK_PARAM_SIZE
	.align		4
.L_609:
        /*0098*/ 	.byte	0x03, 0x19
        /*009a*/ 	.short	0x00c4


	//----- nvinfo : EIATTR_PARAM_CBANK
	.align		4
        /*009c*/ 	.byte	0x04, 0x0a
        /*009e*/ 	.short	(.L_611 - .L_610)
	.align		4
.L_610:
        /*00a0*/ 	.word	index@(.nv.constant0._ZN2at6native54_GLOBAL__N__757059ea_21_ReplicationPadding_cu_4a93dcdf32replication_pad_forward_kernel3dIdEEvNS_27GenericPackedTensorAccessorIKT_Lm5ENS_16DefaultPtrTraitsElEENS3_IS4_Lm5ES6_lEEiiiii)
        /*00a4*/ 	.short	0x0210
        /*00a6*/ 	.short	0x00c4


	//----- nvinfo : EIATTR_SW_WAR
	.align		4
.L_611:
        /*00a8*/ 	.byte	0x04, 0x36
        /*00aa*/ 	.short	(.L_613 - .L_612)
.L_612:
        /*00ac*/ 	.word	0x00000008
.L_613:


//--------------------- .nv.info._ZN2at6native54_GLOBAL__N__757059ea_21_ReplicationPadding_cu_4a93dcdf32replication_pad_forward_kernel3dIsEEvNS_27GenericPackedTensorAccessorIKT_Lm5ENS_16DefaultPtrTraitsElEENS3_IS4_Lm5ES6_lEEiiiii --------------------------
	.section	.nv.info._ZN2at6native54_GLOBAL__N__757059ea_21_ReplicationPadding_cu_4a93dcdf32replication_pad_forward_kernel3dIsEEvNS_27GenericPackedTensorAccessorIKT_Lm5ENS_16DefaultPtrTraitsElEENS3_IS4_Lm5ES6_lEEiiiii,"",@"SHT_CUDA_INFO"
	.sectionflags	@""
	.align	4


	//----- nvinfo : EIATTR_CUDA_API_VERSION
	.align		4
        /*0000*/ 	.byte	0x04, 0x37
        /*0002*/ 	.short	(.L_615 - .L_614)
.L_614:
        /*0004*/ 	.word	0x00000082


	//----- nvinfo : EIATTR_KPARAM_INFO
	.align		4
.L_615:
        /*0008*/ 	.byte	0x04, 0x17
        /*000a*/ 	.short	(.L_617 - .L_616)
.L_616:
        /*000c*/ 	.word	0x00000000
        /*0010*/ 	.short	0x0006
        /*0012*/ 	.short	0x00c0
        /*0014*/ 	.byte	0x00, 0xf0, 0x11, 0x00


	//----- nvinfo : EIATTR_KPARAM_INFO
	.align		4
.L_617:
        /*0018*/ 	.byte	0x04, 0x17
        /*001a*/ 	.short	(.L_619 - .L_618)
.L_618:
        /*001c*/ 	.word	0x00000000
        /*0020*/ 	.short	0x0005
        /*0022*/ 	.short	0x00bc
        /*0024*/ 	.byte	0x00, 0xf0, 0x11, 0x00


	//----- nvinfo : EIATTR_KPARAM_INFO
	.align		4
.L_619:
        /*0028*/ 	.byte	0x04, 0x17
        /*002a*/ 	.short	(.L_621 - .L_620)
.L_620:
        /*002c*/ 	.word	0x00000000
        /*0030*/ 	.short	0x0004
        /*0032*/ 	.short	0x00b8
        /*0034*/ 	.byte	0x00, 0xf0, 0x11, 0x00


	//----- nvinfo : EIATTR_KPARAM_INFO
	.align		4
.L_621:
        /*0038*/ 	.byte	0x04, 0x17
        /*003a*/ 	.short	(.L_623 - .L_622)
.L_622:
        /*003c*/ 	.word	0x00000000
        /*0040*/ 	.short	0x0003
        /*0042*/ 	.short	0x00b4
        /*0044*/ 	.byte	0x00, 0xf0, 0x11, 0x00


	//----- nvinfo : EIATTR_KPARAM_INFO
	.align		4
.L_623:
        /*0048*/ 	.byte	0x04, 0x17
        /*004a*/ 	.short	(.L_625 - .L_624)
.L_624:
        /*004c*/ 	.word	0x00000000
        /*0050*/ 	.short	0x0002
        /*0052*/ 	.short	0x00b0
        /*0054*/ 	.byte	0x00, 0xf0, 0x11, 0x00


	//----- nvinfo : EIATTR_KPARAM_INFO
	.align		4
.L_625:
        /*0058*/ 	.byte	0x04, 0x17
        /*005a*/ 	.short	(.L_627 - .L_626)
.L_626:
        /*005c*/ 	.word	0x00000000
        /*0060*/ 	.short	0x0001
        /*0062*/ 	.short	0x0058
        /*0064*/ 	.byte	0x00, 0xf0, 0x61, 0x01


	//----- nvinfo : EIATTR_KPARAM_INFO
	.align		4
.L_627:
        /*0068*/ 	.byte	0x04, 0x17
        /*006a*/ 	.short	(.L_629 - .L_628)
.L_628:
        /*006c*/ 	.word	0x00000000
        /*0070*/ 	.short	0x0000
        /*0072*/ 	.short	0x0000
        /*0074*/ 	.byte	0x00, 0xf0, 0x61, 0x01


	//----- nvinfo : EIATTR_SPARSE_MMA_MASK
	.align		4
.L_629:
        /*0078*/ 	.byte	0x03, 0x50
        /*007a*/ 	.short	0x0000


	//----- nvinfo : EIATTR_MAXREG_COUNT
	.align		4
        /*007c*/ 	.byte	0x03, 0x1b
        /*007e*/ 	.short	0x00ff


	//----- nvinfo : EIATTR_MERCURY_ISA_VERSION
	.align		4
        /*0080*/ 	.byte	0x03, 0x5f
        /*0082*/ 	.short	0x0101


	//----- nvinfo : EIATTR_EXIT_INSTR_OFFSETS
	.align		4
        /*0084*/ 	.byte	0x04, 0x1c
        /*0086*/ 	.short	(.L_631 - .L_630)


	//   ....[0]....
.L_630:
        /*0088*/ 	.word	0x00000140


	//   ....[1]....
        /*008c*/ 	.word	0x00000dd0


	//----- nvinfo : EIATTR_CRS_STACK_SIZE
	.align		4
.L_631:
        /*0090*/ 	.byte	0x04, 0x1e
        /*0092*/ 	.short	(.L_633 - .L_632)
.L_632:
        /*0094*/ 	.word	0x00000000


	//----- nvinfo : EIATTR_CBANK_PARAM_SIZE
	.align		4
.L_633:
        /*0098*/ 	.byte	0x03, 0x19
        /*009a*/ 	.short	0x00c4


	//----- nvinfo : EIATTR_PARAM_CBANK
	.align		4
        /*009c*/ 	.byte	0x04, 0x0a
        /*009e*/ 	.short	(.L_635 - .L_634)
	.align		4
.L_634:
        /*00a0*/ 	.word	index@(.nv.constant0._ZN2at6native54_GLOBAL__N__757059ea_21_ReplicationPadding_cu_4a93dcdf32replication_pad_forward_kernel3dIsEEvNS_27GenericPackedTensorAccessorIKT_Lm5ENS_16DefaultPtrTraitsElEENS3_IS4_Lm5ES6_lEEiiiii)
        /*00a4*/ 	.short	0x0210
        /*00a6*/ 	.short	0x00c4


	//----- nvinfo : EIATTR_SW_WAR
	.align		4
.L_635:
        /*00a8*/ 	.byte	0x04, 0x36
        /*00aa*/ 	.short	(.L_637 - .L_636)
.L_636:
        /*00ac*/ 	.word	0x00000008
.L_637:


//--------------------- .nv.info._ZN2at6native54_GLOBAL__N__757059ea_21_ReplicationPadding_cu_4a93dcdf32replication_pad_forward_kernel3dIlEEvNS_27GenericPackedTensorAccessorIKT_Lm5ENS_16DefaultPtrTraitsElEENS3_IS4_Lm5ES6_lEEiiiii --------------------------
	.section	.nv.info._ZN2at6native54_GLOBAL__N__757059ea_21_ReplicationPadding_cu_4a93dcdf32replication_pad_forward_kernel3dIlEEvNS_27GenericPackedTensorAccessorIKT_Lm5ENS_16DefaultPtrTraitsElEENS3_IS4_Lm5ES6_lEEiiiii,"",@"SHT_CUDA_INFO"
	.sectionflags	@""
	.align	4


	//----- nvinfo : EIATTR_CUDA_API_VERSION
	.align		4
        /*0000*/ 	.byte	0x04, 0x37
        /*0002*/ 	.short	(.L_639 - .L_638)
.L_638:
        /*0004*/ 	.word	0x00000082


	//----- nvinfo : EIATTR_KPARAM_INFO
	.align		4
.L_639:
        /*0008*/ 	.byte	0x04, 0x17
        /*000a*/ 	.short	(.L_641 - .L_640)
.L_640:
        /*000c*/ 	.word	0x00000000
        /*0010*/ 	.short	0x0006
        /*0012*/ 	.short	0x00c0
        /*0014*/ 	.byte	0x00, 0xf0, 0x11, 0x00


	//----- nvinfo : EIATTR_KPARAM_INFO
	.align		4
.L_641:
        /*0018*/ 	.byte	0x04, 0x17
        /*001a*/ 	.short	(.L_643 - .L_642)
.L_642:
        /*001c*/ 	.word	0x00000000
        /*0020*/ 	.short	0x0005
        /*0022*/ 	.short	0x00bc
        /*0024*/ 	.byte	0x00, 0xf0, 0x11, 0x00


	//----- nvinfo : EIATTR_KPARAM_INFO
	.align		4
.L_643:
        /*0028*/ 	.byte	0x04, 0x17
        /*002a*/ 	.short	(.L_645 - .L_644)
.L_644:
        /*002c*/ 	.word	0x00000000
        /*0030*/ 	.short	0x0004
        /*0032*/ 	.short	0x00b8
        /*0034*/ 	.byte	0x00, 0xf0, 0x11, 0x00


	//----- nvinfo : EIATTR_KPARAM_INFO
	.align		4
.L_645:
        /*0038*/ 	.byte	0x04, 0x17
        /*003a*/ 	.short	(.L_647 - .L_646)
.L_646:
        /*003c*/ 	.word	0x00000000
        /*0040*/ 	.short	0x0003
        /*0042*/ 	.short	0x00b4
        /*0044*/ 	.byte	0x00, 0xf0, 0x11, 0x00


	//----- nvinfo : EIATTR_KPARAM_INFO
	.align		4
.L_647:
        /*0048*/ 	.byte	0x04, 0x17
        /*004a*/ 	.short	(.L_649 - .L_648)
.L_648:
        /*004c*/ 	.word	0x00000000
        /*0050*/ 	.short	0x0002
        /*0052*/ 	.short	0x00b0
        /*0054*/ 	.byte	0x00, 0xf0, 0x11, 0x00


	//----- nvinfo : EIATTR_KPARAM_INFO
	.align		4
.L_649:
        /*0058*/ 	.byte	0x04, 0x17
        /*005a*/ 	.short	(.L_651 - .L_650)
.L_650:
        /*005c*/ 	.word	0x00000000
        /*0060*/ 	.short	0x0001
        /*0062*/ 	.short	0x0058
        /*0064*/ 	.byte	0x00, 0xf0, 0x61, 0x01


	//----- nvinfo : EIATTR_KPARAM_INFO
	.align		4
.L_651:
        /*0068*/ 	.byte	0x04, 0x17
        /*006a*/ 	.short	(.L_653 - .L_652)
.L_652:
        /*006c*/ 	.word	0x00000000
        /*0070*/ 	.short	0x0000
        /*0072*/ 	.short	0x0000
        /*0074*/ 	.byte	0x00, 0xf0, 0x61, 0x01


	//----- nvinfo : EIATTR_SPARSE_MMA_MASK
	.align		4
.L_653:
        /*0078*/ 	.byte	0x03, 0x50
        /*007a*/ 	.short	0x0000


	//----- nvinfo : EIATTR_MAXREG_COUNT
	.align		4
        /*007c*/ 	.byte	0x03, 0x1b
        /*007e*/ 	.short	0x00ff


	//----- nvinfo : EIATTR_MERCURY_ISA_VERSION
	.align		4
        /*0080*/ 	.byte	0x03, 0x5f
        /*0082*/ 	.short	0x0101


	//----- nvinfo : EIATTR_EXIT_INSTR_OFFSETS
	.align		4
        /*0084*/ 	.byte	0x04, 0x1c
        /*0086*/ 	.short	(.L_655 - .L_654)


	//   ....[0]....
.L_654:
        /*0088*/ 	.word	0x00000140


	//   ....[1]....
        /*008c*/ 	.word	0x00000dc0


	//----- nvinfo : EIATTR_CRS_STACK_SIZE
	.align		4
.L_655:
        /*0090*/ 	.byte	0x04, 0x1e
        /*0092*/ 	.short	(.L_657 - .L_656)
.L_656:
        /*0094*/ 	.word	0x00000000


	//----- nvinfo : EIATTR_CBANK_PARAM_SIZE
	.align		4
.L_657:
        /*0098*/ 	.byte	0x03, 0x19
        /*009a*/ 	.short	0x00c4


	//----- nvinfo : EIATTR_PARAM_CBANK
	.align		4
        /*009c*/ 	.byte	0x04, 0x0a
        /*009e*/ 	.short	(.L_659 - .L_658)
	.align		4
.L_658:
        /*00a0*/ 	.word	index@(.nv.constant0._ZN2at6native54_GLOBAL__N__757059ea_21_ReplicationPadding_cu_4a93dcdf32replication_pad_forward_kernel3dIlEEvNS_27GenericPackedTensorAccessorIKT_Lm5ENS_16DefaultPtrTraitsElEENS3_IS4_Lm5ES6_lEEiiiii)
        /*00a4*/ 	.short	0x0210
        /*00a6*/ 	.short	0x00c4


	//----- nvinfo : EIATTR_SW_WAR
	.align		4
.L_659:
        /*00a8*/ 	.byte	0x04, 0x36
        /*00aa*/ 	.short	(.L_661 - .L_660)
.L_660:
        /*00ac*/ 	.word	0x00000008
.L_661:


//--------------------- .nv.info._ZN2at6native54_GLOBAL__N__757059ea_21_ReplicationPadding_cu_4a93dcdf32replication_pad_forward_kernel3dIiEEvNS_27GenericPackedTensorAccessorIKT_Lm5ENS_16DefaultPtrTraitsElEENS3_IS4_Lm5ES6_lEEiiiii --------------------------
	.section	.nv.info._ZN2at6native54_GLOBAL__N__757059ea_21_ReplicationPadding_cu_4a93dcdf32replication_pad_forward_kernel3dIiEEvNS_27GenericPackedTensorAccessorIKT_Lm5ENS_16DefaultPtrTraitsElEENS3_IS4_Lm5ES6_lEEiiiii,"",@"SHT_CUDA_INFO"
	.sectionflags	@""
	.align	4


	//----- nvinfo : EIATTR_CUDA_API_VERSION
	.align		4
        /*0000*/ 	.byte	0x04, 0x37
        /*0002*/ 	.short	(.L_663 - .L_662)
.L_662:
        /*0004*/ 	.word	0x00000082


	//----- nvinfo : EIATTR_KPARAM_INFO
	.align		4
.L_663:
        /*0008*/ 	.byte	0x04, 0x17
        /*000a*/ 	.short	(.L_665 - .L_664)
.L_664:
        /*000c*/ 	.word	0x00000000
        /*0010*/ 	.short	0x0006
        /*0012*/ 	.short	0x00c0
        /*0014*/ 	.byte	0x00, 0xf0, 0x11, 0x00


	//----- nvinfo : EIATTR_KPARAM_INFO
	.align		4
.L_665:
        /*0018*/ 	.byte	0x04, 0x17
        /*001a*/ 	.short	(.L_667 - .L_666)
.L_666:
        /*001c*/ 	.word	0x00000000
        /*0020*/ 	.short	0x0005
        /*0022*/ 	.short	0x00bc
        /*0024*/ 	.byte	0x00, 0xf0, 0x11, 0x00


	//----- nvinfo : EIATTR_KPARAM_INFO
	.align		4
.L_667:
        /*0028*/ 	.byte	0x04, 0x17
        /*002a*/ 	.short	(.L_669 - .L_668)
.L_668:
        /*002c*/ 	.word	0x00000000
        /*0030*/ 	.short	0x0004
        /*0032*/ 	.short	0x00b8
        /*0034*/ 	.byte	0x00, 0xf0, 0x11, 0x00


	//----- nvinfo : EIATTR_KPARAM_INFO
	.align		4
.L_669:
        /*0038*/ 	.byte	0x04, 0x17
        /*003a*/ 	.short	(.L_671 - .L_670)
.L_670:
        /*003c*/ 	.word	0x00000000
        /*0040*/ 	.short	0x0003
        /*0042*/ 	.short	0x00b4
        /*0044*/ 	.byte	0x00, 0xf0, 0x11, 0x00


	//----- nvinfo : EIATTR_KPARAM_INFO
	.align		4
.L_671:
        /*0048*/ 	.byte	0x04, 0x17
        /*004a*/ 	.short	(.L_673 - .L_672)
.L_672:
        /*004c*/ 	.word	0x00000000
        /*0050*/ 	.short	0x0002
        /*0052*/ 	.short	0x00b0
        /*0054*/ 	.byte	0x00, 0xf0, 0x11, 0x00


	//----- nvinfo : EIATTR_KPARAM_INFO
	.align		4
.L_673:
        /*0058*/ 	.byte	0x04, 0x17
        /*005a*/ 	.short	(.L_675 - .L_674)
.L_674:
        /*005c*/ 	.word	0x00000000
        /*0060*/ 	.short	0x0001
        /*0062*/ 	.short	0x0058
        /*0064*/ 	.byte	0x00, 0xf0, 0x61, 0x01


	//----- nvinfo : EIATTR_KPARAM_INFO
	.align		4
.L_675:
        /*0068*/ 	.byte	0x04, 0x17
        /*006a*/ 	.short	(.L_677 - .L_676)
.L_676:
        /*006c*/ 	.word	0x00000000
        /*0070*/ 	.short	0x0000
        /*0072*/ 	.short	0x0000
        /*0074*/ 	.byte	0x00, 0xf0, 0x61, 0x01


	//----- nvinfo : EIATTR_SPARSE_MMA_MASK
	.align		4
.L_677:
        /*0078*/ 	.byte	0x03, 0x50
        /*007a*/ 	.short	0x0000


	//----- nvinfo : EIATTR_MAXREG_COUNT
	.align		4
        /*007c*/ 	.byte	0x03, 0x1b
        /*007e*/ 	.short	0x00ff


	//----- nvinfo : EIATTR_MERCURY_ISA_VERSION
	.align		4
        /*0080*/ 	.byte	0x03, 0x5f
        /*0082*/ 	.short	0x0101


	//----- nvinfo : EIATTR_EXIT_INSTR_OFFSETS
	.align		4
        /*0084*/ 	.byte	0x04, 0x1c
        /*0086*/ 	.short	(.L_679 - .L_678)


	//   ....[0]....
.L_678:
        /*0088*/ 	.word	0x00000140


	//   ....[1]....
        /*008c*/ 	.word	0x00000dd0


	//----- nvinfo : EIATTR_CRS_STACK_SIZE
	.align		4
.L_679:
        /*0090*/ 	.byte	0x04, 0x1e
        /*0092*/ 	.short	(.L_681 - .L_680)
.L_680:
        /*0094*/ 	.word	0x00000000


	//----- nvinfo : EIATTR_CBANK_PARAM_SIZE
	.align		4
.L_681:
        /*0098*/ 	.byte	0x03, 0x19
        /*009a*/ 	.short	0x00c4


	//----- nvinfo : EIATTR_PARAM_CBANK
	.align		4
        /*009c*/ 	.byte	0x04, 0x0a
        /*009e*/ 	.short	(.L_683 - .L_682)
	.align		4
.L_682:
        /*00a0*/ 	.word	index@(.nv.constant0._ZN2at6native54_GLOBAL__N__757059ea_21_ReplicationPadding_cu_4a93dcdf32replication_pad_forward_kernel3dIiEEvNS_27GenericPackedTensorAccessorIKT_Lm5ENS_16DefaultPtrTraitsElEENS3_IS4_Lm5ES6_lEEiiiii)
        /*00a4*/ 	.short	0x0210
        /*00a6*/ 	.short	0x00c4


	//----- nvinfo : EIATTR_SW_WAR
	.align		4
.L_683:
        /*00a8*/ 	.byte	0x04, 0x36
        /*00aa*/ 	.short	(.L_685 - .L_684)
.L_684:
        /*00ac*/ 	.word	0x00000008
.L_685:


//--------------------- .nv.info._ZN2at6native54_GLOBAL__N__757059ea_21_ReplicationPadding_cu_4a93dcdf32replication_pad_forward_kernel3dIaEEvNS_27GenericPackedTensorAccessorIKT_Lm5ENS_16DefaultPtrTraitsElEENS3_IS4_Lm5ES6_lEEiiiii --------------------------
	.section	.nv.info._ZN2at6native54_GLOBAL__N__757059ea_21_ReplicationPadding_cu_4a93dcdf32replication_pad_forward_kernel3dIaEEvNS_27GenericPackedTensorAccessorIKT_Lm5ENS_16DefaultPtrTraitsElEENS3_IS4_Lm5ES6_lEEiiiii,"",@"SHT_CUDA_INFO"
	.sectionflags	@""
	.align	4


	//----- nvinfo : EIATTR_CUDA_API_VERSION
	.align		4
        /*0000*/ 	.byte	0x04, 0x37
        /*0002*/ 	.short	(.L_687 - .L_686)
.L_686:
        /*0004*/ 	.word	0x00000082


	//----- nvinfo : EIATTR_KPARAM_INFO
	.align		4
.L_687:
        /*0008*/ 	.byte	0x04, 0x17
        /*000a*/ 	.short	(.L_689 - .L_688)
.L_688:
        /*000c*/ 	.word	0x00000000
        /*0010*/ 	.short	0x0006
        /*0012*/ 	.short	0x00c0
        /*0014*/ 	.byte	0x00, 0xf0, 0x11, 0x00


	//----- nvinfo : EIATTR_KPARAM_INFO
	.align		4
.L_689:
        /*0018*/ 	.byte	0x04, 0x17
        /*001a*/ 	.short	(.L_691 - .L_690)
.L_690:
        /*001c*/ 	.word	0x00000000
        /*0020*/ 	.short	0x0005
        /*0022*/ 	.short	0x00bc
        /*0024*/ 	.byte	0x00, 0xf0, 0x11, 0x00


	//----- nvinfo : EIATTR_KPARAM_INFO
	.align		4
.L_691:
        /*0028*/ 	.byte	0x04, 0x17
        /*002a*/ 	.short	(.L_693 - .L_692)
.L_692:
        /*002c*/ 	.word	0x00000000
        /*0030*/ 	.short	0x0004
        /*0032*/ 	.short	0x00b8
        /*0034*/ 	.byte	0x00, 0xf0, 0x11, 0x00


	//----- nvinfo : EIATTR_KPARAM_INFO
	.align		4
.L_693:
        /*0038*/ 	.byte	0x04, 0x17
        /*003a*/ 	.short	(.L_695 - .L_694)
.L_694:
        /*003c*/ 	.word	0x00000000
        /*0040*/ 	.short	0x0003
        /*0042*/ 	.short	0x00b4
        /*0044*/ 	.byte	0x00, 0xf0, 0x11, 0x00


	//----- nvinfo : EIATTR_KPARAM_INFO
	.align		4
.L_695:
        /*0048*/ 	.byte	0x04, 0x17
        /*004a*/ 	.short	(.L_697 - .L_696)
.L_696:
        /*004c*/ 	.word	0x00000000
        /*0050*/ 	.short	0x0002
        /*0052*/ 	.short	0x00b0
        /*0054*/ 	.byte	0x00, 0xf0, 0x11, 0x00


	//----- nvinfo : EIATTR_KPARAM_INFO
	.align		4
.L_697:
        /*0058*/ 	.byte	0x04, 0x17
        /*005a*/ 	.short	(.L_699 - .L_698)
.L_698:
        /*005c*/ 	.word	0x00000000
        /*0060*/ 	.short	0x0001
        /*0062*/ 	.short	0x0058
        /*0064*/ 	.byte	0x00, 0xf0, 0x61, 0x01


	//----- nvinfo : EIATTR_KPARAM_INFO
	.align		4
.L_699:
        /*0068*/ 	.byte	0x04, 0x17
        /*006a*/ 	.short	(.L_701 - .L_700)
.L_700:
        /*006c*/ 	.word	0x00000000
        /*0070*/ 	.short	0x0000
        /*0072*/ 	.short	0x0000
        /*0074*/ 	.byte	0x00, 0xf0, 0x61, 0x01


	//----- nvinfo : EIATTR_SPARSE_MMA_MASK
	.align		4
.L_701:
        /*0078*/ 	.byte	0x03, 0x50
        /*007a*/ 	.short	0x0000


	//----- nvinfo : EIATTR_MAXREG_COUNT
	.align		4
        /*007c*/ 	.byte	0x03, 0x1b
        /*007e*/ 	.short	0x00ff


	//----- nvinfo : EIATTR_MERCURY_ISA_VERSION
	.align		4
        /*0080*/ 	.byte	0x03, 0x5f
        /*0082*/ 	.short	0x0101


	//----- nvinfo : EIATTR_EXIT_INSTR_OFFSETS
	.align		4
        /*0084*/ 	.byte	0x04, 0x1c
        /*0086*/ 	.short	(.L_703 - .L_702)


	//   ....[0]....
.L_702:
        /*0088*/ 	.word	0x00000140


	//   ....[1]....
        /*008c*/ 	.word	0x00000db0


	//----- nvinfo : EIATTR_CRS_STACK_SIZE
	.align		4
.L_703:
        /*0090*/ 	.byte	0x04, 0x1e
        /*0092*/ 	.short	(.L_705 - .L_704)
.L_704:
        /*0094*/ 	.word	0x00000000


	//----- nvinfo : EIATTR_CBANK_PARAM_SIZE
	.align		4
.L_705:
        /*0098*/ 	.byte	0x03, 0x19
        /*009a*/ 	.short	0x00c4


	//----- nvinfo : EIATTR_PARAM_CBANK
	.align		4
        /*009c*/ 	.byte	0x04, 0x0a
        /*009e*/ 	.short	(.L_707 - .L_706)
	.align		4
.L_706:
        /*00a0*/ 	.word	index@(.nv.constant0._ZN2at6native54_GLOBAL__N__757059ea_21_ReplicationPadding_cu_4a93dcdf32replication_pad_forward_kernel3dIaEEvNS_27GenericPackedTensorAccessorIKT_Lm5ENS_16DefaultPtrTraitsElEENS3_IS4_Lm5ES6_lEEiiiii)
        /*00a4*/ 	.short	0x0210
        /*00a6*/ 	.short	0x00c4


	//----- nvinfo : EIATTR_SW_WAR
	.align		4
.L_707:
        /*00a8*/ 	.byte	0x04, 0x36
        /*00aa*/ 	.short	(.L_709 - .L_708)
.L_708:
        /*00ac*/ 	.word	0x00000008
.L_709:


//--------------------- .nv.info._ZN2at6native54_GLOBAL__N__757059ea_21_ReplicationPadding_cu_4a93dcdf32replication_pad_forward_kernel3dIhEEvNS_27GenericPackedTensorAccessorIKT_Lm5ENS_16DefaultPtrTraitsElEENS3_IS4_Lm5ES6_lEEiiiii --------------------------
	.section	.nv.info._ZN2at6native54_GLOBAL__N__757059ea_21_ReplicationPadding_cu_4a93dcdf32replication_pad_forward_kernel3dIhEEvNS_27GenericPackedTensorAccessorIKT_Lm5ENS_16DefaultPtrTraitsElEENS3_IS4_Lm5ES6_lEEiiiii,"",@"SHT_CUDA_INFO"
	.sectionflags	@""
	.align	4


	//----- nvinfo : EIATTR_CUDA_API_VERSION
	.align		4
        /*0000*/ 	.byte	0x04, 0x37
        /*0002*/ 	.short	(.L_711 - .L_710)
.L_710:
        /*0004*/ 	.word	0x00000082


	//----- nvinfo : EIATTR_KPARAM_INFO
	.align		4
.L_711:
        /*0008*/ 	.byte	0x04, 0x17
        /*000a*/ 	.short	(.L_713 - .L_712)
.L_712:
        /*000c*/ 	.word	0x00000000
        /*0010*/ 	.short	0x0006
        /*0012*/ 	.short	0x00c0
        /*0014*/ 	.byte	0x00, 0xf0, 0x11, 0x00


	//----- nvinfo : EIATTR_KPARAM_INFO
	.align		4
.L_713:
        /*0018*/ 	.byte	0x04, 0x17
        /*001a*/ 	.short	(.L_715 - .L_714)
.L_714:
        /*001c*/ 	.word	0x00000000
        /*0020*/ 	.short	0x0005
        /*0022*/ 	.short	0x00bc
        /*0024*/ 	.byte	0x00, 0xf0, 0x11, 0x00


	//----- nvinfo : EIATTR_KPARAM_INFO
	.align		4
.L_715:
        /*0028*/ 	.byte	0x04, 0x17
        /*002a*/ 	.short	(.L_717 - .L_716)
.L_716:
        /*002c*/ 	.word	0x00000000
        /*0030*/ 	.short	0x0004
        /*0032*/ 	.short	0x00b8
        /*0034*/ 	.byte	0x00, 0xf0, 0x11, 0x00


	//----- nvinfo : EIATTR_KPARAM_INFO
	.align		4
.L_717:
        /*0038*/ 	.byte	0x04, 0x17
        /*003a*/ 	.short	(.L_719 - .L_718)
.L_718:
        /*003c*/ 	.word	0x00000000
        /*0040*/ 	.short	0x0003
        /*0042*/ 	.short	0x00b4
        /*0044*/ 	.byte	0x00, 0xf0, 0x11, 0x00


	//----- nvinfo : EIATTR_KPARAM_INFO
	.align		4
.L_719:
        /*0048*/ 	.byte	0x04, 0x17
        /*004a*/ 	.short	(.L_721 - .L_720)
.L_720:
        /*004c*/ 	.word	0x00000000
        /*0050*/ 	.short	0x0002
        /*0052*/ 	.short	0x00b0
        /*0054*/ 	.byte	0x00, 0xf0, 0x11, 0x00


	//----- nvinfo : EIATTR_KPARAM_INFO
	.align		4
.L_721:
        /*0058*/ 	.byte	0x04, 0x17
        /*005a*/ 	.short	(.L_723 - .L_722)
.L_722:
        /*005c*/ 	.word	0x00000000
        /*0060*/ 	.short	0x0001
        /*0062*/ 	.short	0x0058
        /*0064*/ 	.byte	0x00, 0xf0, 0x61, 0x01


	//----- nvinfo : EIATTR_KPARAM_INFO
	.align		4
.L_723:
        /*0068*/ 	.byte	0x04, 0x17
        /*006a*/ 	.short	(.L_725 - .L_724)
.L_724:
        /*006c*/ 	.word	0x00000000
        /*0070*/ 	.short	0x0000
        /*0072*/ 	.short	0x0000
        /*0074*/ 	.byte	0x00, 0xf0, 0x61, 0x01


	//----- nvinfo : EIATTR_SPARSE_MMA_MASK
	.align		4
.L_725:
        /*0078*/ 	.byte	0x03, 0x50
        /*007a*/ 	.short	0x0000


	//----- nvinfo : EIATTR_MAXREG_COUNT
	.align		4
        /*007c*/ 	.byte	0x03, 0x1b
        /*007e*/ 	.short	0x00ff


	//----- nvinfo : EIATTR_MERCURY_ISA_VERSION
	.align		4
        /*0080*/ 	.byte	0x03, 0x5f
        /*0082*/ 	.short	0x0101


	//----- nvinfo : EIATTR_EXIT_INSTR_OFFSETS
	.align		4
        /*0084*/ 	.byte	0x04, 0x1c
        /*0086*/ 	.short	(.L_727 - .L_726)


	//   ....[0]....
.L_726:
        /*0088*/ 	.word	0x00000140


	//   ....[1]....
        /*008c*/ 	.word	0x00000db0


	//----- nvinfo : EIATTR_CRS_STACK_SIZE
	.align		4
.L_727:
        /*0090*/ 	.byte	0x04, 0x1e
        /*0092*/ 	.short	(.L_729 - .L_728)
.L_728:
        /*0094*/ 	.word	0x00000000


	//----- nvinfo : EIATTR_CBANK_PARAM_SIZE
	.align		4
.L_729:
        /*0098*/ 	.byte	0x03, 0x19
        /*009a*/ 	.short	0x00c4


	//----- nvinfo : EIATTR_PARAM_CBANK
	.align		4
        /*009c*/ 	.byte	0x04, 0x0a
        /*009e*/ 	.short	(.L_731 - .L_730)
	.align		4
.L_730:
        /*00a0*/ 	.word	index@(.nv.constant0._ZN2at6native54_GLOBAL__N__757059ea_21_ReplicationPadding_cu_4a93dcdf32replication_pad_forward_kernel3dIhEEvNS_27GenericPackedTensorAccessorIKT_Lm5ENS_16DefaultPtrTraitsElEENS3_IS4_Lm5ES6_lEEiiiii)
        /*00a4*/ 	.short	0x0210
        /*00a6*/ 	.short	0x00c4


	//----- nvinfo : EIATTR_SW_WAR
	.align		4
.L_731:
        /*00a8*/ 	.byte	0x04, 0x36
        /*00aa*/ 	.short	(.L_733 - .L_732)
.L_732:
        /*00ac*/ 	.word	0x00000008
.L_733:


//--------------------- .nv.info._ZN2at6native54_GLOBAL__N__757059ea_21_ReplicationPadding_cu_4a93dcdf32replication_pad_forward_kernel2dIN3c108BFloat16EEEvNS_27GenericPackedTensorAccessorIKT_Lm4ENS_16DefaultPtrTraitsElEENS5_IS6_Lm4ES8_lEEiiii --------------------------
	.section	.nv.info._ZN2at6native54_GLOBAL__N__757059ea_21_ReplicationPadding_cu_4a93dcdf32replication_pad_forward_kernel2dIN3c108BFloat16EEEvNS_27GenericPackedTensorAccessorIKT_Lm4ENS_16DefaultPtrTraitsElEENS5_IS6_Lm4ES8_lEEiiii,"",@"SHT_CUDA_INFO"
	.sectionflags	@""
	.align	4


	//----- nvinfo : EIATTR_CUDA_API_VERSION
	.align		4
        /*0000*/ 	.byte	0x04, 0x37
        /*0002*/ 	.short	(.L_735 - .L_734)
.L_734:
        /*0004*/ 	.word	0x00000082


	//----- nvinfo : EIATTR_KPARAM_INFO
	.align		4
.L_735:
        /*0008*/ 	.byte	0x04, 0x17
        /*000a*/ 	.short	(.L_737 - .L_736)
.L_736:
        /*000c*/ 	.word	0x00000000
        /*0010*/ 	.short	0x0005
        /*0012*/ 	.short	0x009c
        /*0014*/ 	.byte	0x00, 0xf0, 0x11, 0x00


	//----- nvinfo : EIATTR_KPARAM_INFO
	.align		4
.L_737:
        /*0018*/ 	.byte	0x04, 0x17
        /*001a*/ 	.short	(.L_739 - .L_738)
.L_738:
        /*001c*/ 	.word	0x00000000
        /*0020*/ 	.short	0x0004
        /*0022*/ 	.short	0x0098
        /*0024*/ 	.byte	0x00, 0xf0, 0x11, 0x00


	//----- nvinfo : EIATTR_KPARAM_INFO
	.align		4
.L_739:
        /*0028*/ 	.byte	0x04, 0x17
        /*002a*/ 	.short	(.L_741 - .L_740)
.L_740:
        /*002c*/ 	.word	0x00000000
        /*0030*/ 	.short	0x0003
        /*0032*/ 	.short	0x0094
        /*0034*/ 	.byte	0x00, 0xf0, 0x11, 0x00


	//----- nvinfo : EIATTR_KPARAM_INFO
	.align		4
.L_741:
        /*0038*/ 	.byte	0x04, 0x17
        /*003a*/ 	.short	(.L_743 - .L_742)
.L_742:
        /*003c*/ 	.word	0x00000000
        /*0040*/ 	.short	0x0002
        /*0042*/ 	.short	0x0090
        /*0044*/ 	.byte	0x00, 0xf0, 0x11, 0x00


	//----- nvinfo : EIATTR_KPARAM_INFO
	.align		4
.L_743:
        /*0048*/ 	.byte	0x04, 0x17
        /*004a*/ 	.short	(.L_745 - .L_744)
.L_744:
        /*004c*/ 	.word	0x00000000
        /*0050*/ 	.short	0x0001
        /*0052*/ 	.short	0x0048
        /*0054*/ 	.byte	0x00, 0xf0, 0x21, 0x01


	//----- nvinfo : EIATTR_KPARAM_INFO
	.align		4
.L_745:
        /*0058*/ 	.byte	0x04, 0x17
        /*005a*/ 	.short	(.L_747 - .L_746)
.L_746:
        /*005c*/ 	.word	0x00000000
        /*0060*/ 	.short	0x0000
        /*0062*/ 	.short	0x0000
        /*0064*/ 	.byte	0x00, 0xf0, 0x21, 0x01


	//----- nvinfo : EIATTR_SPARSE_MMA_MASK
	.align		4
.L_747:
        /*0068*/ 	.byte	0x03, 0x50
        /*006a*/ 	.short	0x0000


	//----- nvinfo : EIATTR_MAXREG_COUNT
	.align		4
        /*006c*/ 	.byte	0x03, 0x1b
        /*006e*/ 	.short	0x00ff


	//----- nvinfo : EIATTR_MERCURY_ISA_VERSION
	.align		4
        /*0070*/ 	.byte	0x03, 0x5f
        /*0072*/ 	.short	0x0101


	//----- nvinfo : EIATTR_EXIT_INSTR_OFFSETS
	.align		4
        /*0074*/ 	.byte	0x04, 0x1c
        /*0076*/ 	.short	(.L_749 - .L_748)


	//   ....[0]....
.L_748:
        /*0078*/ 	.word	0x000000f0


	//   ....[1]....
        /*007c*/ 	.word	0x000007f0


	//----- nvinfo : EIATTR_CRS_STACK_SIZE
	.align		4
.L_749:
        /*0080*/ 	.byte	0x04, 0x1e
        /*0082*/ 	.short	(.L_751 - .L_750)
.L_750:
        /*0084*/ 	.word	0x00000000


	//----- nvinfo : EIATTR_CBANK_PARAM_SIZE
	.align		4
.L_751:
        /*0088*/ 	.byte	0x03, 0x19
        /*008a*/ 	.short	0x00a0


	//----- nvinfo : EIATTR_PARAM_CBANK
	.align		4
        /*008c*/ 	.byte	0x04, 0x0a
        /*008e*/ 	.short	(.L_753 - .L_752)
	.align		4
.L_752:
        /*0090*/ 	.word	index@(.nv.constant0._ZN2at6native54_GLOBAL__N__757059ea_21_ReplicationPadding_cu_4a93dcdf32replication_pad_forward_kernel2dIN3c108BFloat16EEEvNS_27GenericPackedTensorAccessorIKT_Lm4ENS_16DefaultPtrTraitsElEENS5_IS6_Lm4ES8_lEEiiii)
        /*0094*/ 	.short	0x0210
        /*0096*/ 	.short	0x00a0


	//----- nvinfo : EIATTR_SW_WAR
	.align		4
.L_753:
        /*0098*/ 	.byte	0x04, 0x36
        /*009a*/ 	.short	(.L_755 - .L_754)
.L_754:
        /*009c*/ 	.word	0x00000008
.L_755:


//--------------------- .nv.info._ZN2at6native54_GLOBAL__N__757059ea_21_ReplicationPadding_cu_4a93dcdf32replication_pad_forward_kernel2dIN3c104HalfEEEvNS_27GenericPackedTensorAccessorIKT_Lm4ENS_16DefaultPtrTraitsElEENS5_IS6_Lm4ES8_lEEiiii --------------------------
	.section	.nv.info._ZN2at6native54_GLOBAL__N__757059ea_21_ReplicationPadding_cu_4a93dcdf32replication_pad_forward_kernel2dIN3c104HalfEEEvNS_27GenericPackedTensorAccessorIKT_Lm4ENS_16DefaultPtrTraitsElEENS5_IS6_Lm4ES8_lEEiiii,"",@"SHT_CUDA_INFO"
	.sectionflags	@""
	.align	4


	//----- nvinfo : EIATTR_CUDA_API_VERSION
	.align		4
        /*0000*/ 	.byte	0x04, 0x37
        /*0002*/ 	.short	(.L_757 - .L_756)
.L_756:
        /*0004*/ 	.word	0x00000082


	//----- nvinfo : EIATTR_KPARAM_INFO
	.align		4
.L_757:
        /*0008*/ 	.byte	0x04, 0x17
        /*000a*/ 	.short	(.L_759 - .L_758)
.L_758:
        /*000c*/ 	.word	0x00000000
        /*0010*/ 	.short	0x0005
        /*0012*/ 	.short	0x009c
        /*0014*/ 	.byte	0x00, 0xf0, 0x11, 0x00


	//----- nvinfo : EIATTR_KPARAM_INFO
	.align		4
.L_759:
        /*0018*/ 	.byte	0x04, 0x17
        /*001a*/ 	.short	(.L_761 - .L_760)
.L_760:
        /*001c*/ 	.word	0x00000000
        /*0020*/ 	.short	0x0004
        /*0022*/ 	.short	0x0098
        /*0024*/ 	.byte	0x00, 0xf0, 0x11, 0x00


	//----- nvinfo : EIATTR_KPARAM_INFO
	.align		4
.L_761:
        /*0028*/ 	.byte	0x04, 0x17
        /*002a*/ 	.short	(.L_763 - .L_762)
.L_762:
        /*002c*/ 	.word	0x00000000
        /*0030*/ 	.short	0x0003
        /*0032*/ 	.short	0x0094
        /*0034*/ 	.byte	0x00, 0xf0, 0x11, 0x00


	//----- nvinfo : EIATTR_KPARAM_INFO
	.align		4
.L_763:
        /*0038*/ 	.byte	0x04, 0x17
        /*003a*/ 	.short	(.L_765 - .L_764)
.L_764:
        /*003c*/ 	.word	0x00000000
        /*0040*/ 	.short	0x0002
        /*0042*/ 	.short	0x0090
        /*0044*/ 	.byte	0x00, 0xf0, 0x11, 0x00


	//----- nvinfo : EIATTR_KPARAM_INFO
	.align		4
.L_765:
        /*0048*/ 	.byte	0x04, 0x17
        /*004a*/ 	.short	(.L_767 - .L_766)
.L_766:
        /*004c*/ 	.word	0x00000000
        /*0050*/ 	.short	0x0001
        /*0052*/ 	.short	0x0048
        /*0054*/ 	.byte	0x00, 0xf0, 0x21, 0x01


	//----- nvinfo : EIATTR_KPARAM_INFO
	.align		4
.L_767:
        /*0058*/ 	.byte	0x04, 0x17
        /*005a*/ 	.short	(.L_769 - .L_768)
.L_768:
        /*005c*/ 	.word	0x00000000
        /*0060*/ 	.short	0x0000
        /*0062*/ 	.short	0x0000
        /*0064*/ 	.byte	0x00, 0xf0, 0x21, 0x01


	//----- nvinfo : EIATTR_SPARSE_MMA_MASK
	.align		4
.L_769:
        /*0068*/ 	.byte	0x03, 0x50
        /*006a*/ 	.short	0x0000


	//----- nvinfo : EIATTR_MAXREG_COUNT
	.align		4
        /*006c*/ 	.byte	0x03, 0x1b
        /*006e*/ 	.short	0x00ff


	//----- nvinfo : EIATTR_MERCURY_ISA_VERSION
	.align		4
        /*0070*/ 	.byte	0x03, 0x5f
        /*0072*/ 	.short	0x0101


	//----- nvinfo : EIATTR_EXIT_INSTR_OFFSETS
	.align		4
        /*0074*/ 	.byte	0x04, 0x1c
        /*0076*/ 	.short	(.L_771 - .L_770)


	//   ....[0]....
.L_770:
        /*0078*/ 	.word	0x000000f0


	//   ....[1]....
        /*007c*/ 	.word	0x000007f0


	//----- nvinfo : EIATTR_CRS_STACK_SIZE
	.align		4
.L_771:
        /*0080*/ 	.byte	0x04, 0x1e
        /*0082*/ 	.short	(.L_773 - .L_772)
.L_772:
        /*0084*/ 	.word	0x00000000


	//----- nvinfo : EIATTR_CBANK_PARAM_SIZE
	.align		4
.L_773:
        /*0088*/ 	.byte	0x03, 0x19
        /*008a*/ 	.short	0x00a0


	//----- nvinfo : EIATTR_PARAM_CBANK
	.align		4
        /*008c*/ 	.byte	0x04, 0x0a
        /*008e*/ 	.short	(.L_775 - .L_774)
	.align		4
.L_774:
        /*0090*/ 	.word	index@(.nv.constant0._ZN2at6native54_GLOBAL__N__757059ea_21_ReplicationPadding_cu_4a93dcdf32replication_pad_forward_kernel2dIN3c104HalfEEEvNS_27GenericPackedTensorAccessorIKT_Lm4ENS_16DefaultPtrTraitsElEENS5_IS6_Lm4ES8_lEEiiii)
        /*0094*/ 	.short	0x0210
        /*0096*/ 	.short	0x00a0


	//----- nvinfo : EIATTR_SW_WAR
	.align		4
.L_775:
        /*0098*/ 	.byte	0x04, 0x36
        /*009a*/ 	.short	(.L_777 - .L_776)
.L_776:
        /*009c*/ 	.word	0x00000008
.L_777:


//--------------------- .nv.info._ZN2at6native54_GLOBAL__N__757059ea_21_ReplicationPadding_cu_4a93dcdf32replication_pad_forward_kernel2dIN3c107complexIfEEEEvNS_27GenericPackedTensorAccessorIKT_Lm4ENS_16DefaultPtrTraitsElEENS6_IS7_Lm4ES9_lEEiiii --------------------------
	.section	.nv.info._ZN2at6native54_GLOBAL__N__757059ea_21_ReplicationPadding_cu_4a93dcdf32replication_pad_forward_kernel2dIN3c107complexIfEEEEvNS_27GenericPackedTensorAccessorIKT_Lm4ENS_16DefaultPtrTraitsElEENS6_IS7_Lm4ES9_lEEiiii,"",@"SHT_CUDA_INFO"
	.sectionflags	@""
	.align	4


	//----- nvinfo : EIATTR_CUDA_API_VERSION
	.align		4
        /*0000*/ 	.byte	0x04, 0x37
        /*0002*/ 	.short	(.L_779 - .L_778)
.L_778:
        /*0004*/ 	.word	0x00000082


	//----- nvinfo : EIATTR_KPARAM_INFO
	.align		4
.L_779:
        /*0008*/ 	.byte	0x04, 0x17
        /*000a*/ 	.short	(.L_781 - .L_780)
.L_780:
        /*000c*/ 	.word	0x00000000
        /*0010*/ 	.short	0x0005
        /*0012*/ 	.short	0x009c
        /*0014*/ 	.byte	0x00, 0xf0, 0x11, 0x00


	//----- nvinfo : EIATTR_KPARAM_INFO
	.align		4
.L_781:
        /*0018*/ 	.byte	0x04, 0x17
        /*001a*/ 	.short	(.L_783 - .L_782)
.L_782:
        /*001c*/ 	.word	0x00000000
        /*0020*/ 	.short	0x0004
        /*0022*/ 	.short	0x0098
        /*0024*/ 	.byte	0x00, 0xf0, 0x11, 0x00


	//----- nvinfo : EIATTR_KPARAM_INFO
	.align		4
.L_783:
        /*0028*/ 	.byte	0x04, 0x17
        /*002a*/ 	.short	(.L_785 - .L_784)
.L_784:
        /*002c*/ 	.word	0x00000000
        /*0030*/ 	.short	0x0003
        /*0032*/ 	.short	0x0094
        /*0034*/ 	.byte	0x00, 0xf0, 0x11, 0x00


	//----- nvinfo : EIATTR_KPARAM_INFO
	.align		4
.L_785:
        /*0038*/ 	.byte	0x04, 0x17
        /*003a*/ 	.short	(.L_787 - .L_786)
.L_786:
        /*003c*/ 	.word	0x00000000
        /*0040*/ 	.short	0x0002
        /*0042*/ 	.short	0x0090
        /*0044*/ 	.byte	0x00, 0xf0, 0x11, 0x00


	//----- nvinfo : EIATTR_KPARAM_INFO
	.align		4
.L_787:
        /*0048*/ 	.byte	0x04, 0x17
        /*004a*/ 	.short	(.L_789 - .L_788)
.L_788:
        /*004c*/ 	.word	0x00000000
        /*0050*/ 	.short	0x0001
        /*0052*/ 	.short	0x0048
        /*0054*/ 	.byte	0x00, 0xf0, 0x21, 0x01


	//----- nvinfo : EIATTR_KPARAM_INFO
	.align		4
.L_789:
        /*0058*/ 	.byte	0x04, 0x17
        /*005a*/ 	.short	(.L_791 - .L_790)
.L_790:
        /*005c*/ 	.word	0x00000000
        /*0060*/ 	.short	0x0000
        /*0062*/ 	.short	0x0000
        /*0064*/ 	.byte	0x00, 0xf0, 0x21, 0x01


	//----- nvinfo : EIATTR_SPARSE_MMA_MASK
	.align		4
.L_791:
        /*0068*/ 	.byte	0x03, 0x50
        /*006a*/ 	.short	0x0000


	//----- nvinfo : EIATTR_MAXREG_COUNT
	.align		4
        /*006c*/ 	.byte	0x03, 0x1b
        /*006e*/ 	.short	0x00ff


	//----- nvinfo : EIATTR_MERCURY_ISA_VERSION
	.align		4
        /*0070*/ 	.byte	0x03, 0x5f
        /*0072*/ 	.short	0x0101


	//----- nvinfo : EIATTR_EXIT_INSTR_OFFSETS
	.align		4
        /*0074*/ 	.byte	0x04, 0x1c
        /*0076*/ 	.short	(.L_793 - .L_792)


	//   ....[0]....
.L_792:
        /*0078*/ 	.word	0x000000f0


	//   ....[1]....
        /*007c*/ 	.word	0x000007f0


	//----- nvinfo : EIATTR_CRS_STACK_SIZE
	.align		4
.L_793:
        /*0080*/ 	.byte	0x04, 0x1e
        /*0082*/ 	.short	(.L_795 - .L_794)
.L_794:
        /*0084*/ 	.word	0x00000000


	//----- nvinfo : EIATTR_CBANK_PARAM_SIZE
	.align		4
.L_795:
        /*0088*/ 	.byte	0x03, 0x19
        /*008a*/ 	.short	0x00a0


	//----- nvinfo : EIATTR_PARAM_CBANK
	.align		4
        /*008c*/ 	.byte	0x04, 0x0a
        /*008e*/ 	.short	(.L_797 - .L_796)
	.align		4
.L_796:
        /*0090*/ 	.word	index@(.nv.constant0._ZN2at6native54_GLOBAL__N__757059ea_21_ReplicationPadding_cu_4a93dcdf32replication_pad_forward_kernel2dIN3c107complexIfEEEEvNS_27GenericPackedTensorAccessorIKT_Lm4ENS_16DefaultPtrTraitsElEENS6_IS7_Lm4ES9_lEEiiii)
        /*0094*/ 	.short	0x0210
        /*0096*/ 	.short	0x00a0


	//----- nvinfo : EIATTR_SW_WAR
	.align		4
.L_797:
        /*0098*/ 	.byte	0x04, 0x36
        /*009a*/ 	.short	(.L_799 - .L_798)
.L_798:
        /*009c*/ 	.word	0x00000008
.L_799:


//--------------------- .nv.info._ZN2at6native54_GLOBAL__N__757059ea_21_ReplicationPadding_cu_4a93dcdf32replication_pad_forward_kernel2dIN3c107complexIdEEEEvNS_27GenericPackedTensorAccessorIKT_Lm4ENS_16DefaultPtrTraitsElEENS6_IS7_Lm4ES9_lEEiiii --------------------------
	.section	.nv.info._ZN2at6native54_GLOBAL__N__757059ea_21_ReplicationPadding_cu_4a93dcdf32replication_pad_forward_kernel2dIN3c107complexIdEEEEvNS_27GenericPackedTensorAccessorIKT_Lm4ENS_16DefaultPtrTraitsElEENS6_IS7_Lm4ES9_lEEiiii,"",@"SHT_CUDA_INFO"
	.sectionflags	@""
	.align	4


	//----- nvinfo : EIATTR_CUDA_API_VERSION
	.align		4
        /*0000*/ 	.byte	0x04, 0x37
        /*0002*/ 	.short	(.L_801 - .L_800)
.L_800:
        /*0004*/ 	.word	0x00000082


	//----- nvinfo : EIATTR_KPARAM_INFO
	.align		4
.L_801:
        /*0008*/ 	.byte	0x04, 0x17
        /*000a*/ 	.short	(.L_803 - .L_802)
.L_802:
        /*000c*/ 	.word	0x00000000
        /*0010*/ 	.short	0x0005
        /*0012*/ 	.short	0x009c
        /*0014*/ 	.byte	0x00, 0xf0, 0x11, 0x00


	//----- nvinfo : EIATTR_KPARAM_INFO
	.align		4
.L_803:
        /*0018*/ 	.byte	0x04, 0x17
        /*001a*/ 	.short	(.L_805 - .L_804)
.L_804:
        /*001c*/ 	.word	0x00000000
        /*0020*/ 	.short	0x0004
        /*0022*/ 	.short	0x0098
        /*0024*/ 	.byte	0x00, 0xf0, 0x11, 0x00


	//----- nvinfo : EIATTR_KPARAM_INFO
	.align		4
.L_805:
        /*0028*/ 	.byte	0x04, 0x17
        /*002a*/ 	.short	(.L_807 - .L_806)
.L_806:
        /*002c*/ 	.word	0x00000000
        /*0030*/ 	.short	0x0003
        /*0032*/ 	.short	0x0094
        /*0034*/ 	.byte	0x00, 0xf0, 0x11, 0x00


	//----- nvinfo : EIATTR_KPARAM_INFO
	.align		4
.L_807:
        /*0038*/ 	.byte	0x04, 0x17
        /*003a*/ 	.short	(.L_809 - .L_808)
.L_808:
        /*003c*/ 	.word	0x00000000
        /*0040*/ 	.short	0x0002
        /*0042*/ 	.short	0x0090
        /*0044*/ 	.byte	0x00, 0xf0, 0x11, 0x00


	//----- nvinfo : EIATTR_KPARAM_INFO
	.align		4
.L_809:
        /*0048*/ 	.byte	0x04, 0x17
        /*004a*/ 	.short	(.L_811 - .L_810)
.L_810:
        /*004c*/ 	.word	0x00000000
        /*0050*/ 	.short	0x0001
        /*0052*/ 	.short	0x0048
        /*0054*/ 	.byte	0x00, 0xf0, 0x21, 0x01


	//----- nvinfo : EIATTR_KPARAM_INFO
	.align		4
.L_811:
        /*0058*/ 	.byte	0x04, 0x17
        /*005a*/ 	.short	(.L_813 - .L_812)
.L_812:
        /*005c*/ 	.word	0x00000000
        /*0060*/ 	.short	0x0000
        /*0062*/ 	.short	0x0000
        /*0064*/ 	.byte	0x00, 0xf0, 0x21, 0x01


	//----- nvinfo : EIATTR_SPARSE_MMA_MASK
	.align		4
.L_813:
        /*0068*/ 	.byte	0x03, 0x50
        /*006a*/ 	.short	0x0000


	//----- nvinfo : EIATTR_MAXREG_COUNT
	.align		4
        /*006c*/ 	.byte	0x03, 0x1b
        /*006e*/ 	.short	0x00ff


	//----- nvinfo : EIATTR_MERCURY_ISA_VERSION
	.align		4
        /*0070*/ 	.byte	0x03, 0x5f
        /*0072*/ 	.short	0x0101


	//----- nvinfo : EIATTR_EXIT_INSTR_OFFSETS
	.align		4
        /*0074*/ 	.byte	0x04, 0x1c
        /*0076*/ 	.short	(.L_815 - .L_814)


	//   ....[0]....
.L_814:
        /*0078*/ 	.word	0x000000f0


	//   ....[1]....
        /*007c*/ 	.word	0x000007f0


	//----- nvinfo : EIATTR_CRS_STACK_SIZE
	.align		4
.L_815:
        /*0080*/ 	.byte	0x04, 0x1e
        /*0082*/ 	.short	(.L_817 - .L_816)
.L_816:
        /*0084*/ 	.word	0x00000000


	//----- nvinfo : EIATTR_CBANK_PARAM_SIZE
	.align		4
.L_817:
        /*0088*/ 	.byte	0x03, 0x19
        /*008a*/ 	.short	0x00a0


	//----- nvinfo : EIATTR_PARAM_CBANK
	.align		4
        /*008c*/ 	.byte	0x04, 0x0a
        /*008e*/ 	.short	(.L_819 - .L_818)
	.align		4
.L_818:
        /*0090*/ 	.word	index@(.nv.constant0._ZN2at6native54_GLOBAL__N__757059ea_21_ReplicationPadding_cu_4a93dcdf32replication_pad_forward_kernel2dIN3c107complexIdEEEEvNS_27GenericPackedTensorAccessorIKT_Lm4ENS_16DefaultPtrTraitsElEENS6_IS7_Lm4ES9_lEEiiii)
        /*0094*/ 	.short	0x0210
        /*0096*/ 	.short	0x00a0


	//----- nvinfo : EIATTR_SW_WAR
	.align		4
.L_819:
        /*0098*/ 	.byte	0x04, 0x36
        /*009a*/ 	.short	(.L_821 - .L_820)
.L_820:
        /*009c*/ 	.word	0x00000008
.L_821:


//--------------------- .nv.info._ZN2at6native54_GLOBAL__N__757059ea_21_ReplicationPadding_cu_4a93dcdf32replication_pad_forward_kernel2dIfEEvNS_27GenericPackedTensorAccessorIKT_Lm4ENS_16DefaultPtrTraitsElEENS3_IS4_Lm4ES6_lEEiiii --------------------------
	.section	.nv.info._ZN2at6native54_GLOBAL__N__757059ea_21_ReplicationPadding_cu_4a93dcdf32replication_pad_forward_kernel2dIfEEvNS_27GenericPackedTensorAccessorIKT_Lm4ENS_16DefaultPtrTraitsElEENS3_IS4_Lm4ES6_lEEiiii,"",@"SHT_CUDA_INFO"
	.sectionflags	@""
	.align	4


	//----- nvinfo : EIATTR_CUDA_API_VERSION
	.align		4
        /*0000*/ 	.byte	0x04, 0x37
        /*0002*/ 	.short	(.L_823 - .L_822)
.L_822:
        /*0004*/ 	.word	0x00000082


	//----- nvinfo : EIATTR_KPARAM_INFO
	.align		4
.L_823:
        /*0008*/ 	.byte	0x04, 0x17
        /*000a*/ 	.short	(.L_825 - .L_824)
.L_824:
        /*000c*/ 	.word	0x00000000
        /*0010*/ 	.short	0x0005
        /*0012*/ 	.short	0x009c
        /*0014*/ 	.byte	0x00, 0xf0, 0x11, 0x00


	//----- nvinfo : EIATTR_KPARAM_INFO
	.align		4
.L_825:
        /*0018*/ 	.byte	0x04, 0x17
        /*001a*/ 	.short	(.L_827 - .L_826)
.L_826:
        /*001c*/ 	.word	0x00000000
        /*0020*/ 	.short	0x0004
        /*0022*/ 	.short	0x0098
        /*0024*/ 	.byte	0x00, 0xf0, 0x11, 0x00


	//----- nvinfo : EIATTR_KPARAM_INFO
	.align		4
.L_827:
        /*0028*/ 	.byte	0x04, 0x17
        /*002a*/ 	.short	(.L_829 - .L_828)
.L_828:
        /*002c*/ 	.word	0x00000000
        /*0030*/ 	.short	0x0003
        /*0032*/ 	.short	0x0094
        /*0034*/ 	.byte	0x00, 0xf0, 0x11, 0x00


	//----- nvinfo : EIATTR_KPARAM_INFO
	.align		4
.L_829:
        /*0038*/ 	.byte	0x04, 0x17
        /*003a*/ 	.short	(.L_831 - .L_830)
.L_830:
        /*003c*/ 	.word	0x00000000
        /*0040*/ 	.short	0x0002
        /*0042*/ 	.short	0x0090
        /*0044*/ 	.byte	0x00, 0xf0, 0x11, 0x00


	//----- nvinfo : EIATTR_KPARAM_INFO
	.align		4
.L_831:
        /*0048*/ 	.byte	0x04, 0x17
        /*004a*/ 	.short	(.L_833 - .L_832)
.L_832:
        /*004c*/ 	.word	0x00000000
        /*0050*/ 	.short	0x0001
        /*0052*/ 	.short	0x0048
        /*0054*/ 	.byte	0x00, 0xf0, 0x21, 0x01


	//----- nvinfo : EIATTR_KPARAM_INFO
	.align		4
.L_833:
        /*0058*/ 	.byte	0x04, 0x17
        /*005a*/ 	.short	(.L_835 - .L_834)
.L_834:
        /*005c*/ 	.word	0x00000000
        /*0060*/ 	.short	0x0000
        /*0062*/ 	.short	0x0000
        /*0064*/ 	.byte	0x00, 0xf0, 0x21, 0x01


	//----- nvinfo : EIATTR_SPARSE_MMA_MASK
	.align		4
.L_835:
        /*0068*/ 	.byte	0x03, 0x50
        /*006a*/ 	.short	0x0000


	//----- nvinfo : EIATTR_MAXREG_COUNT
	.align		4
        /*006c*/ 	.byte	0x03, 0x1b
        /*006e*/ 	.short	0x00ff


	//----- nvinfo : EIATTR_MERCURY_ISA_VERSION
	.align		4
        /*0070*/ 	.byte	0x03, 0x5f
        /*0072*/ 	.short	0x0101


	//----- nvinfo : EIATTR_EXIT_INSTR_OFFSETS
	.align		4
        /*0074*/ 	.byte	0x04, 0x1c
        /*0076*/ 	.short	(.L_837 - .L_836)


	//   ....[0]....
.L_836:
        /*0078*/ 	.word	0x000000f0


	//   ....[1]....
        /*007c*/ 	.word	0x000007f0


	//----- nvinfo : EIATTR_CRS_STACK_SIZE
	.align		4
.L_837:
        /*0080*/ 	.byte	0x04, 0x1e
        /*0082*/ 	.short	(.L_839 - .L_838)
.L_838:
        /*0084*/ 	.word	0x00000000


	//----- nvinfo : EIATTR_CBANK_PARAM_SIZE
	.align		4
.L_839:
        /*0088*/ 	.byte	0x03, 0x19
        /*008a*/ 	.short	0x00a0


	//----- nvinfo : EIATTR_PARAM_CBANK
	.align		4
        /*008c*/ 	.byte	0x04, 0x0a
        /*008e*/ 	.short	(.L_841 - .L_840)
	.align		4
.L_840:
        /*0090*/ 	.word	index@(.nv.constant0._ZN2at6native54_GLOBAL__N__757059ea_21_ReplicationPadding_cu_4a93dcdf32replication_pad_forward_kernel2dIfEEvNS_27GenericPackedTensorAccessorIKT_Lm4ENS_16DefaultPtrTraitsElEENS3_IS4_Lm4ES6_lEEiiii)
        /*0094*/ 	.short	0x0210
        /*0096*/ 	.short	0x00a0


	//----- nvinfo : EIATTR_SW_WAR
	.align		4
.L_841:
        /*0098*/ 	.byte	0x04, 0x36
        /*009a*/ 	.short	(.L_843 - .L_842)
.L_842:
        /*009c*/ 	.word	0x00000008
.L_843:


//--------------------- .nv.info._ZN2at6native54_GLOBAL__N__757059ea_21_ReplicationPadding_cu_4a93dcdf32replication_pad_forward_kernel2dIdEEvNS_27GenericPackedTensorAccessorIKT_Lm4ENS_16DefaultPtrTraitsElEENS3_IS4_Lm4ES6_lEEiiii --------------------------
	.section	.nv.info._ZN2at6native54_GLOBAL__N__757059ea_21_ReplicationPadding_cu_4a93dcdf32replication_pad_forward_kernel2dIdEEvNS_27GenericPackedTensorAccessorIKT_Lm4ENS_16DefaultPtrTraitsElEENS3_IS4_Lm4ES6_lEEiiii,"",@"SHT_CUDA_INFO"
	.sectionflags	@""
	.align	4


	//----- nvinfo : EIATTR_CUDA_API_VERSION
	.align		4
        /*0000*/ 	.byte	0x04, 0x37
        /*0002*/ 	.short	(.L_845 - .L_844)
.L_844:
        /*0004*/ 	.word	0x00000082


	//----- nvinfo : EIATTR_KPARAM_INFO
	.align		4
.L_845:
        /*0008*/ 	.byte	0x04, 0x17
        /*000a*/ 	.short	(.L_847 - .L_846)
.L_846:
        /*000c*/ 	.word	0x00000000
        /*0010*/ 	.short	0x0005
        /*0012*/ 	.short	0x009c
        /*0014*/ 	.byte	0x00, 0xf0, 0x11, 0x00


	//----- nvinfo : EIATTR_KPARAM_INFO
	.align		4
.L_847:
        /*0018*/ 	.byte	0x04, 0x17
        /*001a*/ 	.short	(.L_849 - .L_848)
.L_848:
        /*001c*/ 	.word	0x00000000
        /*0020*/ 	.short	0x0004
        /*0022*/ 	.short	0x0098
        /*0024*/ 	.byte	0x00, 0xf0, 0x11, 0x00


	//----- nvinfo : EIATTR_KPARAM_INFO
	.align		4
.L_849:
        /*0028*/ 	.byte	0x04, 0x17
        /*002a*/ 	.short	(.L_851 - .L_850)
.L_850:
        /*002c*/ 	.word	0x00000000
        /*0030*/ 	.short	0x0003
        /*0032*/ 	.short	0x0094
        /*0034*/ 	.byte	0x00, 0xf0, 0x11, 0x00


	//----- nvinfo : EIATTR_KPARAM_INFO
	.align		4
.L_851:
        /*0038*/ 	.byte	0x04, 0x17
        /*003a*/ 	.short	(.L_853 - .L_852)
.L_852:
        /*003c*/ 	.word	0x00000000
        /*0040*/ 	.short	0x0002
        /*0042*/ 	.short	0x0090
        /*0044*/ 	.byte	0x00, 0xf0, 0x11, 0x00


	//----- nvinfo : EIATTR_KPARAM_INFO
	.align		4
.L_853:
        /*0048*/ 	.byte	0x04, 0x17
        /*004a*/ 	.short	(.L_855 - .L_854)
.L_854:
        /*004c*/ 	.word	0x00000000
        /*0050*/ 	.short	0x0001
        /*0052*/ 	.short	0x0048
        /*0054*/ 	.byte	0x00, 0xf0, 0x21, 0x01


	//----- nvinfo : EIATTR_KPARAM_INFO
	.align		4
.L_855:
        /*0058*/ 	.byte	0x04, 0x17
        /*005a*/ 	.short	(.L_857 - .L_856)
.L_856:
        /*005c*/ 	.word	0x00000000
        /*0060*/ 	.short	0x0000
        /*0062*/ 	.short	0x0000
        /*0064*/ 	.byte	0x00, 0xf0, 0x21, 0x01


	//----- nvinfo : EIATTR_SPARSE_MMA_MASK
	.align		4
.L_857:
        /*0068*/ 	.byte	0x03, 0x50
        /*006a*/ 	.short	0x0000


	//----- nvinfo : EIATTR_MAXREG_COUNT
	.align		4
        /*006c*/ 	.byte	0x03, 0x1b
        /*006e*/ 	.short	0x00ff


	//----- nvinfo : EIATTR_MERCURY_ISA_VERSION
	.align		4
        /*0070*/ 	.byte	0x03, 0x5f
        /*0072*/ 	.short	0x0101


	//----- nvinfo : EIATTR_EXIT_INSTR_OFFSETS
	.align		4
        /*0074*/ 	.byte	0x04, 0x1c
        /*0076*/ 	.short	(.L_859 - .L_858)


	//   ....[0]....
.L_858:
        /*0078*/ 	.word	0x000000f0


	//   ....[1]....
        /*007c*/ 	.word	0x000007f0


	//----- nvinfo : EIATTR_CRS_STACK_SIZE
	.align		4
.L_859:
        /*0080*/ 	.byte	0x04, 0x1e
        /*0082*/ 	.short	(.L_861 - .L_860)
.L_860:
        /*0084*/ 	.word	0x00000000


	//----- nvinfo : EIATTR_CBANK_PARAM_SIZE
	.align		4
.L_861:
        /*0088*/ 	.byte	0x03, 0x19
        /*008a*/ 	.short	0x00a0


	//----- nvinfo : EIATTR_PARAM_CBANK
	.align		4
        /*008c*/ 	.byte	0x04, 0x0a
        /*008e*/ 	.short	(.L_863 - .L_862)
	.align		4
.L_862:
        /*0090*/ 	.word	index@(.nv.constant0._ZN2at6native54_GLOBAL__N__757059ea_21_ReplicationPadding_cu_4a93dcdf32replication_pad_forward_kernel2dIdEEvNS_27GenericPackedTensorAccessorIKT_Lm4ENS_16DefaultPtrTraitsElEENS3_IS4_Lm4ES6_lEEiiii)
        /*0094*/ 	.short	0x0210
        /*0096*/ 	.short	0x00a0


	//----- nvinfo : EIATTR_SW_WAR
	.align		4
.L_863:
        /*0098*/ 	.byte	0x04, 0x36
        /*009a*/ 	.short	(.L_865 - .L_864)
.L_864:
        /*009c*/ 	.word	0x00000008
.L_865:


//--------------------- .nv.info._ZN2at6native54_GLOBAL__N__757059ea_21_ReplicationPadding_cu_4a93dcdf32replication_pad_forward_kernel2dIsEEvNS_27GenericPackedTensorAccessorIKT_Lm4ENS_16DefaultPtrTraitsElEENS3_IS4_Lm4ES6_lEEiiii --------------------------
	.section	.nv.info._ZN2at6native54_GLOBAL__N__757059ea_21_ReplicationPadding_cu_4a93dcdf32replication_pad_forward_kernel2dIsEEvNS_27GenericPackedTensorAccessorIKT_Lm4ENS_16DefaultPtrTraitsElEENS3_IS4_Lm4ES6_lEEiiii,"",@"SHT_CUDA_INFO"
	.sectionflags	@""
	.align	4


	//----- nvinfo : EIATTR_CUDA_API_VERSION
	.align		4
        /*0000*/ 	.byte	0x04, 0x37
        /*0002*/ 	.short	(.L_867 - .L_866)
.L_866:
        /*0004*/ 	.word	0x00000082


	//----- nvinfo : EIATTR_KPARAM_INFO
	.align		4
.L_867:
        /*0008*/ 	.byte	0x04, 0x17
        /*000a*/ 	.short	(.L_869 - .L_868)
.L_868:
        /*000c*/ 	.word	0x00000000
        /*0010*/ 	.short	0x0005
        /*0012*/ 	.short	0x009c
        /*0014*/ 	.byte	0x00, 0xf0, 0x11, 0x00


	//----- nvinfo : EIATTR_KPARAM_INFO
	.align		4
.L_869:
        /*0018*/ 	.byte	0x04, 0x17
        /*001a*/ 	.short	(.L_871 - .L_870)
.L_870:
        /*001c*/ 	.word	0x00000000
        /*0020*/ 	.short	0x0004
        /*0022*/ 	.short	0x0098
        /*0024*/ 	.byte	0x00, 0xf0, 0x11, 0x00


	//----- nvinfo : EIATTR_KPARAM_INFO
	.align		4
.L_871:
        /*0028*/ 	.byte	0x04, 0x17
        /*002a*/ 	.short	(.L_873 - .L_872)
.L_872:
        /*002c*/ 	.word	0x00000000
        /*0030*/ 	.short	0x0003
        /*0032*/ 	.short	0x0094
        /*0034*/ 	.byte	0x00, 0xf0, 0x11, 0x00


	//----- nvinfo : EIATTR_KPARAM_INFO
	.align		4
.L_873:
        /*0038*/ 	.byte	0x04, 0x17
        /*003a*/ 	.short	(.L_875 - .L_874)
.L_874:
        /*003c*/ 	.word	0x00000000
        /*0040*/ 	.short	0x0002
        /*0042*/ 	.short	0x0090
        /*0044*/ 	.byte	0x00, 0xf0, 0x11, 0x00


	//----- nvinfo : EIATTR_KPARAM_INFO
	.align		4
.L_875:
        /*0048*/ 	.byte	0x04, 0x17
        /*004a*/ 	.short	(.L_877 - .L_876)
.L_876:
        /*004c*/ 	.word	0x00000000
        /*0050*/ 	.short	0x0001
        /*0052*/ 	.short	0x0048
        /*0054*/ 	.byte	0x00, 0xf0, 0x21, 0x01


	//----- nvinfo : EIATTR_KPARAM_INFO
	.align		4
.L_877:
        /*0058*/ 	.byte	0x04, 0x17
        /*005a*/ 	.short	(.L_879 - .L_878)
.L_878:
        /*005c*/ 	.word	0x00000000
        /*0060*/ 	.short	0x0000
        /*0062*/ 	.short	0x0000
        /*0064*/ 	.byte	0x00, 0xf0, 0x21, 0x01


	//----- nvinfo : EIATTR_SPARSE_MMA_MASK
	.align		4
.L_879:
        /*0068*/ 	.byte	0x03, 0x50
        /*006a*/ 	.short	0x0000


	//----- nvinfo : EIATTR_MAXREG_COUNT
	.align		4
        /*006c*/ 	.byte	0x03, 0x1b
        /*006e*/ 	.short	0x00ff


	//----- nvinfo : EIATTR_MERCURY_ISA_VERSION
	.align		4
        /*0070*/ 	.byte	0x03, 0x5f
        /*0072*/ 	.short	0x0101


	//----- nvinfo : EIATTR_EXIT_INSTR_OFFSETS
	.align		4
        /*0074*/ 	.byte	0x04, 0x1c
        /*0076*/ 	.short	(.L_881 - .L_880)


	//   ....[0]....
.L_880:
        /*0078*/ 	.word	0x000000f0


	//   ....[1]....
        /*007c*/ 	.word	0x000007f0


	//----- nvinfo : EIATTR_CRS_STACK_SIZE
	.align		4
.L_881:
        /*0080*/ 	.byte	0x04, 0x1e
        /*0082*/ 	.short	(.L_883 - .L_882)
.L_882:
        /*0084*/ 	.word	0x00000000


	//----- nvinfo : EIATTR_CBANK_PARAM_SIZE
	.align		4
.L_883:
        /*0088*/ 	.byte	0x03, 0x19
        /*008a*/ 	.short	0x00a0


	//----- nvinfo : EIATTR_PARAM_CBANK
	.align		4
        /*008c*/ 	.byte	0x04, 0x0a
        /*008e*/ 	.short	(.L_885 - .L_884)
	.align		4
.L_884:
        /*0090*/ 	.word	index@(.nv.constant0._ZN2at6native54_GLOBAL__N__757059ea_21_ReplicationPadding_cu_4a93dcdf32replication_pad_forward_kernel2dIsEEvNS_27GenericPackedTensorAccessorIKT_Lm4ENS_16DefaultPtrTraitsElEENS3_IS4_Lm4ES6_lEEiiii)
        /*0094*/ 	.short	0x0210
        /*0096*/ 	.short	0x00a0


	//----- nvinfo : EIATTR_SW_WAR
	.align		4
.L_885:
        /*0098*/ 	.byte	0x04, 0x36
        /*009a*/ 	.short	(.L_887 - .L_886)
.L_886:
        /*009c*/ 	.word	0x00000008
.L_887:


//--------------------- .nv.info._ZN2at6native54_GLOBAL__N__757059ea_21_ReplicationPadding_cu_4a93dcdf32replication_pad_forward_kernel2dIlEEvNS_27GenericPackedTensorAccessorIKT_Lm4ENS_16DefaultPtrTraitsElEENS3_IS4_Lm4ES6_lEEiiii --------------------------
	.section	.nv.info._ZN2at6native54_GLOBAL__N__757059ea_21_ReplicationPadding_cu_4a93dcdf32replication_pad_forward_kernel2dIlEEvNS_27GenericPackedTensorAccessorIKT_Lm4ENS_16DefaultPtrTraitsElEENS3_IS4_Lm4ES6_lEEiiii,"",@"SHT_CUDA_INFO"
	.sectionflags	@""
	.align	4


	//----- nvinfo : EIATTR_CUDA_API_VERSION
	.align		4
        /*0000*/ 	.byte	0x04, 0x37
        /*0002*/ 	.short	(.L_889 - .L_888)
.L_888:
        /*0004*/ 	.word	0x00000082


	//----- nvinfo : EIATTR_KPARAM_INFO
	.align		4
.L_889:
        /*0008*/ 	.byte	0x04, 0x17
        /*000a*/ 	.short	(.L_891 - .L_890)
.L_890:
        /*000c*/ 	.word	0x00000000
        /*0010*/ 	.short	0x0005
        /*0012*/ 	.short	0x009c
        /*0014*/ 	.byte	0x00, 0xf0, 0x11, 0x00


	//----- nvinfo : EIATTR_KPARAM_INFO
	.align		4
.L_891:
        /*0018*/ 	.byte	0x04, 0x17
        /*001a*/ 	.short	(.L_893 - .L_892)
.L_892:
        /*001c*/ 	.word	0x00000000
        /*0020*/ 	.short	0x0004
        /*0022*/ 	.short	0x0098
        /*0024*/ 	.byte	0x00, 0xf0, 0x11, 0x00


	//----- nvinfo : EIATTR_KPARAM_INFO
	.align		4
.L_893:
        /*0028*/ 	.byte	0x04, 0x17
        /*002a*/ 	.short	(.L_895 - .L_894)
.L_894:
        /*002c*/ 	.word	0x00000000
        /*0030*/ 	.short	0x0003
        /*0032*/ 	.short	0x0094
        /*0034*/ 	.byte	0x00, 0xf0, 0x11, 0x00


	//----- nvinfo : EIATTR_KPARAM_INFO
	.align		4
.L_895:
        /*0038*/ 	.byte	0x04, 0x17
        /*003a*/ 	.short	(.L_897 - .L_896)
.L_896:
        /*003c*/ 	.word	0x00000000
        /*0040*/ 	.short	0x0002
        /*0042*/ 	.short	0x0090
        /*0044*/ 	.byte	0x00, 0xf0, 0x11, 0x00


	//----- nvinfo : EIATTR_KPARAM_INFO
	.align		4
.L_897:
        /*0048*/ 	.byte	0x04, 0x17
        /*004a*/ 	.short	(.L_899 - .L_898)
.L_898:
        /*004c*/ 	.word	0x00000000
        /*0050*/ 	.short	0x0001
        /*0052*/ 	.short	0x0048
        /*0054*/ 	.byte	0x00, 0xf0, 0x21, 0x01


	//----- nvinfo : EIATTR_KPARAM_INFO
	.align		4
.L_899:
        /*0058*/ 	.byte	0x04, 0x17
        /*005a*/ 	.short	(.L_901 - .L_900)
.L_900:
        /*005c*/ 	.word	0x00000000
        /*0060*/ 	.short	0x0000
        /*0062*/ 	.short	0x0000
        /*0064*/ 	.byte	0x00, 0xf0, 0x21, 0x01


	//----- nvinfo : EIATTR_SPARSE_MMA_MASK
	.align		4
.L_901:
        /*0068*/ 	.byte	0x03, 0x50
        /*006a*/ 	.short	0x0000


	//----- nvinfo : EIATTR_MAXREG_COUNT
	.align		4
        /*006c*/ 	.byte	0x03, 0x1b
        /*006e*/ 	.short	0x00ff


	//----- nvinfo : EIATTR_MERCURY_ISA_VERSION
	.align		4
        /*0070*/ 	.byte	0x03, 0x5f
        /*0072*/ 	.short	0x0101


	//----- nvinfo : EIATTR_EXIT_INSTR_OFFSETS
	.align		4
        /*0074*/ 	.byte	0x04, 0x1c
        /*0076*/ 	.short	(.L_903 - .L_902)


	//   ....[0]....
.L_902:
        /*0078*/ 	.word	0x000000f0


	//   ....[1]....
        /*007c*/ 	.word	0x000007f0


	//----- nvinfo : EIATTR_CRS_STACK_SIZE
	.align		4
.L_903:
        /*0080*/ 	.byte	0x04, 0x1e
        /*0082*/ 	.short	(.L_905 - .L_904)
.L_904:
        /*0084*/ 	.word	0x00000000


	//----- nvinfo : EIATTR_CBANK_PARAM_SIZE
	.align		4
.L_905:
        /*0088*/ 	.byte	0x03, 0x19
        /*008a*/ 	.short	0x00a0


	//----- nvinfo : EIATTR_PARAM_CBANK
	.align		4
        /*008c*/ 	.byte	0x04, 0x0a
        /*008e*/ 	.short	(.L_907 - .L_906)
	.align		4
.L_906:
        /*0090*/ 	.word	index@(.nv.constant0._ZN2at6native54_GLOBAL__N__757059ea_21_ReplicationPadding_cu_4a93dcdf32replication_pad_forward_kernel2dIlEEvNS_27GenericPackedTensorAccessorIKT_Lm4ENS_16DefaultPtrTraitsElEENS3_IS4_Lm4ES6_lEEiiii)
        /*0094*/ 	.short	0x0210
        /*0096*/ 	.short	0x00a0


	//----- nvinfo : EIATTR_SW_WAR
	.align		4
.L_907:
        /*0098*/ 	.byte	0x04, 0x36
        /*009a*/ 	.short	(.L_909 - .L_908)
.L_908:
        /*009c*/ 	.word	0x00000008
.L_909:


//--------------------- .nv.info._ZN2at6native54_GLOBAL__N__757059ea_21_ReplicationPadding_cu_4a93dcdf32replication_pad_forward_kernel2dIiEEvNS_27GenericPackedTensorAccessorIKT_Lm4ENS_16DefaultPtrTraitsElEENS3_IS4_Lm4ES6_lEEiiii --------------------------
	.section	.nv.info._ZN2at6native54_GLOBAL__N__757059ea_21_ReplicationPadding_cu_4a93dcdf32replication_pad_forward_kernel2dIiEEvNS_27GenericPackedTensorAccessorIKT_Lm4ENS_16DefaultPtrTraitsElEENS3_IS4_Lm4ES6_lEEiiii,"",@"SHT_CUDA_INFO"
	.sectionflags	@""
	.align	4


	//----- nvinfo : EIATTR_CUDA_API_VERSION
	.align		4
        /*0000*/ 	.byte	0x04, 0x37
        /*0002*/ 	.short	(.L_911 - .L_910)
.L_910:
        /*0004*/ 	.word	0x00000082


	//----- nvinfo : EIATTR_KPARAM_INFO
	.align		4
.L_911:
        /*0008*/ 	.byte	0x04, 0x17
        /*000a*/ 	.short	(.L_913 - .L_912)
.L_912:
        /*000c*/ 	.word	0x00000000
        /*0010*/ 	.short	0x0005
        /*0012*/ 	.short	0x009c
        /*0014*/ 	.byte	0x00, 0xf0, 0x11, 0x00


	//----- nvinfo : EIATTR_KPARAM_INFO
	.align		4
.L_913:
        /*0018*/ 	.byte	0x04, 0x17
        /*001a*/ 	.short	(.L_915 - .L_914)
.L_914:
        /*001c*/ 	.word	0x00000000
        /*0020*/ 	.short	0x0004
        /*0022*/ 	.short	0x0098
        /*0024*/ 	.byte	0x00, 0xf0, 0x11, 0x00


	//----- nvinfo : EIATTR_KPARAM_INFO
	.align		4
.L_915:
        /*0028*/ 	.byte	0x04, 0x17
        /*002a*/ 	.short	(.L_917 - .L_916)
.L_916:
        /*002c*/ 	.word	0x00000000
        /*0030*/ 	.short	0x0003
        /*0032*/ 	.short	0x0094
        /*0034*/ 	.byte	0x00, 0xf0, 0x11, 0x00


	//----- nvinfo : EIATTR_KPARAM_INFO
	.align		4
.L_917:
        /*0038*/ 	.byte	0x04, 0x17
        /*003a*/ 	.short	(.L_919 - .L_918)
.L_918:
        /*003c*/ 	.word	0x00000000
        /*0040*/ 	.short	0x0002
        /*0042*/ 	.short	0x0090
        /*0044*/ 	.byte	0x00, 0xf0, 0x11, 0x00


	//----- nvinfo : EIATTR_KPARAM_INFO
	.align		4
.L_919:
        /*0048*/ 	.byte	0x04, 0x17
        /*004a*/ 	.short	(.L_921 - .L_920)
.L_920:
        /*004c*/ 	.word	0x00000000
        /*0050*/ 	.short	0x0001
        /*0052*/ 	.short	0x0048
        /*0054*/ 	.byte	0x00, 0xf0, 0x21, 0x01


	//----- nvinfo : EIATTR_KPARAM_INFO
	.align		4
.L_921:
        /*0058*/ 	.byte	0x04, 0x17
        /*005a*/ 	.short	(.L_923 - .L_922)
.L_922:
        /*005c*/ 	.word	0x00000000
        /*0060*/ 	.short	0x0000
        /*0062*/ 	.short	0x0000
        /*0064*/ 	.byte	0x00, 0xf0, 0x21, 0x01


	//----- nvinfo : EIATTR_SPARSE_MMA_MASK
	.align		4
.L_923:
        /*0068*/ 	.byte	0x03, 0x50
        /*006a*/ 	.short	0x0000


	//----- nvinfo : EIATTR_MAXREG_COUNT
	.align		4
        /*006c*/ 	.byte	0x03, 0x1b
        /*006e*/ 	.short	0x00ff


	//----- nvinfo : EIATTR_MERCURY_ISA_VERSION
	.align		4
        /*0070*/ 	.byte	0x03, 0x5f
        /*0072*/ 	.short	0x0101


	//----- nvinfo : EIATTR_EXIT_INSTR_OFFSETS
	.align		4
        /*0074*/ 	.byte	0x04, 0x1c
        /*0076*/ 	.short	(.L_925 - .L_924)


	//   ....[0]....
.L_924:
        /*0078*/ 	.word	0x000000f0


	//   ....[1]....
        /*007c*/ 	.word	0x000007f0


	//----- nvinfo : EIATTR_CRS_STACK_SIZE
	.align		4
.L_925:
        /*0080*/ 	.byte	0x04, 0x1e
        /*0082*/ 	.short	(.L_927 - .L_926)
.L_926:
        /*0084*/ 	.word	0x00000000


	//----- nvinfo : EIATTR_CBANK_PARAM_SIZE
	.align		4
.L_927:
        /*0088*/ 	.byte	0x03, 0x19
        /*008a*/ 	.short	0x00a0


	//----- nvinfo : EIATTR_PARAM_CBANK
	.align		4
        /*008c*/ 	.byte	0x04, 0x0a
        /*008e*/ 	.short	(.L_929 - .L_928)
	.align		4
.L_928:
        /*0090*/ 	.word	index@(.nv.constant0._ZN2at6native54_GLOBAL__N__757059ea_21_ReplicationPadding_cu_4a93dcdf32replication_pad_forward_kernel2dIiEEvNS_27GenericPackedTensorAccessorIKT_Lm4ENS_16DefaultPtrTraitsElEENS3_IS4_Lm4ES6_lEEiiii)
        /*0094*/ 	.short	0x0210
        /*0096*/ 	.short	0x00a0


	//----- nvinfo : EIATTR_SW_WAR
	.align		4
.L_929:
        /*0098*/ 	.byte	0x04, 0x36
        /*009a*/ 	.short	(.L_931 - .L_930)
.L_930:
        /*009c*/ 	.word	0x00000008
.L_931:


//--------------------- .nv.info._ZN2at6native54_GLOBAL__N__757059ea_21_ReplicationPadding_cu_4a93dcdf32replication_pad_forward_kernel2dIaEEvNS_27GenericPackedTensorAccessorIKT_Lm4ENS_16DefaultPtrTraitsElEENS3_IS4_Lm4ES6_lEEiiii --------------------------
	.section	.nv.info._ZN2at6native54_GLOBAL__N__757059ea_21_ReplicationPadding_cu_4a93dcdf32replication_pad_forward_kernel2dIaEEvNS_27GenericPackedTensorAccessorIKT_Lm4ENS_16DefaultPtrTraitsElEENS3_IS4_Lm4ES6_lEEiiii,"",@"SHT_CUDA_INFO"
	.sectionflags	@""
	.align	4


	//----- nvinfo : EIATTR_CUDA_API_VERSION
	.align		4
        /*0000*/ 	.byte	0x04, 0x37
        /*0002*/ 	.short	(.L_933 - .L_932)
.L_932:
        /*0004*/ 	.word	0x00000082


	//----- nvinfo : EIATTR_KPARAM_INFO
	.align		4
.L_933:
        /*0008*/ 	.byte	0x04, 0x17
        /*000a*/ 	.short	(.L_935 - .L_934)
.L_934:
        /*000c*/ 	.word	0x00000000
        /*0010*/ 	.short	0x0005
        /*0012*/ 	.short	0x009c
        /*0014*/ 	.byte	0x00, 0xf0, 0x11, 0x00


	//----- nvinfo : EIATTR_KPARAM_INFO
	.align		4
.L_935:
        /*0018*/ 	.byte	0x04, 0x17
        /*001a*/ 	.short	(.L_937 - .L_936)
.L_936:
        /*001c*/ 	.word	0x00000000
        /*0020*/ 	.short	0x0004
        /*0022*/ 	.short	0x0098
        /*0024*/ 	.byte	0x00, 0xf0, 0x11, 0x00


	//----- nvinfo : EIATTR_KPARAM_INFO
	.align		4
.L_937:
        /*0028*/ 	.byte	0x04, 0x17
        /*002a*/ 	.short	(.L_939 - .L_938)
.L_938:
        /*002c*/ 	.word	0x00000000
        /*0030*/ 	.short	0x0003
        /*0032*/ 	.short	0x0094
        /*0034*/ 	.byte	0x00, 0xf0, 0x11, 0x00


	//----- nvinfo : EIATTR_KPARAM_INFO
	.align		4
.L_939:
        /*0038*/ 	.byte	0x04, 0x17
        /*003a*/ 	.short	(.L_941 - .L_940)
.L_940:
        /*003c*/ 	.word	0x00000000
        /*0040*/ 	.short	0x0002
        /*0042*/ 	.short	0x0090
        /*0044*/ 	.byte	0x00, 0xf0, 0x11, 0x00


	//----- nvinfo : EIATTR_KPARAM_INFO
	.align		4
.L_941:
        /*0048*/ 	.byte	0x04, 0x17
        /*004a*/ 	.short	(.L_943 - .L_942)
.L_942:
        /*004c*/ 	.word	0x00000000
        /*0050*/ 	.short	0x0001
        /*0052*/ 	.short	0x0048
        /*0054*/ 	.byte	0x00, 0xf0, 0x21, 0x01


	//----- nvinfo : EIATTR_KPARAM_INFO
	.align		4
.L_943:
        /*0058*/ 	.byte	0x04, 0x17
        /*005a*/ 	.short	(.L_945 - .L_944)
.L_944:
        /*005c*/ 	.word	0x00000000
        /*0060*/ 	.short	0x0000
        /*0062*/ 	.short	0x0000
        /*0064*/ 	.byte	0x00, 0xf0, 0x21, 0x01


	//----- nvinfo : EIATTR_SPARSE_MMA_MASK
	.align		4
.L_945:
        /*0068*/ 	.byte	0x03, 0x50
        /*006a*/ 	.short	0x0000


	//----- nvinfo : EIATTR_MAXREG_COUNT
	.align		4
        /*006c*/ 	.byte	0x03, 0x1b
        /*006e*/ 	.short	0x00ff


	//----- nvinfo : EIATTR_MERCURY_ISA_VERSION
	.align		4
        /*0070*/ 	.byte	0x03, 0x5f
        /*0072*/ 	.short	0x0101


	//----- nvinfo : EIATTR_EXIT_INSTR_OFFSETS
	.align		4
        /*0074*/ 	.byte	0x04, 0x1c
        /*0076*/ 	.short	(.L_947 - .L_946)


	//   ....[0]....
.L_946:
        /*0078*/ 	.word	0x000000f0


	//   ....[1]....
        /*007c*/ 	.word	0x000007d0


	//----- nvinfo : EIATTR_CRS_STACK_SIZE
	.align		4
.L_947:
        /*0080*/ 	.byte	0x04, 0x1e
        /*0082*/ 	.short	(.L_949 - .L_948)
.L_948:
        /*0084*/ 	.word	0x00000000


	//----- nvinfo : EIATTR_CBANK_PARAM_SIZE
	.align		4
.L_949:
        /*0088*/ 	.byte	0x03, 0x19
        /*008a*/ 	.short	0x00a0


	//----- nvinfo : EIATTR_PARAM_CBANK
	.align		4
        /*008c*/ 	.byte	0x04, 0x0a
        /*008e*/ 	.short	(.L_951 - .L_950)
	.align		4
.L_950:
        /*0090*/ 	.word	index@(.nv.constant0._ZN2at6native54_GLOBAL__N__757059ea_21_ReplicationPadding_cu_4a93dcdf32replication_pad_forward_kernel2dIaEEvNS_27GenericPackedTensorAccessorIKT_Lm4ENS_16DefaultPtrTraitsElEENS3_IS4_Lm4ES6_lEEiiii)
        /*0094*/ 	.short	0x0210
        /*0096*/ 	.short	0x00a0


	//----- nvinfo : EIATTR_SW_WAR
	.align		4
.L_951:
        /*0098*/ 	.byte	0x04, 0x36
        /*009a*/ 	.short	(.L_953 - .L_952)
.L_952:
        /*009c*/ 	.word	0x00000008
.L_953:


//--------------------- .nv.info._ZN2at6native54_GLOBAL__N__757059ea_21_ReplicationPadding_cu_4a93dcdf32replication_pad_forward_kernel2dIhEEvNS_27GenericPackedTensorAccessorIKT_Lm4ENS_16DefaultPtrTraitsElEENS3_IS4_Lm4ES6_lEEiiii --------------------------
	.section	.nv.info._ZN2at6native54_GLOBAL__N__757059ea_21_ReplicationPadding_cu_4a93dcdf32replication_pad_forward_kernel2dIhEEvNS_27GenericPackedTensorAccessorIKT_Lm4ENS_16DefaultPtrTraitsElEENS3_IS4_Lm4ES6_lEEiiii,"",@"SHT_CUDA_INFO"
	.sectionflags	@""
	.align	4


	//----- nvinfo : EIATTR_CUDA_API_VERSION
	.align		4
        /*0000*/ 	.byte	0x04, 0x37
        /*0002*/ 	.short	(.L_955 - .L_954)
.L_954:
        /*0004*/ 	.word	0x00000082


	//----- nvinfo : EIATTR_KPARAM_INFO
	.align		4
.L_955:
        /*0008*/ 	.byte	0x04, 0x17
        /*000a*/ 	.short	(.L_957 - .L_956)
.L_956:
        /*000c*/ 	.word	0x00000000
        /*0010*/ 	.short	0x0005
        /*0012*/ 	.short	0x009c
        /*0014*/ 	.byte	0x00, 0xf0, 0x11, 0x00


	//----- nvinfo : EIATTR_KPARAM_INFO
	.align		4
.L_957:
        /*0018*/ 	.byte	0x04, 0x17
        /*001a*/ 	.short	(.L_959 - .L_958)
.L_958:
        /*001c*/ 	.word	0x00000000
        /*0020*/ 	.short	0x0004
        /*0022*/ 	.short	0x0098
        /*0024*/ 	.byte	0x00, 0xf0, 0x11, 0x00


	//----- nvinfo : EIATTR_KPARAM_INFO
	.align		4
.L_959:
        /*0028*/ 	.byte	0x04, 0x17
        /*002a*/ 	.short	(.L_961 - .L_960)
.L_960:
        /*002c*/ 	.word	0x00000000
        /*0030*/ 	.short	0x0003
        /*0032*/ 	.short	0x0094
        /*0034*/ 	.byte	0x00, 0xf0, 0x11, 0x00


	//----- nvinfo : EIATTR_KPARAM_INFO
	.align		4
.L_961:
        /*0038*/ 	.byte	0x04, 0x17
        /*003a*/ 	.short	(.L_963 - .L_962)
.L_962:
        /*003c*/ 	.word	0x00000000
        /*0040*/ 	.short	0x0002
        /*0042*/ 	.short	0x0090
        /*0044*/ 	.byte	0x00, 0xf0, 0x11, 0x00


	//----- nvinfo : EIATTR_KPARAM_INFO
	.align		4
.L_963:
        /*0048*/ 	.byte	0x04, 0x17
        /*004a*/ 	.short	(.L_965 - .L_964)
.L_964:
        /*004c*/ 	.word	0x00000000
        /*0050*/ 	.short	0x0001
        /*0052*/ 	.short	0x0048
        /*0054*/ 	.byte	0x00, 0xf0, 0x21, 0x01


	//----- nvinfo : EIATTR_KPARAM_INFO
	.align		4
.L_965:
        /*0058*/ 	.byte	0x04, 0x17
        /*005a*/ 	.short	(.L_967 - .L_966)
.L_966:
        /*005c*/ 	.word	0x00000000
        /*0060*/ 	.short	0x0000
        /*0062*/ 	.short	0x0000
        /*0064*/ 	.byte	0x00, 0xf0, 0x21, 0x01


	//----- nvinfo : EIATTR_SPARSE_MMA_MASK
	.align		4
.L_967:
        /*0068*/ 	.byte	0x03, 0x50
        /*006a*/ 	.short	0x0000


	//----- nvinfo : EIATTR_MAXREG_COUNT
	.align		4
        /*006c*/ 	.byte	0x03, 0x1b
        /*006e*/ 	.short	0x00ff


	//----- nvinfo : EIATTR_MERCURY_ISA_VERSION
	.align		4
        /*0070*/ 	.byte	0x03, 0x5f
        /*0072*/ 	.short	0x0101


	//----- nvinfo : EIATTR_EXIT_INSTR_OFFSETS
	.align		4
        /*0074*/ 	.byte	0x04, 0x1c
        /*0076*/ 	.short	(.L_969 - .L_968)


	//   ....[0]....
.L_968:
        /*0078*/ 	.word	0x000000f0


	//   ....[1]....
        /*007c*/ 	.word	0x000007d0


	//----- nvinfo : EIATTR_CRS_STACK_SIZE
	.align		4
.L_969:
        /*0080*/ 	.byte	0x04, 0x1e
        /*0082*/ 	.short	(.L_971 - .L_970)
.L_970:
        /*0084*/ 	.word	0x00000000


	//----- nvinfo : EIATTR_CBANK_PARAM_SIZE
	.align		4
.L_971:
        /*0088*/ 	.byte	0x03, 0x19
        /*008a*/ 	.short	0x00a0


	//----- nvinfo : EIATTR_PARAM_CBANK
	.align		4
        /*008c*/ 	.byte	0x04, 0x0a
        /*008e*/ 	.short	(.L_973 - .L_972)
	.align		4
.L_972:
        /*0090*/ 	.word	index@(.nv.constant0._ZN2at6native54_GLOBAL__N__757059ea_21_ReplicationPadding_cu_4a93dcdf32replication_pad_forward_kernel2dIhEEvNS_27GenericPackedTensorAccessorIKT_Lm4ENS_16DefaultPtrTraitsElEENS3_IS4_Lm4ES6_lEEiiii)
        /*0094*/ 	.short	0x0210
        /*0096*/ 	.short	0x00a0


	//----- nvinfo : EIATTR_SW_WAR
	.align		4
.L_973:
        /*0098*/ 	.byte	0x04, 0x36
        /*009a*/ 	.short	(.L_975 - .L_974)
.L_974:
        /*009c*/ 	.word	0x00000008
.L_975:


//--------------------- .nv.info._ZN2at6native54_GLOBAL__N__757059ea_21_ReplicationPadding_cu_4a93dcdf31replication_pad_backward_kernelIN3c108BFloat16EEEvNS_27GenericPackedTensorAccessorIT_Lm3ENS_16DefaultPtrTraitsElEENS5_IKS6_Lm3ES7_lEEiii --------------------------
	.section	.nv.info._ZN2at6native54_GLOBAL__N__757059ea_21_ReplicationPadding_cu_4a93dcdf31replication_pad_backward_kernelIN3c108BFloat16EEEvNS_27GenericPackedTensorAccessorIT_Lm3ENS_16DefaultPtrTraitsElEENS5_IKS6_Lm3ES7_lEEiii,"",@"SHT_CUDA_INFO"
	.sectionflags	@""
	.align	4


	//----- nvinfo : EIATTR_CUDA_API_VERSION
	.align		4
        /*0000*/ 	.byte	0x04, 0x37
        /*0002*/ 	.short	(.L_977 - .L_976)
.L_976:
        /*0004*/ 	.word	0x00000082


	//----- nvinfo : EIATTR_KPARAM_INFO
	.align		4
.L_977:
        /*0008*/ 	.byte	0x04, 0x17
        /*000a*/ 	.short	(.L_979 - .L_978)
.L_978:
        /*000c*/ 	.word	0x00000000
        /*0010*/ 	.short	0x0004
        /*0012*/ 	.short	0x0078
        /*0014*/ 	.byte	0x00, 0xf0, 0x11, 0x00


	//----- nvinfo : EIATTR_KPARAM_INFO
	.align		4
.L_979:
        /*0018*/ 	.byte	0x04, 0x17
        /*001a*/ 	.short	(.L_981 - .L_980)
.L_980:
        /*001c*/ 	.word	0x00000000
        /*0020*/ 	.short	0x0003
        /*0022*/ 	.short	0x0074
        /*0024*/ 	.byte	0x00, 0xf0, 0x11, 0x00


	//----- nvinfo : EIATTR_KPARAM_INFO
	.align		4
.L_981:
        /*0028*/ 	.byte	0x04, 0x17
        /*002a*/ 	.short	(.L_983 - .L_982)
.L_982:
        /*002c*/ 	.word	0x00000000
        /*0030*/ 	.short	0x0002
        /*0032*/ 	.short	0x0070
        /*0034*/ 	.byte	0x00, 0xf0, 0x11, 0x00


	//----- nvinfo : EIATTR_KPARAM_INFO
	.align		4
.L_983:
        /*0038*/ 	.byte	0x04, 0x17
        /*003a*/ 	.short	(.L_985 - .L_984)
.L_984:
        /*003c*/ 	.word	0x00000000
        /*0040*/ 	.short	0x0001
        /*0042*/ 	.short	0x0038
        /*0044*/ 	.byte	0x00, 0xf0, 0xe1, 0x00


	//----- nvinfo : EIATTR_KPARAM_INFO
	.align		4
.L_985:
        /*0048*/ 	.byte	0x04, 0x17
        /*004a*/ 	.short	(.L_987 - .L_986)
.L_986:
        /*004c*/ 	.word	0x00000000
        /*0050*/ 	.short	0x0000
        /*0052*/ 	.short	0x0000
        /*0054*/ 	.byte	0x00, 0xf0, 0xe1, 0x00


	//----- nvinfo : EIATTR_SPARSE_MMA_MASK
	.align		4
.L_987:
        /*0058*/ 	.byte	0x03, 0x50
        /*005a*/ 	.short	0x0000


	//----- nvinfo : EIATTR_MAXREG_COUNT
	.align		4
        /*005c*/ 	.byte	0x03, 0x1b
        /*005e*/ 	.short	0x00ff


	//----- nvinfo : EIATTR_MERCURY_ISA_VERSION
	.align		4
        /*0060*/ 	.byte	0x03, 0x5f
        /*0062*/ 	.short	0x0101


	//----- nvinfo : EIATTR_ATOM16_EMUL_INSTR_REG_MAP
	.align		4
        /*0064*/ 	.byte	0x04, 0x2e
        /*0066*/ 	.short	(.L_989 - .L_988)


	//   ....[0]....
.L_988:
        /*0068*/ 	.word	0x00000550
        /*006c*/ 	.short	0x0009
        /*006e*/ 	.short	0x0000


	//   ....[1]....
        /*0070*/ 	.word	0x000005b0
        /*0074*/ 	.short	0x0009
        /*0076*/ 	.short	0x0000


	//----- nvinfo : EIATTR_EXIT_INSTR_OFFSETS
	.align		4
.L_989:
        /*0078*/ 	.byte	0x04, 0x1c
        /*007a*/ 	.short	(.L_991 - .L_990)


	//   ....[0]....
.L_990:
        /*007c*/ 	.word	0x00000090


	//   ....[1]....
        /*0080*/ 	.word	0x000005f0


	//----- nvinfo : EIATTR_CRS_STACK_SIZE
	.align		4
.L_991:
        /*0084*/ 	.byte	0x04, 0x1e
        /*0086*/ 	.short	(.L_993 - .L_992)
.L_992:
        /*0088*/ 	.word	0x00000000


	//----- nvinfo : EIATTR_CBANK_PARAM_SIZE
	.align		4
.L_993:
        /*008c*/ 	.byte	0x03, 0x19
        /*008e*/ 	.short	0x007c


	//----- nvinfo : EIATTR_PARAM_CBANK
	.align		4
        /*0090*/ 	.byte	0x04, 0x0a
        /*0092*/ 	.short	(.L_995 - .L_994)
	.align		4
.L_994:
        /*0094*/ 	.word	index@(.nv.constant0._ZN2at6native54_GLOBAL__N__757059ea_21_ReplicationPadding_cu_4a93dcdf31replication_pad_backward_kernelIN3c108BFloat16EEEvNS_27GenericPackedTensorAccessorIT_Lm3ENS_16DefaultPtrTraitsElEENS5_IKS6_Lm3ES7_lEEiii)
        /*0098*/ 	.short	0x0210
        /*009a*/ 	.short	0x007c


	//----- nvinfo : EIATTR_SW_WAR
	.align		4
.L_995:
        /*009c*/ 	.byte	0x04, 0x36
        /*009e*/ 	.short	(.L_997 - .L_996)
.L_996:
        /*00a0*/ 	.word	0x00000008
.L_997:


//--------------------- .nv.info._ZN2at6native54_GLOBAL__N__757059ea_21_ReplicationPadding_cu_4a93dcdf31replication_pad_backward_kernelIN3c104HalfEEEvNS_27GenericPackedTensorAccessorIT_Lm3ENS_16DefaultPtrTraitsElEENS5_IKS6_Lm3ES7_lEEiii --------------------------
	.section	.nv.info._ZN2at6native54_GLOBAL__N__757059ea_21_ReplicationPadding_cu_4a93dcdf31replication_pad_backward_kernelIN3c104HalfEEEvNS_27GenericPackedTensorAccessorIT_Lm3ENS_16DefaultPtrTraitsElEENS5_IKS6_Lm3ES7_lEEiii,"",@"SHT_CUDA_INFO"
	.sectionflags	@""
	.align	4


	//----- nvinfo : EIATTR_CUDA_API_VERSION
	.align		4
        /*0000*/ 	.byte	0x04, 0x37
        /*0002*/ 	.short	(.L_999 - .L_998)
.L_998:
        /*0004*/ 	.word	0x00000082


	//----- nvinfo : EIATTR_KPARAM_INFO
	.align		4
.L_999:
        /*0008*/ 	.byte	0x04, 0x17
        /*000a*/ 	.short	(.L_1001 - .L_1000)
.L_1000:
        /*000c*/ 	.word	0x00000000
        /*0010*/ 	.short	0x0004
        /*0012*/ 	.short	0x0078
        /*0014*/ 	.byte	0x00, 0xf0, 0x11, 0x00


	//----- nvinfo : EIATTR_KPARAM_INFO
	.align		4
.L_1001:
        /*0018*/ 	.byte	0x04, 0x17
        /*001a*/ 	.short	(.L_1003 - .L_1002)
.L_1002:
        /*001c*/ 	.word	0x00000000
        /*0020*/ 	.short	0x0003
        /*0022*/ 	.short	0x0074
        /*0024*/ 	.byte	0x00, 0xf0, 0x11, 0x00


	//----- nvinfo : EIATTR_KPARAM_INFO
	.align		4
.L_1003:
        /*0028*/ 	.byte	0x04, 0x17
        /*002a*/ 	.short	(.L_1005 - .L_1004)
.L_1004:
        /*002c*/ 	.word	0x00000000
        /*0030*/ 	.short	0x0002
        /*0032*/ 	.short	0x0070
        /*0034*/ 	.byte	0x00, 0xf0, 0x11, 0x00


	//----- nvinfo : EIATTR_KPARAM_INFO
	.align		4
.L_1005:
        /*0038*/ 	.byte	0x04, 0x17
        /*003a*/ 	.short	(.L_1007 - .L_1006)
.L_1006:
        /*003c*/ 	.word	0x00000000
        /*0040*/ 	.short	0x0001
        /*0042*/ 	.short	0x0038
        /*0044*/ 	.byte	0x00, 0xf0, 0xe1, 0x00


	//----- nvinfo : EIATTR_KPARAM_INFO
	.align		4
.L_1007:
        /*0048*/ 	.byte	0x04, 0x17
        /*004a*/ 	.short	(.L_1009 - .L_1008)
.L_1008:
        /*004c*/ 	.word	0x00000000
        /*0050*/ 	.short	0x0000
        /*0052*/ 	.short	0x0000
        /*0054*/ 	.byte	0x00, 0xf0, 0xe1, 0x00


	//----- nvinfo : EIATTR_SPARSE_MMA_MASK
	.align		4
.L_1009:
        /*0058*/ 	.byte	0x03, 0x50
        /*005a*/ 	.short	0x0000


	//----- nvinfo : EIATTR_MAXREG_COUNT
	.align		4
        /*005c*/ 	.byte	0x03, 0x1b
        /*005e*/ 	.short	0x00ff


	//----- nvinfo : EIATTR_MERCURY_ISA_VERSION
	.align		4
        /*0060*/ 	.byte	0x03, 0x5f
        /*0062*/ 	.short	0x0101


	//----- nvinfo : EIATTR_ATOM16_EMUL_INSTR_REG_MAP
	.align		4
        /*0064*/ 	.byte	0x04, 0x2e
        /*0066*/ 	.short	(.L_1011 - .L_1010)


	//   ....[0]....
.L_1010:
        /*0068*/ 	.word	0x00000550
        /*006c*/ 	.short	0x0009
        /*006e*/ 	.short	0x0000


	//   ....[1]....
        /*0070*/ 	.word	0x000005b0
        /*0074*/ 	.short	0x0009
        /*0076*/ 	.short	0x0000


	//----- nvinfo : EIATTR_EXIT_INSTR_OFFSETS
	.align		4
.L_1011:
        /*0078*/ 	.byte	0x04, 0x1c
        /*007a*/ 	.short	(.L_1013 - .L_1012)


	//   ....[0]....
.L_1012:
        /*007c*/ 	.word	0x00000090


	//   ....[1]....
        /*0080*/ 	.word	0x000005f0


	//----- nvinfo : EIATTR_CRS_STACK_SIZE
	.align		4
.L_1013:
        /*0084*/ 	.byte	0x04, 0x1e
        /*0086*/ 	.short	(.L_1015 - .L_1014)
.L_1014:
        /*0088*/ 	.word	0x00000000


	//----- nvinfo : EIATTR_CBANK_PARAM_SIZE
	.align		4
.L_1015:
        /*008c*/ 	.byte	0x03, 0x19
        /*008e*/ 	.short	0x007c


	//----- nvinfo : EIATTR_PARAM_CBANK
	.align		4
        /*0090*/ 	.byte	0x04, 0x0a
        /*0092*/ 	.short	(.L_1017 - .L_1016)
	.align		4
.L_1016:
        /*0094*/ 	.word	index@(.nv.constant0._ZN2at6native54_GLOBAL__N__757059ea_21_ReplicationPadding_cu_4a93dcdf31replication_pad_backward_kernelIN3c104HalfEEEvNS_27GenericPackedTensorAccessorIT_Lm3ENS_16DefaultPtrTraitsElEENS5_IKS6_Lm3ES7_lEEiii)
        /*0098*/ 	.short	0x0210
        /*009a*/ 	.short	0x007c


	//----- nvinfo : EIATTR_SW_WAR
	.align		4
.L_1017:
        /*009c*/ 	.byte	0x04, 0x36
        /*009e*/ 	.short	(.L_1019 - .L_1018)
.L_1018:
        /*00a0*/ 	.word	0x00000008
.L_1019:


//--------------------- .nv.info._ZN2at6native54_GLOBAL__N__757059ea_21_ReplicationPadding_cu_4a93dcdf31replication_pad_backward_kernelIN3c107complexIfEEEEvNS_27GenericPackedTensorAccessorIT_Lm3ENS_16DefaultPtrTraitsElEENS6_IKS7_Lm3ES8_lEEiii --------------------------
	.section	.nv.info._ZN2at6native54_GLOBAL__N__757059ea_21_ReplicationPadding_cu_4a93dcdf31replication_pad_backward_kernelIN3c107complexIfEEEEvNS_27GenericPackedTensorAccessorIT_Lm3ENS_16DefaultPtrTraitsElEENS6_IKS7_Lm3ES8_lEEiii,"",@"SHT_CUDA_INFO"
	.sectionflags	@""
	.align	4


	//----- nvinfo : EIATTR_CUDA_API_VERSION
	.align		4
        /*0000*/ 	.byte	0x04, 0x37
        /*0002*/ 	.short	(.L_1021 - .L_1020)
.L_1020:
        /*0004*/ 	.word	0x00000082


	//----- nvinfo : EIATTR_KPARAM_INFO
	.align		4
.L_1021:
        /*0008*/ 	.byte	0x04, 0x17
        /*000a*/ 	.short	(.L_1023 - .L_1022)
.L_1022:
        /*000c*/ 	.word	0x00000000
        /*0010*/ 	.short	0x0004
        /*0012*/ 	.short	0x0078
        /*0014*/ 	.byte	0x00, 0xf0, 0x11, 0x00


	//----- nvinfo : EIATTR_KPARAM_INFO
	.align		4
.L_1023:
        /*0018*/ 	.byte	0x04, 0x17
        /*001a*/ 	.short	(.L_1025 - .L_1024)
.L_1024:
        /*001c*/ 	.word	0x00000000
        /*0020*/ 	.short	0x0003
        /*0022*/ 	.short	0x0074
        /*0024*/ 	.byte	0x00, 0xf0, 0x11, 0x00


	//----- nvinfo : EIATTR_KPARAM_INFO
	.align		4
.L_1025:
        /*0028*/ 	.byte	0x04, 0x17
        /*002a*/ 	.short	(.L_1027 - .L_1026)
.L_1026:
        /*002c*/ 	.word	0x00000000
        /*0030*/ 	.short	0x0002
        /*0032*/ 	.short	0x0070
        /*0034*/ 	.byte	0x00, 0xf0, 0x11, 0x00


	//----- nvinfo : EIATTR_KPARAM_INFO
	.align		4
.L_1027:
        /*0038*/ 	.byte	0x04, 0x17
        /*003a*/ 	.short	(.L_1029 - .L_1028)
.L_1028:
        /*003c*/ 	.word	0x00000000
        /*0040*/ 	.short	0x0001
        /*0042*/ 	.short	0x0038
        /*0044*/ 	.byte	0x00, 0xf0, 0xe1, 0x00


	//----- nvinfo : EIATTR_KPARAM_INFO
	.align		4
.L_1029:
        /*0048*/ 	.byte	0x04, 0x17
        /*004a*/ 	.short	(.L_1031 - .L_1030)
.L_1030:
        /*004c*/ 	.word	0x00000000
        /*0050*/ 	.short	0x0000
        /*0052*/ 	.short	0x0000
        /*0054*/ 	.byte	0x00, 0xf0, 0xe1, 0x00


	//----- nvinfo : EIATTR_SPARSE_MMA_MASK
	.align		4
.L_1031:
        /*0058*/ 	.byte	0x03, 0x50
        /*005a*/ 	.short	0x0000


	//----- nvinfo : EIATTR_MAXREG_COUNT
	.align		4
        /*005c*/ 	.byte	0x03, 0x1b
        /*005e*/ 	.short	0x00ff


	//----- nvinfo : EIATTR_MERCURY_ISA_VERSION
	.align		4
        /*0060*/ 	.byte	0x03, 0x5f
        /*0062*/ 	.short	0x0101


	//----- nvinfo : EIATTR_EXIT_INSTR_OFFSETS
	.align		4
        /*0064*/ 	.byte	0x04, 0x1c
        /*0066*/ 	.short	(.L_1033 - .L_1032)


	//   ....[0]....
.L_1032:
        /*0068*/ 	.word	0x00000090


	//   ....[1]....
        /*006c*/ 	.word	0x00000550


	//----- nvinfo : EIATTR_CRS_STACK_SIZE
	.align		4
.L_1033:
        /*0070*/ 	.byte	0x04, 0x1e
        /*0072*/ 	.short	(.L_1035 - .L_1034)
.L_1034:
        /*0074*/ 	.word	0x00000000


	//----- nvinfo : EIATTR_CBANK_PARAM_SIZE
	.align		4
.L_1035:
        /*0078*/ 	.byte	0x03, 0x19
        /*007a*/ 	.short	0x007c


	//----- nvinfo : EIATTR_PARAM_CBANK
	.align		4
        /*007c*/ 	.byte	0x04, 0x0a
        /*007e*/ 	.short	(.L_1037 - .L_1036)
	.align		4
.L_1036:
        /*0080*/ 	.word	index@(.nv.constant0._ZN2at6native54_GLOBAL__N__757059ea_21_ReplicationPadding_cu_4a93dcdf31replication_pad_backward_kernelIN3c107complexIfEEEEvNS_27GenericPackedTensorAccessorIT_Lm3ENS_16DefaultPtrTraitsElEENS6_IKS7_Lm3ES8_lEEiii)
        /*0084*/ 	.short	0x0210
        /*0086*/ 	.short	0x007c


	//----- nvinfo : EIATTR_SW_WAR
	.align		4
.L_1037:
        /*0088*/ 	.byte	0x04, 0x36
        /*008a*/ 	.short	(.L_1039 - .L_1038)
.L_1038:
        /*008c*/ 	.word	0x00000008
.L_1039:


//--------------------- .nv.info._ZN2at6native54_GLOBAL__N__757059ea_21_ReplicationPadding_cu_4a93dcdf31replication_pad_backward_kernelIN3c107complexIdEEEEvNS_27GenericPackedTensorAccessorIT_Lm3ENS_16DefaultPtrTraitsElEENS6_IKS7_Lm3ES8_lEEiii --------------------------
	.section	.nv.info._ZN2at6native54_GLOBAL__N__757059ea_21_ReplicationPadding_cu_4a93dcdf31replication_pad_backward_kernelIN3c107complexIdEEEEvNS_27GenericPackedTensorAccessorIT_Lm3ENS_16DefaultPtrTraitsElEENS6_IKS7_Lm3ES8_lEEiii,"",@"SHT_CUDA_INFO"
	.sectionflags	@""
	.align	4


	//----- nvinfo : EIATTR_CUDA_API_VERSION
	.align		4
        /*0000*/ 	.byte	0x04, 0x37
        /*0002*/ 	.short	(.L_1041 - .L_1040)
.L_1040:
        /*0004*/ 	.word	0x00000082


	//----- nvinfo : EIATTR_KPARAM_INFO
	.align		4
.L_1041:
        /*0008*/ 	.byte	0x04, 0x17
        /*000a*/ 	.short	(.L_1043 - .L_1042)
.L_1042:
        /*000c*/ 	.word	0x00000000
        /*0010*/ 	.short	0x0004
        /*0012*/ 	.short	0x0078
        /*0014*/ 	.byte	0x00, 0xf0, 0x11, 0x00


	//----- nvinfo : EIATTR_KPARAM_INFO
	.align		4
.L_1043:
        /*0018*/ 	.byte	0x04, 0x17
        /*001a*/ 	.short	(.L_1045 - .L_1044)
.L_1044:
        /*001c*/ 	.word	0x00000000
        /*0020*/ 	.short	0x0003
        /*0022*/ 	.short	0x0074
        /*0024*/ 	.byte	0x00, 0xf0, 0x11, 0x00


	//----- nvinfo : EIATTR_KPARAM_INFO
	.align		4
.L_1045:
        /*0028*/ 	.byte	0x04, 0x17
        /*002a*/ 	.short	(.L_1047 - .L_1046)
.L_1046:
        /*002c*/ 	.word	0x00000000
        /*0030*/ 	.short	0x0002
        /*0032*/ 	.short	0x0070
        /*0034*/ 	.byte	0x00, 0xf0, 0x11, 0x00


	//----- nvinfo : EIATTR_KPARAM_INFO
	.align		4
.L_1047:
        /*0038*/ 	.byte	0x04, 0x17
        /*003a*/ 	.short	(.L_1049 - .L_1048)
.L_1048:
        /*003c*/ 	.word	0x00000000
        /*0040*/ 	.short	0x0001
        /*0042*/ 	.short	0x0038
        /*0044*/ 	.byte	0x00, 0xf0, 0xe1, 0x00


	//----- nvinfo : EIATTR_KPARAM_INFO
	.align		4
.L_1049:
        /*0048*/ 	.byte	0x04, 0x17
        /*004a*/ 	.short	(.L_1051 - .L_1050)
.L_1050:
        /*004c*/ 	.word	0x00000000
        /*0050*/ 	.short	0x0000
        /*0052*/ 	.short	0x0000
        /*0054*/ 	.byte	0x00, 0xf0, 0xe1, 0x00


	//----- nvinfo : EIATTR_SPARSE_MMA_MASK
	.align		4
.L_1051:
        /*0058*/ 	.byte	0x03, 0x50
        /*005a*/ 	.short	0x0000


	//----- nvinfo : EIATTR_MAXREG_COUNT
	.align		4
        /*005c*/ 	.byte	0x03, 0x1b
        /*005e*/ 	.short	0x00ff


	//----- nvinfo : EIATTR_MERCURY_ISA_VERSION
	.align		4
        /*0060*/ 	.byte	0x03, 0x5f
        /*0062*/ 	.short	0x0101


	//----- nvinfo : EIATTR_EXIT_INSTR_OFFSETS
	.align		4
        /*0064*/ 	.byte	0x04, 0x1c
        /*0066*/ 	.short	(.L_1053 - .L_1052)


	//   ....[0]....
.L_1052:
        /*0068*/ 	.word	0x00000090


	//   ....[1]....
        /*006c*/ 	.word	0x00000560


	//----- nvinfo : EIATTR_CRS_STACK_SIZE
	.align		4
.L_1053:
        /*0070*/ 	.byte	0x04, 0x1e
        /*0072*/ 	.short	(.L_1055 - .L_1054)
.L_1054:
        /*0074*/ 	.word	0x00000000


	//----- nvinfo : EIATTR_CBANK_PARAM_SIZE
	.align		4
.L_1055:
        /*0078*/ 	.byte	0x03, 0x19
        /*007a*/ 	.short	0x007c


	//----- nvinfo : EIATTR_PARAM_CBANK
	.align		4
        /*007c*/ 	.byte	0x04, 0x0a
        /*007e*/ 	.short	(.L_1057 - .L_1056)
	.align		4
.L_1056:
        /*0080*/ 	.word	index@(.nv.constant0._ZN2at6native54_GLOBAL__N__757059ea_21_ReplicationPadding_cu_4a93dcdf31replication_pad_backward_kernelIN3c107complexIdEEEEvNS_27GenericPackedTensorAccessorIT_Lm3ENS_16DefaultPtrTraitsElEENS6_IKS7_Lm3ES8_lEEiii)
        /*0084*/ 	.short	0x0210
        /*0086*/ 	.short	0x007c


	//----- nvinfo : EIATTR_SW_WAR
	.align		4
.L_1057:
        /*0088*/ 	.byte	0x04, 0x36
        /*008a*/ 	.short	(.L_1059 - .L_1058)
.L_1058:
        /*008c*/ 	.word	0x00000008
.L_1059:


//--------------------- .nv.info._ZN2at6native54_GLOBAL__N__757059ea_21_ReplicationPadding_cu_4a93dcdf31replication_pad_backward_kernelIfEEvNS_27GenericPackedTensorAccessorIT_Lm3ENS_16DefaultPtrTraitsElEENS3_IKS4_Lm3ES5_lEEiii --------------------------
	.section	.nv.info._ZN2at6native54_GLOBAL__N__757059ea_21_ReplicationPadding_cu_4a93dcdf31replication_pad_backward_kernelIfEEvNS_27GenericPackedTensorAccessorIT_Lm3ENS_16DefaultPtrTraitsElEENS3_IKS4_Lm3ES5_lEEiii,"",@"SHT_CUDA_INFO"
	.sectionflags	@""
	.align	4


	//----- nvinfo : EIATTR_CUDA_API_VERSION
	.align		4
        /*0000*/ 	.byte	0x04, 0x37
        /*0002*/ 	.short	(.L_1061 - .L_1060)
.L_1060:
        /*0004*/ 	.word	0x00000082


	//----- nvinfo : EIATTR_KPARAM_INFO
	.align		4
.L_1061:
        /*0008*/ 	.byte	0x04, 0x17
        /*000a*/ 	.short	(.L_1063 - .L_1062)
.L_1062:
        /*000c*/ 	.word	0x00000000
        /*0010*/ 	.short	0x0004
        /*0012*/ 	.short	0x0078
        /*0014*/ 	.byte	0x00, 0xf0, 0x11, 0x00


	//----- nvinfo : EIATTR_KPARAM_INFO
	.align		4
.L_1063:
        /*0018*/ 	.byte	0x04, 0x17
        /*001a*/ 	.short	(.L_1065 - .L_1064)
.L_1064:
        /*001c*/ 	.word	0x00000000
        /*0020*/ 	.short	0x0003
        /*0022*/ 	.short	0x0074
        /*0024*/ 	.byte	0x00, 0xf0, 0x11, 0x00


	//----- nvinfo : EIATTR_KPARAM_INFO
	.align		4
.L_1065:
        /*0028*/ 	.byte	0x04, 0x17
        /*002a*/ 	.short	(.L_1067 - .L_1066)
.L_1066:
        /*002c*/ 	.word	0x00000000
        /*0030*/ 	.short	0x0002
        /*0032*/ 	.short	0x0070
        /*0034*/ 	.byte	0x00, 0xf0, 0x11, 0x00


	//----- nvinfo : EIATTR_KPARAM_INFO
	.align		4
.L_1067:
        /*0038*/ 	.byte	0x04, 0x17
        /*003a*/ 	.short	(.L_1069 - .L_1068)
.L_1068:
        /*003c*/ 	.word	0x00000000
        /*0040*/ 	.short	0x0001
        /*0042*/ 	.short	0x0038
        /*0044*/ 	.byte	0x00, 0xf0, 0xe1, 0x00


	//----- nvinfo : EIATTR_KPARAM_INFO
	.align		4
.L_1069:
        /*0048*/ 	.byte	0x04, 0x17
        /*004a*/ 	.short	(.L_1071 - .L_1070)
.L_1070:
        /*004c*/ 	.word	0x00000000
        /*0050*/ 	.short	0x0000
        /*0052*/ 	.short	0x0000
        /*0054*/ 	.byte	0x00, 0xf0, 0xe1, 0x00


	//----- nvinfo : EIATTR_SPARSE_MMA_MASK
	.align		4
.L_1071:
        /*0058*/ 	.byte	0x03, 0x50
        /*005a*/ 	.short	0x0000


	//----- nvinfo : EIATTR_MAXREG_COUNT
	.align		4
        /*005c*/ 	.byte	0x03, 0x1b
        /*005e*/ 	.short	0x00ff


	//----- nvinfo : EIATTR_MERCURY_ISA_VERSION
	.align		4
        /*0060*/ 	.byte	0x03, 0x5f
        /*0062*/ 	.short	0x0101


	//----- nvinfo : EIATTR_EXIT_INSTR_OFFSETS
	.align		4
        /*0064*/ 	.byte	0x04, 0x1c
        /*0066*/ 	.short	(.L_1073 - .L_1072)


	//   ....[0]....
.L_1072:
        /*0068*/ 	.word	0x00000090


	//   ....[1]....
        /*006c*/ 	.word	0x00000550


	//----- nvinfo : EIATTR_CRS_STACK_SIZE
	.align		4
.L_1073:
        /*0070*/ 	.byte	0x04, 0x1e
        /*0072*/ 	.short	(.L_1075 - .L_1074)
.L_1074:
        /*0074*/ 	.word	0x00000000


	//----- nvinfo : EIATTR_CBANK_PARAM_SIZE
	.align		4
.L_1075:
        /*0078*/ 	.byte	0x03, 0x19
        /*007a*/ 	.short	0x007c


	//----- nvinfo : EIATTR_PARAM_CBANK
	.align		4
        /*007c*/ 	.byte	0x04, 0x0a
        /*007e*/ 	.short	(.L_1077 - .L_1076)
	.align		4
.L_1076:
        /*0080*/ 	.word	index@(.nv.constant0._ZN2at6native54_GLOBAL__N__757059ea_21_ReplicationPadding_cu_4a93dcdf31replication_pad_backward_kernelIfEEvNS_27GenericPackedTensorAccessorIT_Lm3ENS_16DefaultPtrTraitsElEENS3_IKS4_Lm3ES5_lEEiii)
        /*0084*/ 	.short	0x0210
        /*0086*/ 	.short	0x007c


	//----- nvinfo : EIATTR_SW_WAR
	.align		4
.L_1077:
        /*0088*/ 	.byte	0x04, 0x36
        /*008a*/ 	.short	(.L_1079 - .L_1078)
.L_1078:
        /*008c*/ 	.word	0x00000008
.L_1079:


//--------------------- .nv.info._ZN2at6native54_GLOBAL__N__757059ea_21_ReplicationPadding_cu_4a93dcdf31replication_pad_backward_kernelIdEEvNS_27GenericPackedTensorAccessorIT_Lm3ENS_16DefaultPtrTraitsElEENS3_IKS4_Lm3ES5_lEEiii --------------------------
	.section	.nv.info._ZN2at6native54_GLOBAL__N__757059ea_21_ReplicationPadding_cu_4a93dcdf31replication_pad_backward_kernelIdEEvNS_27GenericPackedTensorAccessorIT_Lm3ENS_16DefaultPtrTraitsElEENS3_IKS4_Lm3ES5_lEEiii,"",@"SHT_CUDA_INFO"
	.sectionflags	@""
	.align	4


	//----- nvinfo : EIATTR_CUDA_API_VERSION
	.align		4
        /*0000*/ 	.byte	0x04, 0x37
        /*0002*/ 	.short	(.L_1081 - .L_1080)
.L_1080:
        /*0004*/ 	.word	0x00000082


	//----- nvinfo : EIATTR_KPARAM_INFO
	.align		4
.L_1081:
        /*0008*/ 	.byte	0x04, 0x17
        /*000a*/ 	.short	(.L_1083 - .L_1082)
.L_1082:
        /*000c*/ 	.word	0x00000000
        /*0010*/ 	.short	0x0004
        /*0012*/ 	.short	0x0078
        /*0014*/ 	.byte	0x00, 0xf0, 0x11, 0x00


	//----- nvinfo : EIATTR_KPARAM_INFO
	.align		4
.L_1083:
        /*0018*/ 	.byte	0x04, 0x17
        /*001a*/ 	.short	(.L_1085 - .L_1084)
.L_1084:
        /*001c*/ 	.word	0x00000000
        /*0020*/ 	.short	0x0003
        /*0022*/ 	.short	0x0074
        /*0024*/ 	.byte	0x00, 0xf0, 0x11, 0x00


	//----- nvinfo : EIATTR_KPARAM_INFO
	.align		4
.L_1085:
        /*0028*/ 	.byte	0x04, 0x17
        /*002a*/ 	.short	(.L_1087 - .L_1086)
.L_1086:
        /*002c*/ 	.word	0x00000000
        /*0030*/ 	.short	0x0002
        /*0032*/ 	.short	0x0070
        /*0034*/ 	.byte	0x00, 0xf0, 0x11, 0x00


	//----- nvinfo : EIATTR_KPARAM_INFO
	.align		4
.L_1087:
        /*0038*/ 	.byte	0x04, 0x17
        /*003a*/ 	.short	(.L_1089 - .L_1088)
.L_1088:
        /*003c*/ 	.word	0x00000000
        /*0040*/ 	.short	0x0001
        /*0042*/ 	.short	0x0038
        /*0044*/ 	.byte	0x00, 0xf0, 0xe1, 0x00


	//----- nvinfo : EIATTR_KPARAM_INFO
	.align		4
.L_1089:
        /*0048*/ 	.byte	0x04, 0x17
        /*004a*/ 	.short	(.L_1091 - .L_1090)
.L_1090:
        /*004c*/ 	.word	0x00000000
        /*0050*/ 	.short	0x0000
        /*0052*/ 	.short	0x0000
        /*0054*/ 	.byte	0x00, 0xf0, 0xe1, 0x00


	//----- nvinfo : EIATTR_SPARSE_MMA_MASK
	.align		4
.L_1091:
        /*0058*/ 	.byte	0x03, 0x50
        /*005a*/ 	.short	0x0000


	//----- nvinfo : EIATTR_MAXREG_COUNT
	.align		4
        /*005c*/ 	.byte	0x03, 0x1b
        /*005e*/ 	.short	0x00ff


	//----- nvinfo : EIATTR_MERCURY_ISA_VERSION
	.align		4
        /*0060*/ 	.byte	0x03, 0x5f
        /*0062*/ 	.short	0x0101


	//----- nvinfo : EIATTR_EXIT_INSTR_OFFSETS
	.align		4
        /*0064*/ 	.byte	0x04, 0x1c
        /*0066*/ 	.short	(.L_1093 - .L_1092)


	//   ....[0]....
.L_1092:
        /*0068*/ 	.word	0x00000090


	//   ....[1]....
        /*006c*/ 	.word	0x00000540


	//----- nvinfo : EIATTR_CRS_STACK_SIZE
	.align		4
.L_1093:
        /*0070*/ 	.byte	0x04, 0x1e
        /*0072*/ 	.short	(.L_1095 - .L_1094)
.L_1094:
        /*0074*/ 	.word	0x00000000


	//----- nvinfo : EIATTR_CBANK_PARAM_SIZE
	.align		4
.L_1095:
        /*0078*/ 	.byte	0x03, 0x19
        /*007a*/ 	.short	0x007c


	//----- nvinfo : EIATTR_PARAM_CBANK
	.align		4
        /*007c*/ 	.byte	0x04, 0x0a
        /*007e*/ 	.short	(.L_1097 - .L_1096)
	.align		4
.L_1096:
        /*0080*/ 	.word	index@(.nv.constant0._ZN2at6native54_GLOBAL__N__757059ea_21_ReplicationPadding_cu_4a93dcdf31replication_pad_backward_kernelIdEEvNS_27GenericPackedTensorAccessorIT_Lm3ENS_16DefaultPtrTraitsElEENS3_IKS4_Lm3ES5_lEEiii)
        /*0084*/ 	.short	0x0210
        /*0086*/ 	.short	0x007c


	//----- nvinfo : EIATTR_SW_WAR
	.align		4
.L_1097:
        /*0088*/ 	.byte	0x04, 0x36
        /*008a*/ 	.short	(.L_1099 - .L_1098)
.L_1098:
        /*008c*/ 	.word	0x00000008
.L_1099:


//--------------------- .nv.info._ZN2at6native54_GLOBAL__N__757059ea_21_ReplicationPadding_cu_4a93dcdf32replication_pad_forward_kernel1dIN3c108BFloat16EEEvNS_27GenericPackedTensorAccessorIKT_Lm3ENS_16DefaultPtrTraitsElEENS5_IS6_Lm3ES8_lEEiii --------------------------
	.section	.nv.info._ZN2at6native54_GLOBAL__N__757059ea_21_ReplicationPadding_cu_4a93dcdf32replication_pad_forward_kernel1dIN3c108BFloat16EEEvNS_27GenericPackedTensorAccessorIKT_Lm3ENS_16DefaultPtrTraitsElEENS5_IS6_Lm3ES8_lEEiii,"",@"SHT_CUDA_INFO"
	.sectionflags	@""
	.align	4


	//----- nvinfo : EIATTR_CUDA_API_VERSION
	.align		4
        /*0000*/ 	.byte	0x04, 0x37
        /*0002*/ 	.short	(.L_1101 - .L_1100)
.L_1100:
        /*0004*/ 	.word	0x00000082


	//----- nvinfo : EIATTR_KPARAM_INFO
	.align		4
.L_1101:
        /*0008*/ 	.byte	0x04, 0x17
        /*000a*/ 	.short	(.L_1103 - .L_1102)
.L_1102:
        /*000c*/ 	.word	0x00000000
        /*0010*/ 	.short	0x0004
        /*0012*/ 	.short	0x0078
        /*0014*/ 	.byte	0x00, 0xf0, 0x11, 0x00


	//----- nvinfo : EIATTR_KPARAM_INFO
	.align		4
.L_1103:
        /*0018*/ 	.byte	0x04, 0x17
        /*001a*/ 	.short	(.L_1105 - .L_1104)
.L_1104:
        /*001c*/ 	.word	0x00000000
        /*0020*/ 	.short	0x0003
        /*0022*/ 	.short	0x0074
        /*0024*/ 	.byte	0x00, 0xf0, 0x11, 0x00


	//----- nvinfo : EIATTR_KPARAM_INFO
	.align		4
.L_1105:
        /*0028*/ 	.byte	0x04, 0x17
        /*002a*/ 	.short	(.L_1107 - .L_1106)
.L_1106:
        /*002c*/ 	.word	0x00000000
        /*0030*/ 	.short	0x0002
        /*0032*/ 	.short	0x0070
        /*0034*/ 	.byte	0x00, 0xf0, 0x11, 0x00


	//----- nvinfo : EIATTR_KPARAM_INFO
	.align		4
.L_1107:
        /*0038*/ 	.byte	0x04, 0x17
        /*003a*/ 	.short	(.L_1109 - .L_1108)
.L_1108:
        /*003c*/ 	.word	0x00000000
        /*0040*/ 	.short	0x0001
        /*0042*/ 	.short	0x0038
        /*0044*/ 	.byte	0x00, 0xf0, 0xe1, 0x00


	//----- nvinfo : EIATTR_KPARAM_INFO
	.align		4
.L_1109:
        /*0048*/ 	.byte	0x04, 0x17
        /*004a*/ 	.short	(.L_1111 - .L_1110)
.L_1110:
        /*004c*/ 	.word	0x00000000
        /*0050*/ 	.short	0x0000
        /*0052*/ 	.short	0x0000
        /*0054*/ 	.byte	0x00, 0xf0, 0xe1, 0x00


	//----- nvinfo : EIATTR_SPARSE_MMA_MASK
	.align		4
.L_1111:
        /*0058*/ 	.byte	0x03, 0x50
        /*005a*/ 	.short	0x0000


	//----- nvinfo : EIATTR_MAXREG_COUNT
	.align		4
        /*005c*/ 	.byte	0x03, 0x1b
        /*005e*/ 	.short	0x00ff


	//----- nvinfo : EIATTR_MERCURY_ISA_VERSION
	.align		4
        /*0060*/ 	.byte	0x03, 0x5f
        /*0062*/ 	.short	0x0101


	//----- nvinfo : EIATTR_EXIT_INSTR_OFFSETS
	.align		4
        /*0064*/ 	.byte	0x04, 0x1c
        /*0066*/ 	.short	(.L_1113 - .L_1112)


	//   ....[0]....
.L_1112:
        /*0068*/ 	.word	0x00000090


	//   ....[1]....
        /*006c*/ 	.word	0x00000550


	//----- nvinfo : EIATTR_CRS_STACK_SIZE
	.align		4
.L_1113:
        /*0070*/ 	.byte	0x04, 0x1e
        /*0072*/ 	.short	(.L_1115 - .L_1114)
.L_1114:
        /*0074*/ 	.word	0x00000000


	//----- nvinfo : EIATTR_CBANK_PARAM_SIZE
	.align		4
.L_1115:
        /*0078*/ 	.byte	0x03, 0x19
        /*007a*/ 	.short	0x007c


	//----- nvinfo : EIATTR_PARAM_CBANK
	.align		4
        /*007c*/ 	.byte	0x04, 0x0a
        /*007e*/ 	.short	(.L_1117 - .L_1116)
	.align		4
.L_1116:
        /*0080*/ 	.word	index@(.nv.constant0._ZN2at6native54_GLOBAL__N__757059ea_21_ReplicationPadding_cu_4a93dcdf32replication_pad_forward_kernel1dIN3c108BFloat16EEEvNS_27GenericPackedTensorAccessorIKT_Lm3ENS_16DefaultPtrTraitsElEENS5_IS6_Lm3ES8_lEEiii)
        /*0084*/ 	.short	0x0210
        /*0086*/ 	.short	0x007c


	//----- nvinfo : EIATTR_SW_WAR
	.align		4
.L_1117:
        /*0088*/ 	.byte	0x04, 0x36
        /*008a*/ 	.short	(.L_1119 - .L_1118)
.L_1118:
        /*008c*/ 	.word	0x00000008
.L_1119:


//--------------------- .nv.info._ZN2at6native54_GLOBAL__N__757059ea_21_ReplicationPadding_cu_4a93dcdf32replication_pad_forward_kernel1dIN3c104HalfEEEvNS_27GenericPackedTensorAccessorIKT_Lm3ENS_16DefaultPtrTraitsElEENS5_IS6_Lm3ES8_lEEiii --------------------------
	.section	.nv.info._ZN2at6native54_GLOBAL__N__757059ea_21_ReplicationPadding_cu_4a93dcdf32replication_pad_forward_kernel1dIN3c104HalfEEEvNS_27GenericPackedTensorAccessorIKT_Lm3ENS_16DefaultPtrTraitsElEENS5_IS6_Lm3ES8_lEEiii,"",@"SHT_CUDA_INFO"
	.sectionflags	@""
	.align	4


	//----- nvinfo : EIATTR_CUDA_API_VERSION
	.align		4
        /*0000*/ 	.byte	0x04, 0x37
        /*0002*/ 	.short	(.L_1121 - .L_1120)
.L_1120:
        /*0004*/ 	.word	0x00000082


	//----- nvinfo : EIATTR_KPARAM_INFO
	.align		4
.L_1121:
        /*0008*/ 	.byte	0x04, 0x17
        /*000a*/ 	.short	(.L_1123 - .L_1122)
.L_1122:
        /*000c*/ 	.word	0x00000000
        /*0010*/ 	.short	0x0004
        /*0012*/ 	.short	0x0078
        /*0014*/ 	.byte	0x00, 0xf0, 0x11, 0x00


	//----- nvinfo : EIATTR_KPARAM_INFO
	.align		4
.L_1123:
        /*0018*/ 	.byte	0x04, 0x17
        /*001a*/ 	.short	(.L_1125 - .L_1124)
.L_1124:
        /*001c*/ 	.word	0x00000000
        /*0020*/ 	.short	0x0003
        /*0022*/ 	.short	0x0074
        /*0024*/ 	.byte	0x00, 0xf0, 0x11, 0x00


	//----- nvinfo : EIATTR_KPARAM_INFO
	.align		4
.L_1125:
        /*0028*/ 	.byte	0x04, 0x17
        /*002a*/ 	.short	(.L_1127 - .L_1126)
.L_1126:
        /*002c*/ 	.word	0x00000000
        /*0030*/ 	.short	0x0002
        /*0032*/ 	.short	0x0070
        /*0034*/ 	.byte	0x00, 0xf0, 0x11, 0x00


	//----- nvinfo : EIATTR_KPARAM_INFO
	.align		4
.L_1127:
        /*0038*/ 	.byte	0x04, 0x17
        /*003a*/ 	.short	(.L_1129 - .L_1128)
.L_1128:
        /*003c*/ 	.word	0x00000000
        /*0040*/ 	.short	0x0001
        /*0042*/ 	.short	0x0038
        /*0044*/ 	.byte	0x00, 0xf0, 0xe1, 0x00


	//----- nvinfo : EIATTR_KPARAM_INFO
	.align		4
.L_1129:
        /*0048*/ 	.byte	0x04, 0x17
        /*004a*/ 	.short	(.L_1131 - .L_1130)
.L_1130:
        /*004c*/ 	.word	0x00000000
        /*0050*/ 	.short	0x0000
        /*0052*/ 	.short	0x0000
        /*0054*/ 	.byte	0x00, 0xf0, 0xe1, 0x00


	//----- nvinfo : EIATTR_SPARSE_MMA_MASK
	.align		4
.L_1131:
        /*0058*/ 	.byte	0x03, 0x50
        /*005a*/ 	.short	0x0000


	//----- nvinfo : EIATTR_MAXREG_COUNT
	.align		4
        /*005c*/ 	.byte	0x03, 0x1b
        /*005e*/ 	.short	0x00ff


	//----- nvinfo : EIATTR_MERCURY_ISA_VERSION
	.align		4
        /*0060*/ 	.byte	0x03, 0x5f
        /*0062*/ 	.short	0x0101


	//----- nvinfo : EIATTR_EXIT_INSTR_OFFSETS
	.align		4
        /*0064*/ 	.byte	0x04, 0x1c
        /*0066*/ 	.short	(.L_1133 - .L_1132)


	//   ....[0]....
.L_1132:
        /*0068*/ 	.word	0x00000090


	//   ....[1]....
        /*006c*/ 	.word	0x00000550


	//----- nvinfo : EIATTR_CRS_STACK_SIZE
	.align		4
.L_1133:
        /*0070*/ 	.byte	0x04, 0x1e
        /*0072*/ 	.short	(.L_1135 - .L_1134)
.L_1134:
        /*0074*/ 	.word	0x00000000


	//----- nvinfo : EIATTR_CBANK_PARAM_SIZE
	.align		4
.L_1135:
        /*0078*/ 	.byte	0x03, 0x19
        /*007a*/ 	.short	0x007c


	//----- nvinfo : EIATTR_PARAM_CBANK
	.align		4
        /*007c*/ 	.byte	0x04, 0x0a
        /*007e*/ 	.short	(.L_1137 - .L_1136)
	.align		4
.L_1136:
        /*0080*/ 	.word	index@(.nv.constant0._ZN2at6native54_GLOBAL__N__757059ea_21_ReplicationPadding_cu_4a93dcdf32replication_pad_forward_kernel1dIN3c104HalfEEEvNS_27GenericPackedTensorAccessorIKT_Lm3ENS_16DefaultPtrTraitsElEENS5_IS6_Lm3ES8_lEEiii)
        /*0084*/ 	.short	0x0210
        /*0086*/ 	.short	0x007c


	//----- nvinfo : EIATTR_SW_WAR
	.align		4
.L_1137:
        /*0088*/ 	.byte	0x04, 0x36
        /*008a*/ 	.short	(.L_1139 - .L_1138)
.L_1138:
        /*008c*/ 	.word	0x00000008
.L_1139:


//--------------------- .nv.info._ZN2at6native54_GLOBAL__N__757059ea_21_ReplicationPadding_cu_4a93dcdf32replication_pad_forward_kernel1dIN3c107complexIfEEEEvNS_27GenericPackedTensorAccessorIKT_Lm3ENS_16DefaultPtrTraitsElEENS6_IS7_Lm3ES9_lEEiii --------------------------
	.section	.nv.info._ZN2at6native54_GLOBAL__N__757059ea_21_ReplicationPadding_cu_4a93dcdf32replication_pad_forward_kernel1dIN3c107complexIfEEEEvNS_27GenericPackedTensorAccessorIKT_Lm3ENS_16DefaultPtrTraitsElEENS6_IS7_Lm3ES9_lEEiii,"",@"SHT_CUDA_INFO"
	.sectionflags	@""
	.align	4


	//----- nvinfo : EIATTR_CUDA_API_VERSION
	.align		4
        /*0000*/ 	.byte	0x04, 0x37
        /*0002*/ 	.short	(.L_1141 - .L_1140)
.L_1140:
        /*0004*/ 	.word	0x00000082


	//----- nvinfo : EIATTR_KPARAM_INFO
	.align		4
.L_1141:
        /*0008*/ 	.byte	0x04, 0x17
        /*000a*/ 	.short	(.L_1143 - .L_1142)
.L_1142:
        /*000c*/ 	.word	0x00000000
        /*0010*/ 	.short	0x0004
        /*0012*/ 	.short	0x0078
        /*0014*/ 	.byte	0x00, 0xf0, 0x11, 0x00


	//----- nvinfo : EIATTR_KPARAM_INFO
	.align		4
.L_1143:
        /*0018*/ 	.byte	0x04, 0x17
        /*001a*/ 	.short	(.L_1145 - .L_1144)
.L_1144:
        /*001c*/ 	.word	0x00000000
        /*0020*/ 	.short	0x0003
        /*0022*/ 	.short	0x0074
        /*0024*/ 	.byte	0x00, 0xf0, 0x11, 0x00


	//----- nvinfo : EIATTR_KPARAM_INFO
	.align		4
.L_1145:
        /*0028*/ 	.byte	0x04, 0x17
        /*002a*/ 	.short	(.L_1147 - .L_1146)
.L_1146:
        /*002c*/ 	.word	0x00000000
        /*0030*/ 	.short	0x0002
        /*0032*/ 	.short	0x0070
        /*0034*/ 	.byte	0x00, 0xf0, 0x11, 0x00


	//----- nvinfo : EIATTR_KPARAM_INFO
	.align		4
.L_1147:
        /*0038*/ 	.byte	0x04, 0x17
        /*003a*/ 	.short	(.L_1149 - .L_1148)
.L_1148:
        /*003c*/ 	.word	0x00000000
        /*0040*/ 	.short	0x0001
        /*0042*/ 	.short	0x0038
        /*0044*/ 	.byte	0x00, 0xf0, 0xe1, 0x00


	//----- nvinfo : EIATTR_KPARAM_INFO
	.align		4
.L_1149:
        /*0048*/ 	.byte	0x04, 0x17
        /*004a*/ 	.short	(.L_1151 - .L_1150)
.L_1150:
        /*004c*/ 	.word	0x00000000
        /*0050*/ 	.short	0x0000
        /*0052*/ 	.short	0x0000
        /*0054*/ 	.byte	0x00, 0xf0, 0xe1, 0x00


	//----- nvinfo : EIATTR_SPARSE_MMA_MASK
	.align		4
.L_1151:
        /*0058*/ 	.byte	0x03, 0x50
        /*005a*/ 	.short	0x0000


	//----- nvinfo : EIATTR_MAXREG_COUNT
	.align		4
        /*005c*/ 	.byte	0x03, 0x1b
        /*005e*/ 	.short	0x00ff


	//----- nvinfo : EIATTR_MERCURY_ISA_VERSION
	.align		4
        /*0060*/ 	.byte	0x03, 0x5f
        /*0062*/ 	.short	0x0101


	//----- nvinfo : EIATTR_EXIT_INSTR_OFFSETS
	.align		4
        /*0064*/ 	.byte	0x04, 0x1c
        /*0066*/ 	.short	(.L_1153 - .L_1152)


	//   ....[0]....
.L_1152:
        /*0068*/ 	.word	0x00000090


	//   ....[1]....
        /*006c*/ 	.word	0x00000550


	//----- nvinfo : EIATTR_CRS_STACK_SIZE
	.align		4
.L_1153:
        /*0070*/ 	.byte	0x04, 0x1e
        /*0072*/ 	.short	(.L_1155 - .L_1154)
.L_1154:
        /*0074*/ 	.word	0x00000000


	//----- nvinfo : EIATTR_CBANK_PARAM_SIZE
	.align		4
.L_1155:
        /*0078*/ 	.byte	0x03, 0x19
        /*007a*/ 	.short	0x007c


	//----- nvinfo : EIATTR_PARAM_CBANK
	.align		4
        /*007c*/ 	.byte	0x04, 0x0a
        /*007e*/ 	.short	(.L_1157 - .L_1156)
	.align		4
.L_1156:
        /*0080*/ 	.word	index@(.nv.constant0._ZN2at6native54_GLOBAL__N__757059ea_21_ReplicationPadding_cu_4a93dcdf32replication_pad_forward_kernel1dIN3c107complexIfEEEEvNS_27GenericPackedTensorAccessorIKT_Lm3ENS_16DefaultPtrTraitsElEENS6_IS7_Lm3ES9_lEEiii)
        /*0084*/ 	.short	0x0210
        /*0086*/ 	.short	0x007c


	//----- nvinfo : EIATTR_SW_WAR
	.align		4
.L_1157:
        /*0088*/ 	.byte	0x04, 0x36
        /*008a*/ 	.short	(.L_1159 - .L_1158)
.L_1158:
        /*008c*/ 	.word	0x00000008
.L_1159:


//--------------------- .nv.info._ZN2at6native54_GLOBAL__N__757059ea_21_ReplicationPadding_cu_4a93dcdf32replication_pad_forward_kernel1dIN3c107complexIdEEEEvNS_27GenericPackedTensorAccessorIKT_Lm3ENS_16DefaultPtrTraitsElEENS6_IS7_Lm3ES9_lEEiii --------------------------
	.section	.nv.info._ZN2at6native54_GLOBAL__N__757059ea_21_ReplicationPadding_cu_4a93dcdf32replication_pad_forward_kernel1dIN3c107complexIdEEEEvNS_27GenericPackedTensorAccessorIKT_Lm3ENS_16DefaultPtrTraitsElEENS6_IS7_Lm3ES9_lEEiii,"",@"SHT_CUDA_INFO"
	.sectionflags	@""
	.align	4


	//----- nvinfo : EIATTR_CUDA_API_VERSION
	.align		4
        /*0000*/ 	.byte	0x04, 0x37
        /*0002*/ 	.short	(.L_1161 - .L_1160)
.L_1160:
        /*0004*/ 	.word	0x00000082


	//----- nvinfo : EIATTR_KPARAM_INFO
	.align		4
.L_1161:
        /*0008*/ 	.byte	0x04, 0x17
        /*000a*/ 	.short	(.L_1163 - .L_1162)
.L_1162:
        /*000c*/ 	.word	0x00000000
        /*0010*/ 	.short	0x0004
        /*0012*/ 	.short	0x0078
        /*0014*/ 	.byte	0x00, 0xf0, 0x11, 0x00


	//----- nvinfo : EIATTR_KPARAM_INFO
	.align		4
.L_1163:
        /*0018*/ 	.byte	0x04, 0x17
        /*001a*/ 	.short	(.L_1165 - .L_1164)
.L_1164:
        /*001c*/ 	.word	0x00000000
        /*0020*/ 	.short	0x0003
        /*0022*/ 	.short	0x0074
        /*0024*/ 	.byte	0x00, 0xf0, 0x11, 0x00


	//----- nvinfo : EIATTR_KPARAM_INFO
	.align		4
.L_1165:
        /*0028*/ 	.byte	0x04, 0x17
        /*002a*/ 	.short	(.L_1167 - .L_1166)
.L_1166:
        /*002c*/ 	.word	0x00000000
        /*0030*/ 	.short	0x0002
        /*0032*/ 	.short	0x0070
        /*0034*/ 	.byte	0x00, 0xf0, 0x11, 0x00


	//----- nvinfo : EIATTR_KPARAM_INFO
	.align		4
.L_1167:
        /*0038*/ 	.byte	0x04, 0x17
        /*003a*/ 	.short	(.L_1169 - .L_1168)
.L_1168:
        /*003c*/ 	.word	0x00000000
        /*0040*/ 	.short	0x0001
        /*0042*/ 	.short	0x0038
        /*0044*/ 	.byte	0x00, 0xf0, 0xe1, 0x00


	//----- nvinfo : EIATTR_KPARAM_INFO
	.align		4
.L_1169:
        /*0048*/ 	.byte	0x04, 0x17
        /*004a*/ 	.short	(.L_1171 - .L_1170)
.L_1170:
        /*004c*/ 	.word	0x00000000
        /*0050*/ 	.short	0x0000
        /*0052*/ 	.short	0x0000
        /*0054*/ 	.byte	0x00, 0xf0, 0xe1, 0x00


	//----- nvinfo : EIATTR_SPARSE_MMA_MASK
	.align		4
.L_1171:
        /*0058*/ 	.byte	0x03, 0x50
        /*005a*/ 	.short	0x0000


	//----- nvinfo : EIATTR_MAXREG_COUNT
	.align		4
        /*005c*/ 	.byte	0x03, 0x1b
        /*005e*/ 	.short	0x00ff


	//----- nvinfo : EIATTR_MERCURY_ISA_VERSION
	.align		4
        /*0060*/ 	.byte	0x03, 0x5f
        /*0062*/ 	.short	0x0101


	//----- nvinfo : EIATTR_EXIT_INSTR_OFFSETS
	.align		4
        /*0064*/ 	.byte	0x04, 0x1c
        /*0066*/ 	.short	(.L_1173 - .L_1172)


	//   ....[0]....
.L_1172:
        /*0068*/ 	.word	0x00000090


	//   ....[1]....
        /*006c*/ 	.word	0x00000550


	//----- nvinfo : EIATTR_CRS_STACK_SIZE
	.align		4
.L_1173:
        /*0070*/ 	.byte	0x04, 0x1e
        /*0072*/ 	.short	(.L_1175 - .L_1174)
.L_1174:
        /*0074*/ 	.word	0x00000000


	//----- nvinfo : EIATTR_CBANK_PARAM_SIZE
	.align		4
.L_1175:
        /*0078*/ 	.byte	0x03, 0x19
        /*007a*/ 	.short	0x007c


	//----- nvinfo : EIATTR_PARAM_CBANK
	.align		4
        /*007c*/ 	.byte	0x04, 0x0a
        /*007e*/ 	.short	(.L_1177 - .L_1176)
	.align		4
.L_1176:
        /*0080*/ 	.word	index@(.nv.constant0._ZN2at6native54_GLOBAL__N__757059ea_21_ReplicationPadding_cu_4a93dcdf32replication_pad_forward_kernel1dIN3c107complexIdEEEEvNS_27GenericPackedTensorAccessorIKT_Lm3ENS_16DefaultPtrTraitsElEENS6_IS7_Lm3ES9_lEEiii)
        /*0084*/ 	.short	0x0210
        /*0086*/ 	.short	0x007c


	//----- nvinfo : EIATTR_SW_WAR
	.align		4
.L_1177:
        /*0088*/ 	.byte	0x04, 0x36
        /*008a*/ 	.short	(.L_1179 - .L_1178)
.L_1178:
        /*008c*/ 	.word	0x00000008
.L_1179:


//--------------------- .nv.info._ZN2at6native54_GLOBAL__N__757059ea_21_ReplicationPadding_cu_4a93dcdf32replication_pad_forward_kernel1dIfEEvNS_27GenericPackedTensorAccessorIKT_Lm3ENS_16DefaultPtrTraitsElEENS3_IS4_Lm3ES6_lEEiii --------------------------
	.section	.nv.info._ZN2at6native54_GLOBAL__N__757059ea_21_ReplicationPadding_cu_4a93dcdf32replication_pad_forward_kernel1dIfEEvNS_27GenericPackedTensorAccessorIKT_Lm3ENS_16DefaultPtrTraitsElEENS3_IS4_Lm3ES6_lEEiii,"",@"SHT_CUDA_INFO"
	.sectionflags	@""
	.align	4


	//----- nvinfo : EIATTR_CUDA_API_VERSION
	.align		4
        /*0000*/ 	.byte	0x04, 0x37
        /*0002*/ 	.short	(.L_1181 - .L_1180)
.L_1180:
        /*0004*/ 	.word	0x00000082


	//----- nvinfo : EIATTR_KPARAM_INFO
	.align		4
.L_1181:
        /*0008*/ 	.byte	0x04, 0x17
        /*000a*/ 	.short	(.L_1183 - .L_1182)
.L_1182:
        /*000c*/ 	.word	0x00000000
        /*0010*/ 	.short	0x0004
        /*0012*/ 	.short	0x0078
        /*0014*/ 	.byte	0x00, 0xf0, 0x11, 0x00


	//----- nvinfo : EIATTR_KPARAM_INFO
	.align		4
.L_1183:
        /*0018*/ 	.byte	0x04, 0x17
        /*001a*/ 	.short	(.L_1185 - .L_1184)
.L_1184:
        /*001c*/ 	.word	0x00000000
        /*0020*/ 	.short	0x0003
        /*0022*/ 	.short	0x0074
        /*0024*/ 	.byte	0x00, 0xf0, 0x11, 0x00


	//----- nvinfo : EIATTR_KPARAM_INFO
	.align		4
.L_1185:
        /*0028*/ 	.byte	0x04, 0x17
        /*002a*/ 	.short	(.L_1187 - .L_1186)
.L_1186:
        /*002c*/ 	.word	0x00000000
        /*0030*/ 	.short	0x0002
        /*0032*/ 	.short	0x0070
        /*0034*/ 	.byte	0x00, 0xf0, 0x11, 0x00


	//----- nvinfo : EIATTR_KPARAM_INFO
	.align		4
.L_1187:
        /*0038*/ 	.byte	0x04, 0x17
        /*003a*/ 	.short	(.L_1189 - .L_1188)
.L_1188:
        /*003c*/ 	.word	0x00000000
        /*0040*/ 	.short	0x0001
        /*0042*/ 	.short	0x0038
        /*0044*/ 	.byte	0x00, 0xf0, 0xe1, 0x00


	//----- nvinfo : EIATTR_KPARAM_INFO
	.align		4
.L_1189:
        /*0048*/ 	.byte	0x04, 0x17
        /*004a*/ 	.short	(.L_1191 - .L_1190)
.L_1190:
        /*004c*/ 	.word	0x00000000
        /*0050*/ 	.short	0x0000
        /*0052*/ 	.short	0x0000
        /*0054*/ 	.byte	0x00, 0xf0, 0xe1, 0x00


	//----- nvinfo : EIATTR_SPARSE_MMA_MASK
	.align		4
.L_1191:
        /*0058*/ 	.byte	0x03, 0x50
        /*005a*/ 	.short	0x0000


	//----- nvinfo : EIATTR_MAXREG_COUNT
	.align		4
        /*005c*/ 	.byte	0x03, 0x1b
        /*005e*/ 	.short	0x00ff


	//----- nvinfo : EIATTR_MERCURY_ISA_VERSION
	.align		4
        /*0060*/ 	.byte	0x03, 0x5f
        /*0062*/ 	.short	0x0101


	//----- nvinfo : EIATTR_EXIT_INSTR_OFFSETS
	.align		4
        /*0064*/ 	.byte	0x04, 0x1c
        /*0066*/ 	.short	(.L_1193 - .L_1192)


	//   ....[0]....
.L_1192:
        /*0068*/ 	.word	0x00000090


	//   ....[1]....
        /*006c*/ 	.word	0x00000550


	//----- nvinfo : EIATTR_CRS_STACK_SIZE
	.align		4
.L_1193:
        /*0070*/ 	.byte	0x04, 0x1e
        /*0072*/ 	.short	(.L_1195 - .L_1194)
.L_1194:
        /*0074*/ 	.word	0x00000000


	//----- nvinfo : EIATTR_CBANK_PARAM_SIZE
	.align		4
.L_1195:
        /*0078*/ 	.byte	0x03, 0x19
        /*007a*/ 	.short	0x007c


	//----- nvinfo : EIATTR_PARAM_CBANK
	.align		4
        /*007c*/ 	.byte	0x04, 0x0a
        /*007e*/ 	.short	(.L_1197 - .L_1196)
	.align		4
.L_1196:
        /*0080*/ 	.word	index@(.nv.constant0._ZN2at6native54_GLOBAL__N__757059ea_21_ReplicationPadding_cu_4a93dcdf32replication_pad_forward_kernel1dIfEEvNS_27GenericPackedTensorAccessorIKT_Lm3ENS_16DefaultPtrTraitsElEENS3_IS4_Lm3ES6_lEEiii)
        /*0084*/ 	.short	0x0210
        /*0086*/ 	.short	0x007c


	//----- nvinfo : EIATTR_SW_WAR
	.align		4
.L_1197:
        /*0088*/ 	.byte	0x04, 0x36
        /*008a*/ 	.short	(.L_1199 - .L_1198)
.L_1198:
        /*008c*/ 	.word	0x00000008
.L_1199:


//--------------------- .nv.info._ZN2at6native54_GLOBAL__N__757059ea_21_ReplicationPadding_cu_4a93dcdf32replication_pad_forward_kernel1dIdEEvNS_27GenericPackedTensorAccessorIKT_Lm3ENS_16DefaultPtrTraitsElEENS3_IS4_Lm3ES6_lEEiii --------------------------
	.section	.nv.info._ZN2at6native54_GLOBAL__N__757059ea_21_ReplicationPadding_cu_4a93dcdf32replication_pad_forward_kernel1dIdEEvNS_27GenericPackedTensorAccessorIKT_Lm3ENS_16DefaultPtrTraitsElEENS3_IS4_Lm3ES6_lEEiii,"",@"SHT_CUDA_INFO"
	.sectionflags	@""
	.align	4


	//----- nvinfo : EIATTR_CUDA_API_VERSION
	.align		4
        /*0000*/ 	.byte	0x04, 0x37
        /*0002*/ 	.short	(.L_1201 - .L_1200)
.L_1200:
        /*0004*/ 	.word	0x00000082


	//----- nvinfo : EIATTR_KPARAM_INFO
	.align		4
.L_1201:
        /*0008*/ 	.byte	0x04, 0x17
        /*000a*/ 	.short	(.L_1203 - .L_1202)
.L_1202:
        /*000c*/ 	.word	0x00000000
        /*0010*/ 	.short	0x0004
        /*0012*/ 	.short	0x0078
        /*0014*/ 	.byte	0x00, 0xf0, 0x11, 0x00


	//----- nvinfo : EIATTR_KPARAM_INFO
	.align		4
.L_1203:
        /*0018*/ 	.byte	0x04, 0x17
        /*001a*/ 	.short	(.L_1205 - .L_1204)
.L_1204:
        /*001c*/ 	.word	0x00000000
        /*0020*/ 	.short	0x0003
        /*0022*/ 	.short	0x0074
        /*0024*/ 	.byte	0x00, 0xf0, 0x11, 0x00


	//----- nvinfo : EIATTR_KPARAM_INFO
	.align		4
.L_1205:
        /*0028*/ 	.byte	0x04, 0x17
        /*002a*/ 	.short	(.L_1207 - .L_1206)
.L_1206:
        /*002c*/ 	.word	0x00000000
        /*0030*/ 	.short	0x0002
        /*0032*/ 	.short	0x0070
        /*0034*/ 	.byte	0x00, 0xf0, 0x11, 0x00


	//----- nvinfo : EIATTR_KPARAM_INFO
	.align		4
.L_1207:
        /*0038*/ 	.byte	0x04, 0x17
        /*003a*/ 	.short	(.L_1209 - .L_1208)
.L_1208:
        /*003c*/ 	.word	0x00000000
        /*0040*/ 	.short	0x0001
        /*0042*/ 	.short	0x0038
        /*0044*/ 	.byte	0x00, 0xf0, 0xe1, 0x00


	//----- nvinfo : EIATTR_KPARAM_INFO
	.align		4
.L_1209:
        /*0048*/ 	.byte	0x04, 0x17
        /*004a*/ 	.short	(.L_1211 - .L_1210)
.L_1210:
        /*004c*/ 	.word	0x00000000
        /*0050*/ 	.short	0x0000
        /*0052*/ 	.short	0x0000
        /*0054*/ 	.byte	0x00, 0xf0, 0xe1, 0x00


	//----- nvinfo : EIATTR_SPARSE_MMA_MASK
	.align		4
.L_1211:
        /*0058*/ 	.byte	0x03, 0x50
        /*005a*/ 	.short	0x0000


	//----- nvinfo : EIATTR_MAXREG_COUNT
	.align		4
        /*005c*/ 	.byte	0x03, 0x1b
        /*005e*/ 	.short	0x00ff


	//----- nvinfo : EIATTR_MERCURY_ISA_VERSION
	.align		4
        /*0060*/ 	.byte	0x03, 0x5f
        /*0062*/ 	.short	0x0101


	//----- nvinfo : EIATTR_EXIT_INSTR_OFFSETS
	.align		4
        /*0064*/ 	.byte	0x04, 0x1c
        /*0066*/ 	.short	(.L_1213 - .L_1212)


	//   ....[0]....
.L_1212:
        /*0068*/ 	.word	0x00000090


	//   ....[1]....
        /*006c*/ 	.word	0x00000550


	//----- nvinfo : EIATTR_CRS_STACK_SIZE
	.align		4
.L_1213:
        /*0070*/ 	.byte	0x04, 0x1e
        /*0072*/ 	.short	(.L_1215 - .L_1214)
.L_1214:
        /*0074*/ 	.word	0x00000000


	//----- nvinfo : EIATTR_CBANK_PARAM_SIZE
	.align		4
.L_1215:
        /*0078*/ 	.byte	0x03, 0x19
        /*007a*/ 	.short	0x007c


	//----- nvinfo : EIATTR_PARAM_CBANK
	.align		4
        /*007c*/ 	.byte	0x04, 0x0a
        /*007e*/ 	.short	(.L_1217 - .L_1216)
	.align		4
.L_1216:
        /*0080*/ 	.word	index@(.nv.constant0._ZN2at6native54_GLOBAL__N__757059ea_21_ReplicationPadding_cu_4a93dcdf32replication_pad_forward_kernel1dIdEEvNS_27GenericPackedTensorAccessorIKT_Lm3ENS_16DefaultPtrTraitsElEENS3_IS4_Lm3ES6_lEEiii)
        /*0084*/ 	.short	0x0210
        /*0086*/ 	.short	0x007c


	//----- nvinfo : EIATTR_SW_WAR
	.align		4
.L_1217:
        /*0088*/ 	.byte	0x04, 0x36
        /*008a*/ 	.short	(.L_1219 - .L_1218)
.L_1218:
        /*008c*/ 	.word	0x00000008
.L_1219:


//--------------------- .nv.info._ZN2at6native54_GLOBAL__N__757059ea_21_ReplicationPadding_cu_4a93dcdf32replication_pad_forward_kernel1dIsEEvNS_27GenericPackedTensorAccessorIKT_Lm3ENS_16DefaultPtrTraitsElEENS3_IS4_Lm3ES6_lEEiii --------------------------
	.section	.nv.info._ZN2at6native54_GLOBAL__N__757059ea_21_ReplicationPadding_cu_4a93dcdf32replication_pad_forward_kernel1dIsEEvNS_27GenericPackedTensorAccessorIKT_Lm3ENS_16DefaultPtrTraitsElEENS3_IS4_Lm3ES6_lEEiii,"",@"SHT_CUDA_INFO"
	.sectionflags	@""
	.align	4


	//----- nvinfo : EIATTR_CUDA_API_VERSION
	.align		4
        /*0000*/ 	.byte	0x04, 0x37
        /*0002*/ 	.short	(.L_1221 - .L_1220)
.L_1220:
        /*0004*/ 	.word	0x00000082


	//----- nvinfo : EIATTR_KPARAM_INFO
	.align		4
.L_1221:
        /*0008*/ 	.byte	0x04, 0x17
        /*000a*/ 	.short	(.L_1223 - .L_1222)
.L_1222:
        /*000c*/ 	.word	0x00000000
        /*0010*/ 	.short	0x0004
        /*0012*/ 	.short	0x0078
        /*0014*/ 	.byte	0x00, 0xf0, 0x11, 0x00


	//----- nvinfo : EIATTR_KPARAM_INFO
	.align		4
.L_1223:
        /*0018*/ 	.byte	0x04, 0x17
        /*001a*/ 	.short	(.L_1225 - .L_1224)
.L_1224:
        /*001c*/ 	.word	0x00000000
        /*0020*/ 	.short	0x0003
        /*0022*/ 	.short	0x0074
        /*0024*/ 	.byte	0x00, 0xf0, 0x11, 0x00


	//----- nvinfo : EIATTR_KPARAM_INFO
	.align		4
.L_1225:
        /*0028*/ 	.byte	0x04, 0x17
        /*002a*/ 	.short	(.L_1227 - .L_1226)
.L_1226:
        /*002c*/ 	.word	0x00000000
        /*0030*/ 	.short	0x0002
        /*0032*/ 	.short	0x0070
        /*0034*/ 	.byte	0x00, 0xf0, 0x11, 0x00


	//----- nvinfo : EIATTR_KPARAM_INFO
	.align		4
.L_1227:
        /*0038*/ 	.byte	0x04, 0x17
        /*003a*/ 	.short	(.L_1229 - .L_1228)
.L_1228:
        /*003c*/ 	.word	0x00000000
        /*0040*/ 	.short	0x0001
        /*0042*/ 	.short	0x0038
        /*0044*/ 	.byte	0x00, 0xf0, 0xe1, 0x00


	//----- nvinfo : EIATTR_KPARAM_INFO
	.align		4
.L_1229:
        /*0048*/ 	.byte	0x04, 0x17
        /*004a*/ 	.short	(.L_1231 - .L_1230)
.L_1230:
        /*004c*/ 	.word	0x00000000
        /*0050*/ 	.short	0x0000
        /*0052*/ 	.short	0x0000
        /*0054*/ 	.byte	0x00, 0xf0, 0xe1, 0x00


	//----- nvinfo : EIATTR_SPARSE_MMA_MASK
	.align		4
.L_1231:
        /*0058*/ 	.byte	0x03, 0x50
        /*005a*/ 	.short	0x0000


	//----- nvinfo : EIATTR_MAXREG_COUNT
	.align		4
        /*005c*/ 	.byte	0x03, 0x1b
        /*005e*/ 	.short	0x00ff


	//----- nvinfo : EIATTR_MERCURY_ISA_VERSION
	.align		4
        /*0060*/ 	.byte	0x03, 0x5f
        /*0062*/ 	.short	0x0101


	//----- nvinfo : EIATTR_EXIT_INSTR_OFFSETS
	.align		4
        /*0064*/ 	.byte	0x04, 0x1c
        /*0066*/ 	.short	(.L_1233 - .L_1232)


	//   ....[0]....
.L_1232:
        /*0068*/ 	.word	0x00000090


	//   ....[1]....
        /*006c*/ 	.word	0x00000550


	//----- nvinfo : EIATTR_CRS_STACK_SIZE
	.align		4
.L_1233:
        /*0070*/ 	.byte	0x04, 0x1e
        /*0072*/ 	.short	(.L_1235 - .L_1234)
.L_1234:
        /*0074*/ 	.word	0x00000000


	//----- nvinfo : EIATTR_CBANK_PARAM_SIZE
	.align		4
.L_1235:
        /*0078*/ 	.byte	0x03, 0x19
        /*007a*/ 	.short	0x007c


	//----- nvinfo : EIATTR_PARAM_CBANK
	.align		4
        /*007c*/ 	.byte	0x04, 0x0a
        /*007e*/ 	.short	(.L_1237 - .L_1236)
	.align		4
.L_1236:
        /*0080*/ 	.word	index@(.nv.constant0._ZN2at6native54_GLOBAL__N__757059ea_21_ReplicationPadding_cu_4a93dcdf32replication_pad_forward_kernel1dIsEEvNS_27GenericPackedTensorAccessorIKT_Lm3ENS_16DefaultPtrTraitsElEENS3_IS4_Lm3ES6_lEEiii)
        /*0084*/ 	.short	0x0210
        /*0086*/ 	.short	0x007c


	//----- nvinfo : EIATTR_SW_WAR
	.align		4
.L_1237:
        /*0088*/ 	.byte	0x04, 0x36
        /*008a*/ 	.short	(.L_1239 - .L_1238)
.L_1238:
        /*008c*/ 	.word	0x00000008
.L_1239:


//--------------------- .nv.info._ZN2at6native54_GLOBAL__N__757059ea_21_ReplicationPadding_cu_4a93dcdf32replication_pad_forward_kernel1dIlEEvNS_27GenericPackedTensorAccessorIKT_Lm3ENS_16DefaultPtrTraitsElEENS3_IS4_Lm3ES6_lEEiii --------------------------
	.section	.nv.info._ZN2at6native54_GLOBAL__N__757059ea_21_ReplicationPadding_cu_4a93dcdf32replication_pad_forward_kernel1dIlEEvNS_27GenericPackedTensorAccessorIKT_Lm3ENS_16DefaultPtrTraitsElEENS3_IS4_Lm3ES6_lEEiii,"",@"SHT_CUDA_INFO"
	.sectionflags	@""
	.align	4


	//----- nvinfo : EIATTR_CUDA_API_VERSION
	.align		4
        /*0000*/ 	.byte	0x04, 0x37
        /*0002*/ 	.short	(.L_1241 - .L_1240)
.L_1240:
        /*0004*/ 	.word	0x00000082


	//----- nvinfo : EIATTR_KPARAM_INFO
	.align		4
.L_1241:
        /*0008*/ 	.byte	0x04, 0x17
        /*000a*/ 	.short	(.L_1243 - .L_1242)
.L_1242:
        /*000c*/ 	.word	0x00000000
        /*0010*/ 	.short	0x0004
        /*0012*/ 	.short	0x0078
        /*0014*/ 	.byte	0x00, 0xf0, 0x11, 0x00


	//----- nvinfo : EIATTR_KPARAM_INFO
	.align		4
.L_1243:
        /*0018*/ 	.byte	0x04, 0x17
        /*001a*/ 	.short	(.L_1245 - .L_1244)
.L_1244:
        /*001c*/ 	.word	0x00000000
        /*0020*/ 	.short	0x0003
        /*0022*/ 	.short	0x0074
        /*0024*/ 	.byte	0x00, 0xf0, 0x11, 0x00


	//----- nvinfo : EIATTR_KPARAM_INFO
	.align		4
.L_1245:
        /*0028*/ 	.byte	0x04, 0x17
        /*002a*/ 	.short	(.L_1247 - .L_1246)
.L_1246:
        /*002c*/ 	.word	0x00000000
        /*0030*/ 	.short	0x0002
        /*0032*/ 	.short	0x0070
        /*0034*/ 	.byte	0x00, 0xf0, 0x11, 0x00


	//----- nvinfo : EIATTR_KPARAM_INFO
	.align		4
.L_1247:
        /*0038*/ 	.byte	0x04, 0x17
        /*003a*/ 	.short	(.L_1249 - .L_1248)
.L_1248:
        /*003c*/ 	.word	0x00000000
        /*0040*/ 	.short	0x0001
        /*0042*/ 	.short	0x0038
        /*0044*/ 	.byte	0x00, 0xf0, 0xe1, 0x00


	//----- nvinfo : EIATTR_KPARAM_INFO
	.align		4
.L_1249:
        /*0048*/ 	.byte	0x04, 0x17
        /*004a*/ 	.short	(.L_1251 - .L_1250)
.L_1250:
        /*004c*/ 	.word	0x00000000
        /*0050*/ 	.short	0x0000
        /*0052*/ 	.short	0x0000
        /*0054*/ 	.byte	0x00, 0xf0, 0xe1, 0x00


	//----- nvinfo : EIATTR_SPARSE_MMA_MASK
	.align		4
.L_1251:
        /*0058*/ 	.byte	0x03, 0x50
        /*005a*/ 	.short	0x0000


	//----- nvinfo : EIATTR_MAXREG_COUNT
	.align		4
        /*005c*/ 	.byte	0x03, 0x1b
        /*005e*/ 	.short	0x00ff


	//----- nvinfo : EIATTR_MERCURY_ISA_VERSION
	.align		4
        /*0060*/ 	.byte	0x03, 0x5f
        /*0062*/ 	.short	0x0101


	//----- nvinfo : EIATTR_EXIT_INSTR_OFFSETS
	.align		4
        /*0064*/ 	.byte	0x04, 0x1c
        /*0066*/ 	.short	(.L_1253 - .L_1252)


	//   ....[0]....
.L_1252:
        /*0068*/ 	.word	0x00000090


	//   ....[1]....
        /*006c*/ 	.word	0x00000550


	//----- nvinfo : EIATTR_CRS_STACK_SIZE
	.align		4
.L_1253:
        /*0070*/ 	.byte	0x04, 0x1e
        /*0072*/ 	.short	(.L_1255 - .L_1254)
.L_1254:
        /*0074*/ 	.word	0x00000000


	//----- nvinfo : EIATTR_CBANK_PARAM_SIZE
	.align		4
.L_1255:
        /*0078*/ 	.byte	0x03, 0x19
        /*007a*/ 	.short	0x007c


	//----- nvinfo : EIATTR_PARAM_CBANK
	.align		4
        /*007c*/ 	.byte	0x04, 0x0a
        /*007e*/ 	.short	(.L_1257 - .L_1256)
	.align		4
.L_1256:
        /*0080*/ 	.word	index@(.nv.constant0._ZN2at6native54_GLOBAL__N__757059ea_21_ReplicationPadding_cu_4a93dcdf32replication_pad_forward_kernel1dIlEEvNS_27GenericPackedTensorAccessorIKT_Lm3ENS_16DefaultPtrTraitsElEENS3_IS4_Lm3ES6_lEEiii)
        /*0084*/ 	.short	0x0210
        /*0086*/ 	.short	0x007c


	//----- nvinfo : EIATTR_SW_WAR
	.align		4
.L_1257:
        /*0088*/ 	.byte	0x04, 0x36
        /*008a*/ 	.short	(.L_1259 - .L_1258)
.L_1258:
        /*008c*/ 	.word	0x00000008
.L_1259:


//--------------------- .nv.info._ZN2at6native54_GLOBAL__N__757059ea_21_ReplicationPadding_cu_4a93dcdf32replication_pad_forward_kernel1dIiEEvNS_27GenericPackedTensorAccessorIKT_Lm3ENS_16DefaultPtrTraitsElEENS3_IS4_Lm3ES6_lEEiii --------------------------
	.section	.nv.info._ZN2at6native54_GLOBAL__N__757059ea_21_ReplicationPadding_cu_4a93dcdf32replication_pad_forward_kernel1dIiEEvNS_27GenericPackedTensorAccessorIKT_Lm3ENS_16DefaultPtrTraitsElEENS3_IS4_Lm3ES6_lEEiii,"",@"SHT_CUDA_INFO"
	.sectionflags	@""
	.align	4


	//----- nvinfo : EIATTR_CUDA_API_VERSION
	.align		4
        /*0000*/ 	.byte	0x04, 0x37
        /*0002*/ 	.short	(.L_1261 - .L_1260)
.L_1260:
        /*0004*/ 	.word	0x00000082


	//----- nvinfo : EIATTR_KPARAM_INFO
	.align		4
.L_1261:
        /*0008*/ 	.byte	0x04, 0x17
        /*000a*/ 	.short	(.L_1263 - .L_1262)
.L_1262:
        /*000c*/ 	.word	0x00000000
        /*0010*/ 	.short	0x0004
        /*0012*/ 	.short	0x0078
        /*0014*/ 	.byte	0x00, 0xf0, 0x11, 0x00


	//----- nvinfo : EIATTR_KPARAM_INFO
	.align		4
.L_1263:
        /*0018*/ 	.byte	0x04, 0x17
        /*001a*/ 	.short	(.L_1265 - .L_1264)
.L_1264:
        /*001c*/ 	.word	0x00000000
        /*0020*/ 	.short	0x0003
        /*0022*/ 	.short	0x0074
        /*0024*/ 	.byte	0x00, 0xf0, 0x11, 0x00


	//----- nvinfo : EIATTR_KPARAM_INFO
	.align		4
.L_1265:
        /*0028*/ 	.byte	0x04, 0x17
        /*002a*/ 	.short	(.L_1267 - .L_1266)
.L_1266:
        /*002c*/ 	.word	0x00000000
        /*0030*/ 	.short	0x0002
        /*0032*/ 	.short	0x0070
        /*0034*/ 	.byte	0x00, 0xf0, 0x11, 0x00


	//----- nvinfo : EIATTR_KPARAM_INFO
	.align		4
.L_1267:
        /*0038*/ 	.byte	0x04, 0x17
        /*003a*/ 	.short	(.L_1269 - .L_1268)
.L_1268:
        /*003c*/ 	.word	0x00000000
        /*0040*/ 	.short	0x0001
        /*0042*/ 	.short	0x0038
        /*0044*/ 	.byte	0x00, 0xf0, 0xe1, 0x00


	//----- nvinfo : EIATTR_KPARAM_INFO
	.align		4
.L_1269:
        /*0048*/ 	.byte	0x04, 0x17
        /*004a*/ 	.short	(.L_1271 - .L_1270)
.L_1270:
        /*004c*/ 	.word	0x00000000
        /*0050*/ 	.short	0x0000
        /*0052*/ 	.short	0x0000
        /*0054*/ 	.byte	0x00, 0xf0, 0xe1, 0x00


	//----- nvinfo : EIATTR_SPARSE_MMA_MASK
	.align		4
.L_1271:
        /*0058*/ 	.byte	0x03, 0x50
        /*005a*/ 	.short	0x0000


	//----- nvinfo : EIATTR_MAXREG_COUNT
	.align		4
        /*005c*/ 	.byte	0x03, 0x1b
        /*005e*/ 	.short	0x00ff


	//----- nvinfo : EIATTR_MERCURY_ISA_VERSION
	.align		4
        /*0060*/ 	.byte	0x03, 0x5f
        /*0062*/ 	.short	0x0101


	//----- nvinfo : EIATTR_EXIT_INSTR_OFFSETS
	.align		4
        /*0064*/ 	.byte	0x04, 0x1c
        /*0066*/ 	.short	(.L_1273 - .L_1272)


	//   ....[0]....
.L_1272:
        /*0068*/ 	.word	0x00000090


	//   ....[1]....
        /*006c*/ 	.word	0x00000550


	//----- nvinfo : EIATTR_CRS_STACK_SIZE
	.align		4
.L_1273:
        /*0070*/ 	.byte	0x04, 0x1e
        /*0072*/ 	.short	(.L_1275 - .L_1274)
.L_1274:
        /*0074*/ 	.word	0x00000000


	//----- nvinfo : EIATTR_CBANK_PARAM_SIZE
	.align		4
.L_1275:
        /*0078*/ 	.byte	0x03, 0x19
        /*007a*/ 	.short	0x007c


	//----- nvinfo : EIATTR_PARAM_CBANK
	.align		4
        /*007c*/ 	.byte	0x04, 0x0a
        /*007e*/ 	.short	(.L_1277 - .L_1276)
	.align		4
.L_1276:
        /*0080*/ 	.word	index@(.nv.constant0._ZN2at6native54_GLOBAL__N__757059ea_21_ReplicationPadding_cu_4a93dcdf32replication_pad_forward_kernel1dIiEEvNS_27GenericPackedTensorAccessorIKT_Lm3ENS_16DefaultPtrTraitsElEENS3_IS4_Lm3ES6_lEEiii)
        /*0084*/ 	.short	0x0210
        /*0086*/ 	.short	0x007c


	//----- nvinfo : EIATTR_SW_WAR
	.align		4
.L_1277:
        /*0088*/ 	.byte	0x04, 0x36
        /*008a*/ 	.short	(.L_1279 - .L_1278)
.L_1278:
        /*008c*/ 	.word	0x00000008
.L_1279:


//--------------------- .nv.info._ZN2at6native54_GLOBAL__N__757059ea_21_ReplicationPadding_cu_4a93dcdf32replication_pad_forward_kernel1dIaEEvNS_27GenericPackedTensorAccessorIKT_Lm3ENS_16DefaultPtrTraitsElEENS3_IS4_Lm3ES6_lEEiii --------------------------
	.section	.nv.info._ZN2at6native54_GLOBAL__N__757059ea_21_ReplicationPadding_cu_4a93dcdf32replication_pad_forward_kernel1dIaEEvNS_27GenericPackedTensorAccessorIKT_Lm3ENS_16DefaultPtrTraitsElEENS3_IS4_Lm3ES6_lEEiii,"",@"SHT_CUDA_INFO"
	.sectionflags	@""
	.align	4


	//----- nvinfo : EIATTR_CUDA_API_VERSION
	.align		4
        /*0000*/ 	.byte	0x04, 0x37
        /*0002*/ 	.short	(.L_1281 - .L_1280)
.L_1280:
        /*0004*/ 	.word	0x00000082


	//----- nvinfo : EIATTR_KPARAM_INFO
	.align		4
.L_1281:
        /*0008*/ 	.byte	0x04, 0x17
        /*000a*/ 	.short	(.L_1283 - .L_1282)
.L_1282:
        /*000c*/ 	.word	0x00000000
        /*0010*/ 	.short	0x0004
        /*0012*/ 	.short	0x0078
        /*0014*/ 	.byte	0x00, 0xf0, 0x11, 0x00


	//----- nvinfo : EIATTR_KPARAM_INFO
	.align		4
.L_1283:
        /*0018*/ 	.byte	0x04, 0x17
        /*001a*/ 	.short	(.L_1285 - .L_1284)
.L_1284:
        /*001c*/ 	.word	0x00000000
        /*0020*/ 	.short	0x0003
        /*0022*/ 	.short	0x0074
        /*0024*/ 	.byte	0x00, 0xf0, 0x11, 0x00


	//----- nvinfo : EIATTR_KPARAM_INFO
	.align		4
.L_1285:
        /*0028*/ 	.byte	0x04, 0x17
        /*002a*/ 	.short	(.L_1287 - .L_1286)
.L_1286:
        /*002c*/ 	.word	0x00000000
        /*0030*/ 	.short	0x0002
        /*0032*/ 	.short	0x0070
        /*0034*/ 	.byte	0x00, 0xf0, 0x11, 0x00


	//----- nvinfo : EIATTR_KPARAM_INFO
	.align		4
.L_1287:
        /*0038*/ 	.byte	0x04, 0x17
        /*003a*/ 	.short	(.L_1289 - .L_1288)
.L_1288:
        /*003c*/ 	.word	0x00000000
        /*0040*/ 	.short	0x0001
        /*0042*/ 	.short	0x0038
        /*0044*/ 	.byte	0x00, 0xf0, 0xe1, 0x00


	//----- nvinfo : EIATTR_KPARAM_INFO
	.align		4
.L_1289:
        /*0048*/ 	.byte	0x04, 0x17
        /*004a*/ 	.short	(.L_1291 - .L_1290)
.L_1290:
        /*004c*/ 	.word	0x00000000
        /*0050*/ 	.short	0x0000
        /*0052*/ 	.short	0x0000
        /*0054*/ 	.byte	0x00, 0xf0, 0xe1, 0x00


	//----- nvinfo : EIATTR_SPARSE_MMA_MASK
	.align		4
.L_1291:
        /*0058*/ 	.byte	0x03, 0x50
        /*005a*/ 	.short	0x0000


	//----- nvinfo : EIATTR_MAXREG_COUNT
	.align		4
        /*005c*/ 	.byte	0x03, 0x1b
        /*005e*/ 	.short	0x00ff


	//----- nvinfo : EIATTR_MERCURY_ISA_VERSION
	.align		4
        /*0060*/ 	.byte	0x03, 0x5f
        /*0062*/ 	.short	0x0101


	//----- nvinfo : EIATTR_EXIT_INSTR_OFFSETS
	.align		4
        /*0064*/ 	.byte	0x04, 0x1c
        /*0066*/ 	.short	(.L_1293 - .L_1292)


	//   ....[0]....
.L_1292:
        /*0068*/ 	.word	0x00000090


	//   ....[1]....
        /*006c*/ 	.word	0x00000530


	//----- nvinfo : EIATTR_CRS_STACK_SIZE
	.align		4
.L_1293:
        /*0070*/ 	.byte	0x04, 0x1e
        /*0072*/ 	.short	(.L_1295 - .L_1294)
.L_1294:
        /*0074*/ 	.word	0x00000000


	//----- nvinfo : EIATTR_CBANK_PARAM_SIZE
	.align		4
.L_1295:
        /*0078*/ 	.byte	0x03, 0x19
        /*007a*/ 	.short	0x007c


	//----- nvinfo : EIATTR_PARAM_CBANK
	.align		4
        /*007c*/ 	.byte	0x04, 0x0a
        /*007e*/ 	.short	(.L_1297 - .L_1296)
	.align		4
.L_1296:
        /*0080*/ 	.word	index@(.nv.constant0._ZN2at6native54_GLOBAL__N__757059ea_21_ReplicationPadding_cu_4a93dcdf32replication_pad_forward_kernel1dIaEEvNS_27GenericPackedTensorAccessorIKT_Lm3ENS_16DefaultPtrTraitsElEENS3_IS4_Lm3ES6_lEEiii)
        /*0084*/ 	.short	0x0210
        /*0086*/ 	.short	0x007c


	//----- nvinfo : EIATTR_SW_WAR
	.align		4
.L_1297:
        /*0088*/ 	.byte	0x04, 0x36
        /*008a*/ 	.short	(.L_1299 - .L_1298)
.L_1298:
        /*008c*/ 	.word	0x00000008
.L_1299:


//--------------------- .nv.info._ZN2at6native54_GLOBAL__N__757059ea_21_ReplicationPadding_cu_4a93dcdf32replication_pad_forward_kernel1dIhEEvNS_27GenericPackedTensorAccessorIKT_Lm3ENS_16DefaultPtrTraitsElEENS3_IS4_Lm3ES6_lEEiii --------------------------
	.section	.nv.info._ZN2at6native54_GLOBAL__N__757059ea_21_ReplicationPadding_cu_4a93dcdf32replication_pad_forward_kernel1dIhEEvNS_27GenericPackedTensorAccessorIKT_Lm3ENS_16DefaultPtrTraitsElEENS3_IS4_Lm3ES6_lEEiii,"",@"SHT_CUDA_INFO"
	.sectionflags	@""
	.align	4


	//----- nvinfo : EIATTR_CUDA_API_VERSION
	.align		4
        /*0000*/ 	.byte	0x04, 0x37
        /*0002*/ 	.short	(.L_1301 - .L_1300)
.L_1300:
        /*0004*/ 	.word	0x00000082


	//----- nvinfo : EIATTR_KPARAM_INFO
	.align		4
.L_1301:
        /*0008*/ 	.byte	0x04, 0x17
        /*000a*/ 	.short	(.L_1303 - .L_1302)
.L_1302:
        /*000c*/ 	.word	0x00000000
        /*0010*/ 	.short	0x0004
        /*0012*/ 	.short	0x0078
        /*0014*/ 	.byte	0x00, 0xf0, 0x11, 0x00


	//----- nvinfo : EIATTR_KPARAM_INFO
	.align		4
.L_1303:
        /*0018*/ 	.byte	0x04, 0x17
        /*001a*/ 	.short	(.L_1305 - .L_1304)
.L_1304:
        /*001c*/ 	.word	0x00000000
        /*0020*/ 	.short	0x0003
        /*0022*/ 	.short	0x0074
        /*0024*/ 	.byte	0x00, 0xf0, 0x11, 0x00


	//----- nvinfo : EIATTR_KPARAM_INFO
	.align		4
.L_1305:
        /*0028*/ 	.byte	0x04, 0x17
        /*002a*/ 	.short	(.L_1307 - .L_1306)
.L_1306:
        /*002c*/ 	.word	0x00000000
        /*0030*/ 	.short	0x0002
        /*0032*/ 	.short	0x0070
        /*0034*/ 	.byte	0x00, 0xf0, 0x11, 0x00


	//----- nvinfo : EIATTR_KPARAM_INFO
	.align		4
.L_1307:
        /*0038*/ 	.byte	0x04, 0x17
        /*003a*/ 	.short	(.L_1309 - .L_1308)
.L_1308:
        /*003c*/ 	.word	0x00000000
        /*0040*/ 	.short	0x0001
        /*0042*/ 	.short	0x0038
        /*0044*/ 	.byte	0x00, 0xf0, 0xe1, 0x00


	//----- nvinfo : EIATTR_KPARAM_INFO
	.align		4
.L_1309:
        /*0048*/ 	.byte	0x04, 0x17
        /*004a*/ 	.short	(.L_1311 - .L_1310)
.L_1310:
        /*004c*/ 	.word	0x00000000
        /*0050*/ 	.short	0x0000
        /*0052*/ 	.short	0x0000
        /*0054*/ 	.byte	0x00, 0xf0, 0xe1, 0x00


	//----- nvinfo : EIATTR_SPARSE_MMA_MASK
	.align		4
.L_1311:
        /*0058*/ 	.byte	0x03, 0x50
        /*005a*/ 	.short	0x0000


	//----- nvinfo : EIATTR_MAXREG_COUNT
	.align		4
        /*005c*/ 	.byte	0x03, 0x1b
        /*005e*/ 	.short	0x00ff


	//----- nvinfo : EIATTR_MERCURY_ISA_VERSION
	.align		4
        /*0060*/ 	.byte	0x03, 0x5f
        /*0062*/ 	.short	0x0101


	//----- nvinfo : EIATTR_EXIT_INSTR_OFFSETS
	.align		4
        /*0064*/ 	.byte	0x04, 0x1c
        /*0066*/ 	.short	(.L_1313 - .L_1312)


	//   ....[0]....
.L_1312:
        /*0068*/ 	.word	0x00000090


	//   ....[1]....
        /*006c*/ 	.word	0x00000530


	//----- nvinfo : EIATTR_CRS_STACK_SIZE
	.align		4
.L_1313:
        /*0070*/ 	.byte	0x04, 0x1e
        /*0072*/ 	.short	(.L_1315 - .L_1314)
.L_1314:
        /*0074*/ 	.word	0x00000000


	//----- nvinfo : EIATTR_CBANK_PARAM_SIZE
	.align		4
.L_1315:
        /*0078*/ 	.byte	0x03, 0x19
        /*007a*/ 	.short	0x007c


	//----- nvinfo : EIATTR_PARAM_CBANK
	.align		4
        /*007c*/ 	.byte	0x04, 0x0a
        /*007e*/ 	.short	(.L_1317 - .L_1316)
	.align		4
.L_1316:
        /*0080*/ 	.word	index@(.nv.constant0._ZN2at6native54_GLOBAL__N__757059ea_21_ReplicationPadding_cu_4a93dcdf32replication_pad_forward_kernel1dIhEEvNS_27GenericPackedTensorAccessorIKT_Lm3ENS_16DefaultPtrTraitsElEENS3_IS4_Lm3ES6_lEEiii)
        /*0084*/ 	.short	0x0210
        /*0086*/ 	.short	0x007c


	//----- nvinfo : EIATTR_SW_WAR
	.align		4
.L_1317:
        /*0088*/ 	.byte	0x04, 0x36
        /*008a*/ 	.short	(.L_1319 - .L_1318)
.L_1318:
        /*008c*/ 	.word	0x00000008
.L_1319:


//--------------------- .nv.info._ZN2at6native54_GLOBAL__N__757059ea_21_ReplicationPadding_cu_4a93dcdf31replication_pad_backward_kernelIN3c108BFloat16EEEvNS_27GenericPackedTensorAccessorIT_Lm5ENS_16DefaultPtrTraitsElEENS5_IKS6_Lm5ES7_lEEiiiii --------------------------
	.section	.nv.info._ZN2at6native54_GLOBAL__N__757059ea_21_ReplicationPadding_cu_4a93dcdf31replication_pad_backward_kernelIN3c108BFloat16EEEvNS_27GenericPackedTensorAccessorIT_Lm5ENS_16DefaultPtrTraitsElEENS5_IKS6_Lm5ES7_lEEiiiii,"",@"SHT_CUDA_INFO"
	.sectionflags	@""
	.align	4


	//----- nvinfo : EIATTR_CUDA_API_VERSION
	.align		4
        /*0000*/ 	.byte	0x04, 0x37
        /*0002*/ 	.short	(.L_1321 - .L_1320)
.L_1320:
        /*0004*/ 	.word	0x00000082


	//----- nvinfo : EIATTR_KPARAM_INFO
	.align		4
.L_1321:
        /*0008*/ 	.byte	0x04, 0x17
        /*000a*/ 	.short	(.L_1323 - .L_1322)
.L_1322:
        /*000c*/ 	.word	0x00000000
        /*0010*/ 	.short	0x0006
        /*0012*/ 	.short	0x00c0
        /*0014*/ 	.byte	0x00, 0xf0, 0x11, 0x00


	//----- nvinfo : EIATTR_KPARAM_INFO
	.align		4
.L_1323:
        /*0018*/ 	.byte	0x04, 0x17
        /*001a*/ 	.short	(.L_1325 - .L_1324)
.L_1324:
        /*001c*/ 	.word	0x00000000
        /*0020*/ 	.short	0x0005
        /*0022*/ 	.short	0x00bc
        /*0024*/ 	.byte	0x00, 0xf0, 0x11, 0x00


	//----- nvinfo : EIATTR_KPARAM_INFO
	.align		4
.L_1325:
        /*0028*/ 	.byte	0x04, 0x17
        /*002a*/ 	.short	(.L_1327 - .L_1326)
.L_1326:
        /*002c*/ 	.word	0x00000000
        /*0030*/ 	.short	0x0004
        /*0032*/ 	.short	0x00b8
        /*0034*/ 	.byte	0x00, 0xf0, 0x11, 0x00


	//----- nvinfo : EIATTR_KPARAM_INFO
	.align		4
.L_1327:
        /*0038*/ 	.byte	0x04, 0x17
        /*003a*/ 	.short	(.L_1329 - .L_1328)
.L_1328:
        /*003c*/ 	.word	0x00000000
        /*0040*/ 	.short	0x0003
        /*0042*/ 	.short	0x00b4
        /*0044*/ 	.byte	0x00, 0xf0, 0x11, 0x00


	//----- nvinfo : EIATTR_KPARAM_INFO
	.align		4
.L_1329:
        /*0048*/ 	.byte	0x04, 0x17
        /*004a*/ 	.short	(.L_1331 - .L_1330)
.L_1330:
        /*004c*/ 	.word	0x00000000
        /*0050*/ 	.short	0x0002
        /*0052*/ 	.short	0x00b0
        /*0054*/ 	.byte	0x00, 0xf0, 0x11, 0x00


	//----- nvinfo : EIATTR_KPARAM_INFO
	.align		4
.L_1331:
        /*0058*/ 	.byte	0x04, 0x17
        /*005a*/ 	.short	(.L_1333 - .L_1332)
.L_1332:
        /*005c*/ 	.word	0x00000000
        /*0060*/ 	.short	0x0001
        /*0062*/ 	.short	0x0058
        /*0064*/ 	.byte	0x00, 0xf0, 0x61, 0x01


	//----- nvinfo : EIATTR_KPARAM_INFO
	.align		4
.L_1333:
        /*0068*/ 	.byte	0x04, 0x17
        /*006a*/ 	.short	(.L_1335 - .L_1334)
.L_1334:
        /*006c*/ 	.word	0x00000000
        /*0070*/ 	.short	0x0000
        /*0072*/ 	.short	0x0000
        /*0074*/ 	.byte	0x00, 0xf0, 0x61, 0x01


	//----- nvinfo : EIATTR_SPARSE_MMA_MASK
	.align		4
.L_1335:
        /*0078*/ 	.byte	0x03, 0x50
        /*007a*/ 	.short	0x0000


	//----- nvinfo : EIATTR_MAXREG_COUNT
	.align		4
        /*007c*/ 	.byte	0x03, 0x1b
        /*007e*/ 	.short	0x00ff


	//----- nvinfo : EIATTR_MERCURY_ISA_VERSION
	.align		4
        /*0080*/ 	.byte	0x03, 0x5f
        /*0082*/ 	.short	0x0101


	//----- nvinfo : EIATTR_ATOM16_EMUL_INSTR_REG_MAP
	.align		4
        /*0084*/ 	.byte	0x04, 0x2e
        /*0086*/ 	.short	(.L_1337 - .L_1336)


	//   ....[0]....
.L_1336:
        /*0088*/ 	.word	0x00000dd0
        /*008c*/ 	.short	0x0009
        /*008e*/ 	.short	0x0000


	//   ....[1]....
        /*0090*/ 	.word	0x00000e30
        /*0094*/ 	.short	0x0009
        /*0096*/ 	.short	0x0000


	//----- nvinfo : EIATTR_EXIT_INSTR_OFFSETS
	.align		4
.L_1337:
        /*0098*/ 	.byte	0x04, 0x1c
        /*009a*/ 	.short	(.L_1339 - .L_1338)


	//   ....[0]....
.L_1338:
        /*009c*/ 	.word	0x00000140


	//   ....[1]....
        /*00a0*/ 	.word	0x00000e70


	//----- nvinfo : EIATTR_CRS_STACK_SIZE
	.align		4
.L_1339:
        /*00a4*/ 	.byte	0x04, 0x1e
        /*00a6*/ 	.short	(.L_1341 - .L_1340)
.L_1340:
        /*00a8*/ 	.word	0x00000000


	//----- nvinfo : EIATTR_CBANK_PARAM_SIZE
	.align		4
.L_1341:
        /*00ac*/ 	.byte	0x03, 0x19
        /*00ae*/ 	.short	0x00c4


	//----- nvinfo : EIATTR_PARAM_CBANK
	.align		4
        /*00b0*/ 	.byte	0x04, 0x0a
        /*00b2*/ 	.short	(.L_1343 - .L_1342)
	.align		4
.L_1342:
        /*00b4*/ 	.word	index@(.nv.constant0._ZN2at6native54_GLOBAL__N__757059ea_21_ReplicationPadding_cu_4a93dcdf31replication_pad_backward_kernelIN3c108BFloat16EEEvNS_27GenericPackedTensorAccessorIT_Lm5ENS_16DefaultPtrTraitsElEENS5_IKS6_Lm5ES7_lEEiiiii)
        /*00b8*/ 	.short	0x0210
        /*00ba*/ 	.short	0x00c4


	//----- nvinfo : EIATTR_SW_WAR
	.align		4
.L_1343:
        /*00bc*/ 	.byte	0x04, 0x36
        /*00be*/ 	.short	(.L_1345 - .L_1344)
.L_1344:
        /*00c0*/ 	.word	0x00000008
.L_1345:


//--------------------- .nv.info._ZN2at6native54_GLOBAL__N__757059ea_21_ReplicationPadding_cu_4a93dcdf31replication_pad_backward_kernelIN3c104HalfEEEvNS_27GenericPackedTensorAccessorIT_Lm5ENS_16DefaultPtrTraitsElEENS5_IKS6_Lm5ES7_lEEiiiii --------------------------
	.section	.nv.info._ZN2at6native54_GLOBAL__N__757059ea_21_ReplicationPadding_cu_4a93dcdf31replication_pad_backward_kernelIN3c104HalfEEEvNS_27GenericPackedTensorAccessorIT_Lm5ENS_16DefaultPtrTraitsElEENS5_IKS6_Lm5ES7_lEEiiiii,"",@"SHT_CUDA_INFO"
	.sectionflags	@""
	.align	4


	//----- nvinfo : EIATTR_CUDA_API_VERSION
	.align		4
        /*0000*/ 	.byte	0x04, 0x37
        /*0002*/ 	.short	(.L_1347 - .L_1346)
.L_1346:
        /*0004*/ 	.word	0x00000082


	//----- nvinfo : EIATTR_KPARAM_INFO
	.align		4
.L_1347:
        /*0008*/ 	.byte	0x04, 0x17
        /*000a*/ 	.short	(.L_1349 - .L_1348)
.L_1348:
        /*000c*/ 	.word	0x00000000
        /*0010*/ 	.short	0x0006
        /*0012*/ 	.short	0x00c0
        /*0014*/ 	.byte	0x00, 0xf0, 0x11, 0x00


	//----- nvinfo : EIATTR_KPARAM_INFO
	.align		4
.L_1349:
        /*0018*/ 	.byte	0x04, 0x17
        /*001a*/ 	.short	(.L_1351 - .L_1350)
.L_1350:
        /*001c*/ 	.word	0x00000000
        /*0020*/ 	.short	0x0005
        /*0022*/ 	.short	0x00bc
        /*0024*/ 	.byte	0x00, 0xf0, 0x11, 0x00


	//----- nvinfo : EIATTR_KPARAM_INFO
	.align		4
.L_1351:
        /*0028*/ 	.byte	0x04, 0x17
        /*002a*/ 	.short	(.L_1353 - .L_1352)
.L_1352:
        /*002c*/ 	.word	0x00000000
        /*0030*/ 	.short	0x0004
        /*0032*/ 	.short	0x00b8
        /*0034*/ 	.byte	0x00, 0xf0, 0x11, 0x00


	//----- nvinfo : EIATTR_KPARAM_INFO
	.align		4
.L_1353:
        /*0038*/ 	.byte	0x04, 0x17
        /*003a*/ 	.short	(.L_1355 - .L_1354)
.L_1354:
        /*003c*/ 	.word	0x00000000
        /*0040*/ 	.short	0x0003
        /*0042*/ 	.short	0x00b4
        /*0044*/ 	.byte	0x00, 0xf0, 0x11, 0x00


	//----- nvinfo : EIATTR_KPARAM_INFO
	.align		4
.L_1355:
        /*0048*/ 	.byte	0x04, 0x17
        /*004a*/ 	.short	(.L_1357 - .L_1356)
.L_1356:
        /*004c*/ 	.word	0x00000000
        /*0050*/ 	.short	0x0002
        /*0052*/ 	.short	0x00b0
        /*0054*/ 	.byte	0x00, 0xf0, 0x11, 0x00


	//----- nvinfo : EIATTR_KPARAM_INFO
	.align		4
.L_1357:
        /*0058*/ 	.byte	0x04, 0x17
        /*005a*/ 	.short	(.L_1359 - .L_1358)
.L_1358:
        /*005c*/ 	.word	0x00000000
        /*0060*/ 	.short	0x0001
        /*0062*/ 	.short	0x0058
        /*0064*/ 	.byte	0x00, 0xf0, 0x61, 0x01


	//----- nvinfo : EIATTR_KPARAM_INFO
	.align		4
.L_1359:
        /*0068*/ 	.byte	0x04, 0x17
        /*006a*/ 	.short	(.L_1361 - .L_1360)
.L_1360:
        /*006c*/ 	.word	0x00000000
        /*0070*/ 	.short	0x0000
        /*0072*/ 	.short	0x0000
        /*0074*/ 	.byte	0x00, 0xf0, 0x61, 0x01


	//----- nvinfo : EIATTR_SPARSE_MMA_MASK
	.align		4
.L_1361:
        /*0078*/ 	.byte	0x03, 0x50
        /*007a*/ 	.short	0x0000


	//----- nvinfo : EIATTR_MAXREG_COUNT
	.align		4
        /*007c*/ 	.byte	0x03, 0x1b
        /*007e*/ 	.short	0x00ff


	//----- nvinfo : EIATTR_MERCURY_ISA_VERSION
	.align		4
        /*0080*/ 	.byte	0x03, 0x5f
        /*0082*/ 	.short	0x0101


	//----- nvinfo : EIATTR_ATOM16_EMUL_INSTR_REG_MAP
	.align		4
        /*0084*/ 	.byte	0x04, 0x2e
        /*0086*/ 	.short	(.L_1363 - .L_1362)


	//   ....[0]....
.L_1362:
        /*0088*/ 	.word	0x00000dd0
        /*008c*/ 	.short	0x0009
        /*008e*/ 	.short	0x0000


	//   ....[1]....
        /*0090*/ 	.word	0x00000e30
        /*0094*/ 	.short	0x0009
        /*0096*/ 	.short	0x0000


	//----- nvinfo : EIATTR_EXIT_INSTR_OFFSETS
	.align		4
.L_1363:
        /*0098*/ 	.byte	0x04, 0x1c
        /*009a*/ 	.short	(.L_1365 - .L_1364)


	//   ....[0]....
.L_1364:
        /*009c*/ 	.word	0x00000140


	//   ....[1]....
        /*00a0*/ 	.word	0x00000e70


	//----- nvinfo : EIATTR_CRS_STACK_SIZE
	.align		4
.L_1365:
        /*00a4*/ 	.byte	0x04, 0x1e
        /*00a6*/ 	.short	(.L_1367 - .L_1366)
.L_1366:
        /*00a8*/ 	.word	0x00000000


	//----- nvinfo : EIATTR_CBANK_PARAM_SIZE
	.align		4
.L_1367:
        /*00ac*/ 	.byte	0x03, 0x19
        /*00ae*/ 	.short	0x00c4


	//----- nvinfo : EIATTR_PARAM_CBANK
	.align		4
        /*00b0*/ 	.byte	0x04, 0x0a
        /*00b2*/ 	.short	(.L_1369 - .L_1368)
	.align		4
.L_1368:
        /*00b4*/ 	.word	index@(.nv.constant0._ZN2at6native54_GLOBAL__N__757059ea_21_ReplicationPadding_cu_4a93dcdf31replication_pad_backward_kernelIN3c104HalfEEEvNS_27GenericPackedTensorAccessorIT_Lm5ENS_16DefaultPtrTraitsElEENS5_IKS6_Lm5ES7_lEEiiiii)
        /*00b8*/ 	.short	0x0210
        /*00ba*/ 	.short	0x00c4


	//----- nvinfo : EIATTR_SW_WAR
	.align		4
.L_1369:
        /*00bc*/ 	.byte	0x04, 0x36
        /*00be*/ 	.short	(.L_1371 - .L_1370)
.L_1370:
        /*00c0*/ 	.word	0x00000008
.L_1371:


//--------------------- .nv.info._ZN2at6native54_GLOBAL__N__757059ea_21_ReplicationPadding_cu_4a93dcdf31replication_pad_backward_kernelIN3c107complexIfEEEEvNS_27GenericPackedTensorAccessorIT_Lm5ENS_16DefaultPtrTraitsElEENS6_IKS7_Lm5ES8_lEEiiiii --------------------------
	.section	.nv.info._ZN2at6native54_GLOBAL__N__757059ea_21_ReplicationPadding_cu_4a93dcdf31replication_pad_backward_kernelIN3c107complexIfEEEEvNS_27GenericPackedTensorAccessorIT_Lm5ENS_16DefaultPtrTraitsElEENS6_IKS7_Lm5ES8_lEEiiiii,"",@"SHT_CUDA_INFO"
	.sectionflags	@""
	.align	4


	//----- nvinfo : EIATTR_CUDA_API_VERSION
	.align		4
        /*0000*/ 	.byte	0x04, 0x37
        /*0002*/ 	.short	(.L_1373 - .L_1372)
.L_1372:
        /*0004*/ 	.word	0x00000082


	//----- nvinfo : EIATTR_KPARAM_INFO
	.align		4
.L_1373:
        /*0008*/ 	.byte	0x04, 0x17
        /*000a*/ 	.short	(.L_1375 - .L_1374)
.L_1374:
        /*000c*/ 	.word	0x00000000
        /*0010*/ 	.short	0x0006
        /*0012*/ 	.short	0x00c0
        /*0014*/ 	.byte	0x00, 0xf0, 0x11, 0x00


	//----- nvinfo : EIATTR_KPARAM_INFO
	.align		4
.L_1375:
        /*0018*/ 	.byte	0x04, 0x17
        /*001a*/ 	.short	(.L_1377 - .L_1376)
.L_1376:
        /*001c*/ 	.word	0x00000000
        /*0020*/ 	.short	0x0005
        /*0022*/ 	.short	0x00bc
        /*0024*/ 	.byte	0x00, 0xf0, 0x11, 0x00


	//----- nvinfo : EIATTR_KPARAM_INFO
	.align		4
.L_1377:
        /*0028*/ 	.byte	0x04, 0x17
        /*002a*/ 	.short	(.L_1379 - .L_1378)
.L_1378:
        /*002c*/ 	.word	0x00000000
        /*0030*/ 	.short	0x0004
        /*0032*/ 	.short	0x00b8
        /*0034*/ 	.byte	0x00, 0xf0, 0x11, 0x00


	//----- nvinfo : EIATTR_KPARAM_INFO
	.align		4
.L_1379:
        /*0038*/ 	.byte	0x04, 0x17
        /*003a*/ 	.short	(.L_1381 - .L_1380)
.L_1380:
        /*003c*/ 	.word	0x00000000
        /*0040*/ 	.short	0x0003
        /*0042*/ 	.short	0x00b4
        /*0044*/ 	.byte	0x00, 0xf0, 0x11, 0x00


	//----- nvinfo : EIATTR_KPARAM_INFO
	.align		4
.L_1381:
        /*0048*/ 	.byte	0x04, 0x17
        /*004a*/ 	.short	(.L_1383 - .L_1382)
.L_1382:
        /*004c*/ 	.word	0x00000000
        /*0050*/ 	.short	0x0002
        /*0052*/ 	.short	0x00b0
        /*0054*/ 	.byte	0x00, 0xf0, 0x11, 0x00


	//----- nvinfo : EIATTR_KPARAM_INFO
	.align		4
.L_1383:
        /*0058*/ 	.byte	0x04, 0x17
        /*005a*/ 	.short	(.L_1385 - .L_1384)
.L_1384:
        /*005c*/ 	.word	0x00000000
        /*0060*/ 	.short	0x0001
        /*0062*/ 	.short	0x0058
        /*0064*/ 	.byte	0x00, 0xf0, 0x61, 0x01


	//----- nvinfo : EIATTR_KPARAM_INFO
	.align		4
.L_1385:
        /*0068*/ 	.byte	0x04, 0x17
        /*006a*/ 	.short	(.L_1387 - .L_1386)
.L_1386:
        /*006c*/ 	.word	0x00000000
        /*0070*/ 	.short	0x0000
        /*0072*/ 	.short	0x0000
        /*0074*/ 	.byte	0x00, 0xf0, 0x61, 0x01


	//----- nvinfo : EIATTR_SPARSE_MMA_MASK
	.align		4
.L_1387:
        /*0078*/ 	.byte	0x03, 0x50
        /*007a*/ 	.short	0x0000


	//----- nvinfo : EIATTR_MAXREG_COUNT
	.align		4
        /*007c*/ 	.byte	0x03, 0x1b
        /*007e*/ 	.short	0x00ff


	//----- nvinfo : EIATTR_MERCURY_ISA_VERSION
	.align		4
        /*0080*/ 	.byte	0x03, 0x5f
        /*0082*/ 	.short	0x0101


	//----- nvinfo : EIATTR_EXIT_INSTR_OFFSETS
	.align		4
        /*0084*/ 	.byte	0x04, 0x1c
        /*0086*/ 	.short	(.L_1389 - .L_1388)


	//   ....[0]....
.L_1388:
        /*0088*/ 	.word	0x00000140


	//   ....[1]....
        /*008c*/ 	.word	0x00000df0


	//----- nvinfo : EIATTR_CRS_STACK_SIZE
	.align		4
.L_1389:
        /*0090*/ 	.byte	0x04, 0x1e
        /*0092*/ 	.short	(.L_1391 - .L_1390)
.L_1390:
        /*0094*/ 	.word	0x00000000


	//----- nvinfo : EIATTR_CBANK_PARAM_SIZE
	.align		4
.L_1391:
        /*0098*/ 	.byte	0x03, 0x19
        /*009a*/ 	.short	0x00c4


	//----- nvinfo : EIATTR_PARAM_CBANK
	.align		4
        /*009c*/ 	.byte	0x04, 0x0a
        /*009e*/ 	.short	(.L_1393 - .L_1392)
	.align		4
.L_1392:
        /*00a0*/ 	.word	index@(.nv.constant0._ZN2at6native54_GLOBAL__N__757059ea_21_ReplicationPadding_cu_4a93dcdf31replication_pad_backward_kernelIN3c107complexIfEEEEvNS_27GenericPackedTensorAccessorIT_Lm5ENS_16DefaultPtrTraitsElEENS6_IKS7_Lm5ES8_lEEiiiii)
        /*00a4*/ 	.short	0x0210
        /*00a6*/ 	.short	0x00c4


	//----- nvinfo : EIATTR_SW_WAR
	.align		4
.L_1393:
        /*00a8*/ 	.byte	0x04, 0x36
        /*00aa*/ 	.short	(.L_1395 - .L_1394)
.L_1394:
        /*00ac*/ 	.word	0x00000008
.L_1395:


//--------------------- .nv.info._ZN2at6native54_GLOBAL__N__757059ea_21_ReplicationPadding_cu_4a93dcdf31replication_pad_backward_kernelIN3c107complexIdEEEEvNS_27GenericPackedTensorAccessorIT_Lm5ENS_16DefaultPtrTraitsElEENS6_IKS7_Lm5ES8_lEEiiiii --------------------------
	.section	.nv.info._ZN2at6native54_GLOBAL__N__757059ea_21_ReplicationPadding_cu_4a93dcdf31replication_pad_backward_kernelIN3c107complexIdEEEEvNS_27GenericPackedTensorAccessorIT_Lm5ENS_16DefaultPtrTraitsElEENS6_IKS7_Lm5ES8_lEEiiiii,"",@"SHT_CUDA_INFO"
	.sectionflags	@""
	.align	4


	//----- nvinfo : EIATTR_CUDA_API_VERSION
	.align		4
        /*0000*/ 	.byte	0x04, 0x37
        /*0002*/ 	.short	(.L_1397 - .L_1396)
.L_1396:
        /*0004*/ 	.word	0x00000082


	//----- nvinfo : EIATTR_KPARAM_INFO
	.align		4
.L_1397:
        /*0008*/ 	.byte	0x04, 0x17
        /*000a*/ 	.short	(.L_1399 - .L_1398)
.L_1398:
        /*000c*/ 	.word	0x00000000
        /*0010*/ 	.short	0x0006
        /*0012*/ 	.short	0x00c0
        /*0014*/ 	.byte	0x00, 0xf0, 0x11, 0x00


	//----- nvinfo : EIATTR_KPARAM_INFO
	.align		4
.L_1399:
        /*0018*/ 	.byte	0x04, 0x17
        /*001a*/ 	.short	(.L_1401 - .L_1400)
.L_1400:
        /*001c*/ 	.word	0x00000000
        /*0020*/ 	.short	0x0005
        /*0022*/ 	.short	0x00bc
        /*0024*/ 	.byte	0x00, 0xf0, 0x11, 0x00


	//----- nvinfo : EIATTR_KPARAM_INFO
	.align		4
.L_1401:
        /*0028*/ 	.byte	0x04, 0x17
        /*002a*/ 	.short	(.L_1403 - .L_1402)
.L_1402:
        /*002c*/ 	.word	0x00000000
        /*0030*/ 	.short	0x0004
        /*0032*/ 	.short	0x00b8
        /*0034*/ 	.byte	0x00, 0xf0, 0x11, 0x00


	//----- nvinfo : EIATTR_KPARAM_INFO
	.align		4
.L_1403:
        /*0038*/ 	.byte	0x04, 0x17
        /*003a*/ 	.short	(.L_1405 - .L_1404)
.L_1404:
        /*003c*/ 	.word	0x00000000
        /*0040*/ 	.short	0x0003
        /*0042*/ 	.short	0x00b4
        /*0044*/ 	.byte	0x00, 0xf0, 0x11, 0x00


	//----- nvinfo : EIATTR_KPARAM_INFO
	.align		4
.L_1405:
        /*0048*/ 	.byte	0x04, 0x17
        /*004a*/ 	.short	(.L_1407 - .L_1406)
.L_1406:
        /*004c*/ 	.word	0x00000000
        /*0050*/ 	.short	0x0002
        /*0052*/ 	.short	0x00b0
        /*0054*/ 	.byte	0x00, 0xf0, 0x11, 0x00


	//----- nvinfo : EIATTR_KPARAM_INFO
	.align		4
.L_1407:
        /*0058*/ 	.byte	0x04, 0x17
        /*005a*/ 	.short	(.L_1409 - .L_1408)
.L_1408:
        /*005c*/ 	.word	0x00000000
        /*0060*/ 	.short	0x0001
        /*0062*/ 	.short	0x0058
        /*0064*/ 	.byte	0x00, 0xf0, 0x61, 0x01


	//----- nvinfo : EIATTR_KPARAM_INFO
	.align		4
.L_1409:
        /*0068*/ 	.byte	0x04, 0x17
        /*006a*/ 	.short	(.L_1411 - .L_1410)
.L_1410:
        /*006c*/ 	.word	0x00000000
        /*0070*/ 	.short	0x0000
        /*0072*/ 	.short	0x0000
        /*0074*/ 	.byte	0x00, 0xf0, 0x61, 0x01


	//----- nvinfo : EIATTR_SPARSE_MMA_MASK
	.align		4
.L_1411:
        /*0078*/ 	.byte	0x03, 0x50
        /*007a*/ 	.short	0x0000


	//----- nvinfo : EIATTR_MAXREG_COUNT
	.align		4
        /*007c*/ 	.byte	0x03, 0x1b
        /*007e*/ 	.short	0x00ff


	//----- nvinfo : EIATTR_MERCURY_ISA_VERSION
	.align		4
        /*0080*/ 	.byte	0x03, 0x5f
        /*0082*/ 	.short	0x0101


	//----- nvinfo : EIATTR_EXIT_INSTR_OFFSETS
	.align		4
        /*0084*/ 	.byte	0x04, 0x1c
        /*0086*/ 	.short	(.L_1413 - .L_1412)


	//   ....[0]....
.L_1412:
        /*0088*/ 	.word	0x00000140


	//   ....[1]....
        /*008c*/ 	.word	0x00000df0


	//----- nvinfo : EIATTR_CRS_STACK_SIZE
	.align		4
.L_1413:
        /*0090*/ 	.byte	0x04, 0x1e
        /*0092*/ 	.short	(.L_1415 - .L_1414)
.L_1414:
        /*0094*/ 	.word	0x00000000


	//----- nvinfo : EIATTR_CBANK_PARAM_SIZE
	.align		4
.L_1415:
        /*0098*/ 	.byte	0x03, 0x19
        /*009a*/ 	.short	0x00c4


	//----- nvinfo : EIATTR_PARAM_CBANK
	.align		4
        /*009c*/ 	.byte	0x04, 0x0a
        /*009e*/ 	.short	(.L_1417 - .L_1416)
	.align		4
.L_1416:
        /*00a0*/ 	.word	index@(.nv.constant0._ZN2at6native54_GLOBAL__N__757059ea_21_ReplicationPadding_cu_4a93dcdf31replication_pad_backward_kernelIN3c107complexIdEEEEvNS_27GenericPackedTensorAccessorIT_Lm5ENS_16DefaultPtrTraitsElEENS6_IKS7_Lm5ES8_lEEiiiii)
        /*00a4*/ 	.short	0x0210
        /*00a6*/ 	.short	0x00c4


	//----- nvinfo : EIATTR_SW_WAR
	.align		4
.L_1417:
        /*00a8*/ 	.byte	0x04, 0x36
        /*00aa*/ 	.short	(.L_1419 - .L_1418)
.L_1418:
        /*00ac*/ 	.word	0x00000008
.L_1419:


//--------------------- .nv.info._ZN2at6native54_GLOBAL__N__757059ea_21_ReplicationPadding_cu_4a93dcdf31replication_pad_backward_kernelIfEEvNS_27GenericPackedTensorAccessorIT_Lm5ENS_16DefaultPtrTraitsElEENS3_IKS4_Lm5ES5_lEEiiiii --------------------------
	.section	.nv.info._ZN2at6native54_GLOBAL__N__757059ea_21_ReplicationPadding_cu_4a93dcdf31replication_pad_backward_kernelIfEEvNS_27GenericPackedTensorAccessorIT_Lm5ENS_16DefaultPtrTraitsElEENS3_IKS4_Lm5ES5_lEEiiiii,"",@"SHT_CUDA_INFO"
	.sectionflags	@""
	.align	4


	//----- nvinfo : EIATTR_CUDA_API_VERSION
	.align		4
        /*0000*/ 	.byte	0x04, 0x37
        /*0002*/ 	.short	(.L_1421 - .L_1420)
.L_1420:
        /*0004*/ 	.word	0x00000082


	//----- nvinfo : EIATTR_KPARAM_INFO
	.align		4
.L_1421:
        /*0008*/ 	.byte	0x04, 0x17
        /*000a*/ 	.short	(.L_1423 - .L_1422)
.L_1422:
        /*000c*/ 	.word	0x00000000
        /*0010*/ 	.short	0x0006
        /*0012*/ 	.short	0x00c0
        /*0014*/ 	.byte	0x00, 0xf0, 0x11, 0x00


	//----- nvinfo : EIATTR_KPARAM_INFO
	.align		4
.L_1423:
        /*0018*/ 	.byte	0x04, 0x17
        /*001a*/ 	.short	(.L_1425 - .L_1424)
.L_1424:
        /*001c*/ 	.word	0x00000000
        /*0020*/ 	.short	0x0005
        /*0022*/ 	.short	0x00bc
        /*0024*/ 	.byte	0x00, 0xf0, 0x11, 0x00


	//----- nvinfo : EIATTR_KPARAM_INFO
	.align		4
.L_1425:
        /*0028*/ 	.byte	0x04, 0x17
        /*002a*/ 	.short	(.L_1427 - .L_1426)
.L_1426:
        /*002c*/ 	.word	0x00000000
        /*0030*/ 	.short	0x0004
        /*0032*/ 	.short	0x00b8
        /*0034*/ 	.byte	0x00, 0xf0, 0x11, 0x00


	//----- nvinfo : EIATTR_KPARAM_INFO
	.align		4
.L_1427:
        /*0038*/ 	.byte	0x04, 0x17
        /*003a*/ 	.short	(.L_1429 - .L_1428)
.L_1428:
        /*003c*/ 	.word	0x00000000
        /*0040*/ 	.short	0x0003
        /*0042*/ 	.short	0x00b4
        /*0044*/ 	.byte	0x00, 0xf0, 0x11, 0x00


	//----- nvinfo : EIATTR_KPARAM_INFO
	.align		4
.L_1429:
        /*0048*/ 	.byte	0x04, 0x17
        /*004a*/ 	.short	(.L_1431 - .L_1430)
.L_1430:
        /*004c*/ 	.word	0x00000000
        /*0050*/ 	.short	0x0002
        /*0052*/ 	.short	0x00b0
        /*0054*/ 	.byte	0x00, 0xf0, 0x11, 0x00


	//----- nvinfo : EIATTR_KPARAM_INFO
	.align		4
.L_1431:
        /*0058*/ 	.byte	0x04, 0x17
        /*005a*/ 	.short	(.L_1433 - .L_1432)
.L_1432:
        /*005c*/ 	.word	0x00000000
        /*0060*/ 	.short	0x0001
        /*0062*/ 	.short	0x0058
        /*0064*/ 	.byte	0x00, 0xf0, 0x61, 0x01


	//----- nvinfo : EIATTR_KPARAM_INFO
	.align		4
.L_1433:
        /*0068*/ 	.byte	0x04, 0x17
        /*006a*/ 	.short	(.L_1435 - .L_1434)
.L_1434:
        /*006c*/ 	.word	0x00000000
        /*0070*/ 	.short	0x0000
        /*0072*/ 	.short	0x0000
        /*0074*/ 	.byte	0x00, 0xf0, 0x61, 0x01


	//----- nvinfo : EIATTR_SPARSE_MMA_MASK
	.align		4
.L_1435:
        /*0078*/ 	.byte	0x03, 0x50
        /*007a*/ 	.short	0x0000


	//----- nvinfo : EIATTR_MAXREG_COUNT
	.align		4
        /*007c*/ 	.byte	0x03, 0x1b
        /*007e*/ 	.short	0x00ff


	//----- nvinfo : EIATTR_MERCURY_ISA_VERSION
	.align		4
        /*0080*/ 	.byte	0x03, 0x5f
        /*0082*/ 	.short	0x0101


	//----- nvinfo : EIATTR_EXIT_INSTR_OFFSETS
	.align		4
        /*0084*/ 	.byte	0x04, 0x1c
        /*0086*/ 	.short	(.L_1437 - .L_1436)


	//   ....[0]....
.L_1436:
        /*0088*/ 	.word	0x00000140


	//   ....[1]....
        /*008c*/ 	.word	0x00000dd0


	//----- nvinfo : EIATTR_CRS_STACK_SIZE
	.align		4
.L_1437:
        /*0090*/ 	.byte	0x04, 0x1e
        /*0092*/ 	.short	(.L_1439 - .L_1438)
.L_1438:
        /*0094*/ 	.word	0x00000000


	//----- nvinfo : EIATTR_CBANK_PARAM_SIZE
	.align		4
.L_1439:
        /*0098*/ 	.byte	0x03, 0x19
        /*009a*/ 	.short	0x00c4


	//----- nvinfo : EIATTR_PARAM_CBANK
	.align		4
        /*009c*/ 	.byte	0x04, 0x0a
        /*009e*/ 	.short	(.L_1441 - .L_1440)
	.align		4
.L_1440:
        /*00a0*/ 	.word	index@(.nv.constant0._ZN2at6native54_GLOBAL__N__757059ea_21_ReplicationPadding_cu_4a93dcdf31replication_pad_backward_kernelIfEEvNS_27GenericPackedTensorAccessorIT_Lm5ENS_16DefaultPtrTraitsElEENS3_IKS4_Lm5ES5_lEEiiiii)
        /*00a4*/ 	.short	0x0210
        /*00a6*/ 	.short	0x00c4


	//----- nvinfo : EIATTR_SW_WAR
	.align		4
.L_1441:
        /*00a8*/ 	.byte	0x04, 0x36
        /*00aa*/ 	.short	(.L_1443 - .L_1442)
.L_1442:
        /*00ac*/ 	.word	0x00000008
.L_1443:


//--------------------- .nv.info._ZN2at6native54_GLOBAL__N__757059ea_21_ReplicationPadding_cu_4a93dcdf31replication_pad_backward_kernelIdEEvNS_27GenericPackedTensorAccessorIT_Lm5ENS_16DefaultPtrTraitsElEENS3_IKS4_Lm5ES5_lEEiiiii --------------------------
	.section	.nv.info._ZN2at6native54_GLOBAL__N__757059ea_21_ReplicationPadding_cu_4a93dcdf31replication_pad_backward_kernelIdEEvNS_27GenericPackedTensorAccessorIT_Lm5ENS_16DefaultPtrTraitsElEENS3_IKS4_Lm5ES5_lEEiiiii,"",@"SHT_CUDA_INFO"
	.sectionflags	@""
	.align	4


	//----- nvinfo : EIATTR_CUDA_API_VERSION
	.align		4
        /*0000*/ 	.byte	0x04, 0x37
        /*0002*/ 	.short	(.L_1445 - .L_1444)
.L_1444:
        /*0004*/ 	.word	0x00000082


	//----- nvinfo : EIATTR_KPARAM_INFO
	.align		4
.L_1445:
        /*0008*/ 	.byte	0x04, 0x17
        /*000a*/ 	.short	(.L_1447 - .L_1446)
.L_1446:
        /*000c*/ 	.word	0x00000000
        /*0010*/ 	.short	0x0006
        /*0012*/ 	.short	0x00c0
        /*0014*/ 	.byte	0x00, 0xf0, 0x11, 0x00


	//----- nvinfo : EIATTR_KPARAM_INFO
	.align		4
.L_1447:
        /*0018*/ 	.byte	0x04, 0x17
        /*001a*/ 	.short	(.L_1449 - .L_1448)
.L_1448:
        /*001c*/ 	.word	0x00000000
        /*0020*/ 	.short	0x0005
        /*0022*/ 	.short	0x00bc
        /*0024*/ 	.byte	0x00, 0xf0, 0x11, 0x00


	//----- nvinfo : EIATTR_KPARAM_INFO
	.align		4
.L_1449:
        /*0028*/ 	.byte	0x04, 0x17
        /*002a*/ 	.short	(.L_1451 - .L_1450)
.L_1450:
        /*002c*/ 	.word	0x00000000
        /*0030*/ 	.short	0x0004
        /*0032*/ 	.short	0x00b8
        /*0034*/ 	.byte	0x00, 0xf0, 0x11, 0x00


	//----- nvinfo : EIATTR_KPARAM_INFO
	.align		4
.L_1451:
        /*0038*/ 	.byte	0x04, 0x17
        /*003a*/ 	.short	(.L_1453 - .L_1452)
.L_1452:
        /*003c*/ 	.word	0x00000000
        /*0040*/ 	.short	0x0003
        /*0042*/ 	.short	0x00b4
        /*0044*/ 	.byte	0x00, 0xf0, 0x11, 0x00


	//----- nvinfo : EIATTR_KPARAM_INFO
	.align		4
.L_1453:
        /*0048*/ 	.byte	0x04, 0x17
        /*004a*/ 	.short	(.L_1455 - .L_1454)
.L_1454:
        /*004c*/ 	.word	0x00000000
        /*0050*/ 	.short	0x0002
        /*0052*/ 	.short	0x00b0
        /*0054*/ 	.byte	0x00, 0xf0, 0x11, 0x00


	//----- nvinfo : EIATTR_KPARAM_INFO
	.align		4
.L_1455:
        /*0058*/ 	.byte	0x04, 0x17
        /*005a*/ 	.short	(.L_1457 - .L_1456)
.L_1456:
        /*005c*/ 	.word	0x00000000
        /*0060*/ 	.short	0x0001
        /*0062*/ 	.short	0x0058
        /*0064*/ 	.byte	0x00, 0xf0, 0x61, 0x01


	//----- nvinfo : EIATTR_KPARAM_INFO
	.align		4
.L_1457:
        /*0068*/ 	.byte	0x04, 0x17
        /*006a*/ 	.short	(.L_1459 - .L_1458)
.L_1458:
        /*006c*/ 	.word	0x00000000
        /*0070*/ 	.short	0x0000
        /*0072*/ 	.short	0x0000
        /*0074*/ 	.byte	0x00, 0xf0, 0x61, 0x01


	//----- nvinfo : EIATTR_SPARSE_MMA_MASK
	.align		4
.L_1459:
        /*0078*/ 	.byte	0x03, 0x50
        /*007a*/ 	.short	0x0000


	//----- nvinfo : EIATTR_MAXREG_COUNT
	.align		4
        /*007c*/ 	.byte	0x03, 0x1b
        /*007e*/ 	.short	0x00ff


	//----- nvinfo : EIATTR_MERCURY_ISA_VERSION
	.align		4
        /*0080*/ 	.byte	0x03, 0x5f
        /*0082*/ 	.short	0x0101


	//----- nvinfo : EIATTR_EXIT_INSTR_OFFSETS
	.align		4
        /*0084*/ 	.byte	0x04, 0x1c
        /*0086*/ 	.short	(.L_1461 - .L_1460)


	//   ....[0]....
.L_1460:
        /*0088*/ 	.word	0x00000140


	//   ....[1]....
        /*008c*/ 	.word	0x00000de0


	//----- nvinfo : EIATTR_CRS_STACK_SIZE
	.align		4
.L_1461:
        /*0090*/ 	.byte	0x04, 0x1e
        /*0092*/ 	.short	(.L_1463 - .L_1462)
.L_1462:
        /*0094*/ 	.word	0x00000000


	//----- nvinfo : EIATTR_CBANK_PARAM_SIZE
	.align		4
.L_1463:
        /*0098*/ 	.byte	0x03, 0x19
        /*009a*/ 	.short	0x00c4


	//----- nvinfo : EIATTR_PARAM_CBANK
	.align		4
        /*009c*/ 	.byte	0x04, 0x0a
        /*009e*/ 	.short	(.L_1465 - .L_1464)
	.align		4
.L_1464:
        /*00a0*/ 	.word	index@(.nv.constant0._ZN2at6native54_GLOBAL__N__757059ea_21_ReplicationPadding_cu_4a93dcdf31replication_pad_backward_kernelIdEEvNS_27GenericPackedTensorAccessorIT_Lm5ENS_16DefaultPtrTraitsElEENS3_IKS4_Lm5ES5_lEEiiiii)
        /*00a4*/ 	.short	0x0210
        /*00a6*/ 	.short	0x00c4


	//----- nvinfo : EIATTR_SW_WAR
	.align		4
.L_1465:
        /*00a8*/ 	.byte	0x04, 0x36
        /*00aa*/ 	.short	(.L_1467 - .L_1466)
.L_1466:
        /*00ac*/ 	.word	0x00000008
.L_1467:


//--------------------- .nv.info._ZN2at6native54_GLOBAL__N__757059ea_21_ReplicationPadding_cu_4a93dcdf31replication_pad_backward_kernelIN3c108BFloat16EEEvNS_27GenericPackedTensorAccessorIT_Lm4ENS_16DefaultPtrTraitsElEENS5_IKS6_Lm4ES7_lEEiiii --------------------------
	.section	.nv.info._ZN2at6native54_GLOBAL__N__757059ea_21_ReplicationPadding_cu_4a93dcdf31replication_pad_backward_kernelIN3c108BFloat16EEEvNS_27GenericPackedTensorAccessorIT_Lm4ENS_16DefaultPtrTraitsElEENS5_IKS6_Lm4ES7_lEEiiii,"",@"SHT_CUDA_INFO"
	.sectionflags	@""
	.align	4


	//----- nvinfo : EIATTR_CUDA_API_VERSION
	.align		4
        /*0000*/ 	.byte	0x04, 0x37
        /*0002*/ 	.short	(.L_1469 - .L_1468)
.L_1468:
        /*0004*/ 	.word	0x00000082


	//----- nvinfo : EIATTR_KPARAM_INFO
	.align		4
.L_1469:
        /*0008*/ 	.byte	0x04, 0x17
        /*000a*/ 	.short	(.L_1471 - .L_1470)
.L_1470:
        /*000c*/ 	.word	0x00000000
        /*0010*/ 	.short	0x0005
        /*0012*/ 	.short	0x009c
        /*0014*/ 	.byte	0x00, 0xf0, 0x11, 0x00


	//----- nvinfo : EIATTR_KPARAM_INFO
	.align		4
.L_1471:
        /*0018*/ 	.byte	0x04, 0x17
        /*001a*/ 	.short	(.L_1473 - .L_1472)
.L_1472:
        /*001c*/ 	.word	0x00000000
        /*0020*/ 	.short	0x0004
        /*0022*/ 	.short	0x0098
        /*0024*/ 	.byte	0x00, 0xf0, 0x11, 0x00


	//----- nvinfo : EIATTR_KPARAM_INFO
	.align		4
.L_1473:
        /*0028*/ 	.byte	0x04, 0x17
        /*002a*/ 	.short	(.L_1475 - .L_1474)
.L_1474:
        /*002c*/ 	.word	0x00000000
        /*0030*/ 	.short	0x0003
        /*0032*/ 	.short	0x0094
        /*0034*/ 	.byte	0x00, 0xf0, 0x11, 0x00


	//----- nvinfo : EIATTR_KPARAM_INFO
	.align		4
.L_1475:
        /*0038*/ 	.byte	0x04, 0x17
        /*003a*/ 	.short	(.L_1477 - .L_1476)
.L_1476:
        /*003c*/ 	.word	0x00000000
        /*0040*/ 	.short	0x0002
        /*0042*/ 	.short	0x0090
        /*0044*/ 	.byte	0x00, 0xf0, 0x11, 0x00


	//----- nvinfo : EIATTR_KPARAM_INFO
	.align		4
.L_1477:
        /*0048*/ 	.byte	0x04, 0x17
        /*004a*/ 	.short	(.L_1479 - .L_1478)
.L_1478:
        /*004c*/ 	.word	0x00000000
        /*0050*/ 	.short	0x0001
        /*0052*/ 	.short	0x0048
        /*0054*/ 	.byte	0x00, 0xf0, 0x21, 0x01


	//----- nvinfo : EIATTR_KPARAM_INFO
	.align		4
.L_1479:
        /*0058*/ 	.byte	0x04, 0x17
        /*005a*/ 	.short	(.L_1481 - .L_1480)
.L_1480:
        /*005c*/ 	.word	0x00000000
        /*0060*/ 	.short	0x0000
        /*0062*/ 	.short	0x0000
        /*0064*/ 	.byte	0x00, 0xf0, 0x21, 0x01


	//----- nvinfo : EIATTR_SPARSE_MMA_MASK
	.align		4
.L_1481:
        /*0068*/ 	.byte	0x03, 0x50
        /*006a*/ 	.short	0x0000


	//----- nvinfo : EIATTR_MAXREG_COUNT
	.align		4
        /*006c*/ 	.byte	0x03, 0x1b
        /*006e*/ 	.short	0x00ff


	//----- nvinfo : EIATTR_MERCURY_ISA_VERSION
	.align		4
        /*0070*/ 	.byte	0x03, 0x5f
        /*0072*/ 	.short	0x0101


	//----- nvinfo : EIATTR_ATOM16_EMUL_INSTR_REG_MAP
	.align		4
        /*0074*/ 	.byte	0x04, 0x2e
        /*0076*/ 	.short	(.L_1483 - .L_1482)


	//   ....[0]....
.L_1482:
        /*0078*/ 	.word	0x000007f0
        /*007c*/ 	.short	0x0009
        /*007e*/ 	.short	0x0000


	//   ....[1]....
        /*0080*/ 	.word	0x00000850
        /*0084*/ 	.short	0x0009
        /*0086*/ 	.short	0x0000


	//----- nvinfo : EIATTR_EXIT_INSTR_OFFSETS
	.align		4
.L_1483:
        /*0088*/ 	.byte	0x04, 0x1c
        /*008a*/ 	.short	(.L_1485 - .L_1484)


	//   ....[0]....
.L_1484:
        /*008c*/ 	.word	0x000000f0


	//   ....[1]....
        /*0090*/ 	.word	0x00000890


	//----- nvinfo : EIATTR_CRS_STACK_SIZE
	.align		4
.L_1485:
        /*0094*/ 	.byte	0x04, 0x1e
        /*0096*/ 	.short	(.L_1487 - .L_1486)
.L_1486:
        /*0098*/ 	.word	0x00000000


	//----- nvinfo : EIATTR_CBANK_PARAM_SIZE
	.align		4
.L_1487:
        /*009c*/ 	.byte	0x03, 0x19
        /*009e*/ 	.short	0x00a0


	//----- nvinfo : EIATTR_PARAM_CBANK
	.align		4
        /*00a0*/ 	.byte	0x04, 0x0a
        /*00a2*/ 	.short	(.L_1489 - .L_1488)
	.align		4
.L_1488:
        /*00a4*/ 	.word	index@(.nv.constant0._ZN2at6native54_GLOBAL__N__757059ea_21_ReplicationPadding_cu_4a93dcdf31replication_pad_backward_kernelIN3c108BFloat16EEEvNS_27GenericPackedTensorAccessorIT_Lm4ENS_16DefaultPtrTraitsElEENS5_IKS6_Lm4ES7_lEEiiii)
        /*00a8*/ 	.short	0x0210
        /*00aa*/ 	.short	0x00a0


	//----- nvinfo : EIATTR_SW_WAR
	.align		4
.L_1489:
        /*00ac*/ 	.byte	0x04, 0x36
        /*00ae*/ 	.short	(.L_1491 - .L_1490)
.L_1490:
        /*00b0*/ 	.word	0x00000008
.L_1491:


//--------------------- .nv.info._ZN2at6native54_GLOBAL__N__757059ea_21_ReplicationPadding_cu_4a93dcdf31replication_pad_backward_kernelIN3c104HalfEEEvNS_27GenericPackedTensorAccessorIT_Lm4ENS_16DefaultPtrTraitsElEENS5_IKS6_Lm4ES7_lEEiiii --------------------------
	.section	.nv.info._ZN2at6native54_GLOBAL__N__757059ea_21_ReplicationPadding_cu_4a93dcdf31replication_pad_backward_kernelIN3c104HalfEEEvNS_27GenericPackedTensorAccessorIT_Lm4ENS_16DefaultPtrTraitsElEENS5_IKS6_Lm4ES7_lEEiiii,"",@"SHT_CUDA_INFO"
	.sectionflags	@""
	.align	4


	//----- nvinfo : EIATTR_CUDA_API_VERSION
	.align		4
        /*0000*/ 	.byte	0x04, 0x37
        /*0002*/ 	.short	(.L_1493 - .L_1492)
.L_1492:
        /*0004*/ 	.word	0x00000082


	//----- nvinfo : EIATTR_KPARAM_INFO
	.align		4
.L_1493:
        /*0008*/ 	.byte	0x04, 0x17
        /*000a*/ 	.short	(.L_1495 - .L_1494)
.L_1494:
        /*000c*/ 	.word	0x00000000
        /*0010*/ 	.short	0x0005
        /*0012*/ 	.short	0x009c
        /*0014*/ 	.byte	0x00, 0xf0, 0x11, 0x00


	//----- nvinfo : EIATTR_KPARAM_INFO
	.align		4
.L_1495:
        /*0018*/ 	.byte	0x04, 0x17
        /*001a*/ 	.short	(.L_1497 - .L_1496)
.L_1496:
        /*001c*/ 	.word	0x00000000
        /*0020*/ 	.short	0x0004
        /*0022*/ 	.short	0x0098
        /*0024*/ 	.byte	0x00, 0xf0, 0x11, 0x00


	//----- nvinfo : EIATTR_KPARAM_INFO
	.align		4
.L_1497:
        /*0028*/ 	.byte	0x04, 0x17
        /*002a*/ 	.short	(.L_1499 - .L_1498)
.L_1498:
        /*002c*/ 	.word	0x00000000
        /*0030*/ 	.short	0x0003
        /*0032*/ 	.short	0x0094
        /*0034*/ 	.byte	0x00, 0xf0, 0x11, 0x00


	//----- nvinfo : EIATTR_KPARAM_INFO
	.align		4
.L_1499:
        /*0038*/ 	.byte	0x04, 0x17
        /*003a*/ 	.short	(.L_1501 - .L_1500)
.L_1500:
        /*003c*/ 	.word	0x00000000
        /*0040*/ 	.short	0x0002
        /*0042*/ 	.short	0x0090
        /*0044*/ 	.byte	0x00, 0xf0, 0x11, 0x00


	//----- nvinfo : EIATTR_KPARAM_INFO
	.align		4
.L_1501:
        /*0048*/ 	.byte	0x04, 0x17
        /*004a*/ 	.short	(.L_1503 - .L_1502)
.L_1502:
        /*004c*/ 	.word	0x00000000
        /*0050*/ 	.short	0x0001
        /*0052*/ 	.short	0x0048
        /*0054*/ 	.byte	0x00, 0xf0, 0x21, 0x01


	//----- nvinfo : EIATTR_KPARAM_INFO
	.align		4
.L_1503:
        /*0058*/ 	.byte	0x04, 0x17
        /*005a*/ 	.short	(.L_1505 - .L_1504)
.L_1504:
        /*005c*/ 	.word	0x00000000
        /*0060*/ 	.short	0x0000
        /*0062*/ 	.short	0x0000
        /*0064*/ 	.byte	0x00, 0xf0, 0x21, 0x01


	//----- nvinfo : EIATTR_SPARSE_MMA_MASK
	.align		4
.L_1505:
        /*0068*/ 	.byte	0x03, 0x50
        /*006a*/ 	.short	0x0000


	//----- nvinfo : EIATTR_MAXREG_COUNT
	.align		4
        /*006c*/ 	.byte	0x03, 0x1b
        /*006e*/ 	.short	0x00ff


	//----- nvinfo : EIATTR_MERCURY_ISA_VERSION
	.align		4
        /*0070*/ 	.byte	0x03, 0x5f
        /*0072*/ 	.short	0x0101


	//----- nvinfo : EIATTR_ATOM16_EMUL_INSTR_REG_MAP
	.align		4
        /*0074*/ 	.byte	0x04, 0x2e
        /*0076*/ 	.short	(.L_1507 - .L_1506)


	//   ....[0]....
.L_1506:
        /*0078*/ 	.word	0x000007f0
        /*007c*/ 	.short	0x0009
        /*007e*/ 	.short	0x0000


	//   ....[1]....
        /*0080*/ 	.word	0x00000850
        /*0084*/ 	.short	0x0009
        /*0086*/ 	.short	0x0000


	//----- nvinfo : EIATTR_EXIT_INSTR_OFFSETS
	.align		4
.L_1507:
        /*0088*/ 	.byte	0x04, 0x1c
        /*008a*/ 	.short	(.L_1509 - .L_1508)


	//   ....[0]....
.L_1508:
        /*008c*/ 	.word	0x000000f0


	//   ....[1]....
        /*0090*/ 	.word	0x00000890


	//----- nvinfo : EIATTR_CRS_STACK_SIZE
	.align		4
.L_1509:
        /*0094*/ 	.byte	0x04, 0x1e
        /*0096*/ 	.short	(.L_1511 - .L_1510)
.L_1510:
        /*0098*/ 	.word	0x00000000


	//----- nvinfo : EIATTR_CBANK_PARAM_SIZE
	.align		4
.L_1511:
        /*009c*/ 	.byte	0x03, 0x19
        /*009e*/ 	.short	0x00a0


	//----- nvinfo : EIATTR_PARAM_CBANK
	.align		4
        /*00a0*/ 	.byte	0x04, 0x0a
        /*00a2*/ 	.short	(.L_1513 - .L_1512)
	.align		4
.L_1512:
        /*00a4*/ 	.word	index@(.nv.constant0._ZN2at6native54_GLOBAL__N__757059ea_21_ReplicationPadding_cu_4a93dcdf31replication_pad_backward_kernelIN3c104HalfEEEvNS_27GenericPackedTensorAccessorIT_Lm4ENS_16DefaultPtrTraitsElEENS5_IKS6_Lm4ES7_lEEiiii)
        /*00a8*/ 	.short	0x0210
        /*00aa*/ 	.short	0x00a0


	//----- nvinfo : EIATTR_SW_WAR
	.align		4
.L_1513:
        /*00ac*/ 	.byte	0x04, 0x36
        /*00ae*/ 	.short	(.L_1515 - .L_1514)
.L_1514:
        /*00b0*/ 	.word	0x00000008
.L_1515:


//--------------------- .nv.info._ZN2at6native54_GLOBAL__N__757059ea_21_ReplicationPadding_cu_4a93dcdf31replication_pad_backward_kernelIN3c107complexIfEEEEvNS_27GenericPackedTensorAccessorIT_Lm4ENS_16DefaultPtrTraitsElEENS6_IKS7_Lm4ES8_lEEiiii --------------------------
	.section	.nv.info._ZN2at6native54_GLOBAL__N__757059ea_21_ReplicationPadding_cu_4a93dcdf31replication_pad_backward_kernelIN3c107complexIfEEEEvNS_27GenericPackedTensorAccessorIT_Lm4ENS_16DefaultPtrTraitsElEENS6_IKS7_Lm4ES8_lEEiiii,"",@"SHT_CUDA_INFO"
	.sectionflags	@""
	.align	4


	//----- nvinfo : EIATTR_CUDA_API_VERSION
	.align		4
        /*0000*/ 	.byte	0x04, 0x37
        /*0002*/ 	.short	(.L_1517 - .L_1516)
.L_1516:
        /*0004*/ 	.word	0x00000082


	//----- nvinfo : EIATTR_KPARAM_INFO
	.align		4
.L_1517:
        /*0008*/ 	.byte	0x04, 0x17
        /*000a*/ 	.short	(.L_1519 - .L_1518)
.L_1518:
        /*000c*/ 	.word	0x00000000
        /*0010*/ 	.short	0x0005
        /*0012*/ 	.short	0x009c
        /*0014*/ 	.byte	0x00, 0xf0, 0x11, 0x00


	//----- nvinfo : EIATTR_KPARAM_INFO
	.align		4
.L_1519:
        /*0018*/ 	.byte	0x04, 0x17
        /*001a*/ 	.short	(.L_1521 - .L_1520)
.L_1520:
        /*001c*/ 	.word	0x00000000
        /*0020*/ 	.short	0x0004
        /*0022*/ 	.short	0x0098
        /*0024*/ 	.byte	0x00, 0xf0, 0x11, 0x00


	//----- nvinfo : EIATTR_KPARAM_INFO
	.align		4
.L_1521:
        /*0028*/ 	.byte	0x04, 0x17
        /*002a*/ 	.short	(.L_1523 - .L_1522)
.L_1522:
        /*002c*/ 	.word	0x00000000
        /*0030*/ 	.short	0x0003
        /*0032*/ 	.short	0x0094
        /*0034*/ 	.byte	0x00, 0xf0, 0x11, 0x00


	//----- nvinfo : EIATTR_KPARAM_INFO
	.align		4
.L_1523:
        /*0038*/ 	.byte	0x04, 0x17
        /*003a*/ 	.short	(.L_1525 - .L_1524)
.L_1524:
        /*003c*/ 	.word	0x00000000
        /*0040*/ 	.short	0x0002
        /*0042*/ 	.short	0x0090
        /*0044*/ 	.byte	0x00, 0xf0, 0x11, 0x00


	//----- nvinfo : EIATTR_KPARAM_INFO
	.align		4
.L_1525:
        /*0048*/ 	.byte	0x04, 0x17
        /*004a*/ 	.short	(.L_1527 - .L_1526)
.L_1526:
        /*004c*/ 	.word	0x00000000
        /*0050*/ 	.short	0x0001
        /*0052*/ 	.short	0x0048
        /*0054*/ 	.byte	0x00, 0xf0, 0x21, 0x01


	//----- nvinfo : EIATTR_KPARAM_INFO
	.align		4
.L_1527:
        /*0058*/ 	.byte	0x04, 0x17
        /*005a*/ 	.short	(.L_1529 - .L_1528)
.L_1528:
        /*005c*/ 	.word	0x00000000
        /*0060*/ 	.short	0x0000
        /*0062*/ 	.short	0x0000
        /*0064*/ 	.byte	0x00, 0xf0, 0x21, 0x01


	//----- nvinfo : EIATTR_SPARSE_MMA_MASK
	.align		4
.L_1529:
        /*0068*/ 	.byte	0x03, 0x50
        /*006a*/ 	.short	0x0000


	//----- nvinfo : EIATTR_MAXREG_COUNT
	.align		4
        /*006c*/ 	.byte	0x03, 0x1b
        /*006e*/ 	.short	0x00ff


	//----- nvinfo : EIATTR_MERCURY_ISA_VERSION
	.align		4
        /*0070*/ 	.byte	0x03, 0x5f
        /*0072*/ 	.short	0x0101


	//----- nvinfo : EIATTR_EXIT_INSTR_OFFSETS
	.align		4
        /*0074*/ 	.byte	0x04, 0x1c
        /*0076*/ 	.short	(.L_1531 - .L_1530)


	//   ....[0]....
.L_1530:
        /*0078*/ 	.word	0x000000f0


	//   ....[1]....
        /*007c*/ 	.word	0x000007f0


	//----- nvinfo : EIATTR_CRS_STACK_SIZE
	.align		4
.L_1531:
        /*0080*/ 	.byte	0x04, 0x1e
        /*0082*/ 	.short	(.L_1533 - .L_1532)
.L_1532:
        /*0084*/ 	.word	0x00000000


	//----- nvinfo : EIATTR_CBANK_PARAM_SIZE
	.align		4
.L_1533:
        /*0088*/ 	.byte	0x03, 0x19
        /*008a*/ 	.short	0x00a0


	//----- nvinfo : EIATTR_PARAM_CBANK
	.align		4
        /*008c*/ 	.byte	0x04, 0x0a
        /*008e*/ 	.short	(.L_1535 - .L_1534)
	.align		4
.L_1534:
        /*0090*/ 	.word	index@(.nv.constant0._ZN2at6native54_GLOBAL__N__757059ea_21_ReplicationPadding_cu_4a93dcdf31replication_pad_backward_kernelIN3c107complexIfEEEEvNS_27GenericPackedTensorAccessorIT_Lm4ENS_16DefaultPtrTraitsElEENS6_IKS7_Lm4ES8_lEEiiii)
        /*0094*/ 	.short	0x0210
        /*0096*/ 	.short	0x00a0


	//----- nvinfo : EIATTR_SW_WAR
	.align		4
.L_1535:
        /*0098*/ 	.byte	0x04, 0x36
        /*009a*/ 	.short	(.L_1537 - .L_1536)
.L_1536:
        /*009c*/ 	.word	0x00000008
.L_1537:


//--------------------- .nv.info._ZN2at6native54_GLOBAL__N__757059ea_21_ReplicationPadding_cu_4a93dcdf31replication_pad_backward_kernelIN3c107complexIdEEEEvNS_27GenericPackedTensorAccessorIT_Lm4ENS_16DefaultPtrTraitsElEENS6_IKS7_Lm4ES8_lEEiiii --------------------------
	.section	.nv.info._ZN2at6native54_GLOBAL__N__757059ea_21_ReplicationPadding_cu_4a93dcdf31replication_pad_backward_kernelIN3c107complexIdEEEEvNS_27GenericPackedTensorAccessorIT_Lm4ENS_16DefaultPtrTraitsElEENS6_IKS7_Lm4ES8_lEEiiii,"",@"SHT_CUDA_INFO"
	.sectionflags	@""
	.align	4


	//----- nvinfo : EIATTR_CUDA_API_VERSION
	.align		4
        /*0000*/ 	.byte	0x04, 0x37
        /*0002*/ 	.short	(.L_1539 - .L_1538)
.L_1538:
        /*0004*/ 	.word	0x00000082


	//----- nvinfo : EIATTR_KPARAM_INFO
	.align		4
.L_1539:
        /*0008*/ 	.byte	0x04, 0x17
        /*000a*/ 	.short	(.L_1541 - .L_1540)
.L_1540:
        /*000c*/ 	.word	0x00000000
        /*0010*/ 	.short	0x0005
        /*0012*/ 	.short	0x009c
        /*0014*/ 	.byte	0x00, 0xf0, 0x11, 0x00


	//----- nvinfo : EIATTR_KPARAM_INFO
	.align		4
.L_1541:
        /*0018*/ 	.byte	0x04, 0x17
        /*001a*/ 	.short	(.L_1543 - .L_1542)
.L_1542:
        /*001c*/ 	.word	0x00000000
        /*0020*/ 	.short	0x0004
        /*0022*/ 	.short	0x0098
        /*0024*/ 	.byte	0x00, 0xf0, 0x11, 0x00


	//----- nvinfo : EIATTR_KPARAM_INFO
	.align		4
.L_1543:
        /*0028*/ 	.byte	0x04, 0x17
        /*002a*/ 	.short	(.L_1545 - .L_1544)
.L_1544:
        /*002c*/ 	.word	0x00000000
        /*0030*/ 	.short	0x0003
        /*0032*/ 	.short	0x0094
        /*0034*/ 	.byte	0x00, 0xf0, 0x11, 0x00


	//----- nvinfo : EIATTR_KPARAM_INFO
	.align		4
.L_1545:
        /*0038*/ 	.byte	0x04, 0x17
        /*003a*/ 	.short	(.L_1547 - .L_1546)
.L_1546:
        /*003c*/ 	.word	0x00000000
        /*0040*/ 	.short	0x0002
        /*0042*/ 	.short	0x0090
        /*0044*/ 	.byte	0x00, 0xf0, 0x11, 0x00


	//----- nvinfo : EIATTR_KPARAM_INFO
	.align		4
.L_1547:
        /*0048*/ 	.byte	0x04, 0x17
        /*004a*/ 	.short	(.L_1549 - .L_1548)
.L_1548:
        /*004c*/ 	.word	0x00000000
        /*0050*/ 	.short	0x0001
        /*0052*/ 	.short	0x0048
        /*0054*/ 	.byte	0x00, 0xf0, 0x21, 0x01


	//----- nvinfo : EIATTR_KPARAM_INFO
	.align		4
.L_1549:
        /*0058*/ 	.byte	0x04, 0x17
        /*005a*/ 	.short	(.L_1551 - .L_1550)
.L_1550:
        /*005c*/ 	.word	0x00000000
        /*0060*/ 	.short	0x0000
        /*0062*/ 	.short	0x0000
        /*0064*/ 	.byte	0x00, 0xf0, 0x21, 0x01


	//----- nvinfo : EIATTR_SPARSE_MMA_MASK
	.align		4
.L_1551:
        /*0068*/ 	.byte	0x03, 0x50
        /*006a*/ 	.short	0x0000


	//----- nvinfo : EIATTR_MAXREG_COUNT
	.align		4
        /*006c*/ 	.byte	0x03, 0x1b
        /*006e*/ 	.short	0x00ff


	//----- nvinfo : EIATTR_MERCURY_ISA_VERSION
	.align		4
        /*0070*/ 	.byte	0x03, 0x5f
        /*0072*/ 	.short	0x0101


	//----- nvinfo : EIATTR_EXIT_INSTR_OFFSETS
	.align		4
        /*0074*/ 	.byte	0x04, 0x1c
        /*0076*/ 	.short	(.L_1553 - .L_1552)


	//   ....[0]....
.L_1552:
        /*0078*/ 	.word	0x000000f0


	//   ....[1]....
        /*007c*/ 	.word	0x000007f0


	//----- nvinfo : EIATTR_CRS_STACK_SIZE
	.align		4
.L_1553:
        /*0080*/ 	.byte	0x04, 0x1e
        /*0082*/ 	.short	(.L_1555 - .L_1554)
.L_1554:
        /*0084*/ 	.word	0x00000000


	//----- nvinfo : EIATTR_CBANK_PARAM_SIZE
	.align		4
.L_1555:
        /*0088*/ 	.byte	0x03, 0x19
        /*008a*/ 	.short	0x00a0


	//----- nvinfo : EIATTR_PARAM_CBANK
	.align		4
        /*008c*/ 	.byte	0x04, 0x0a
        /*008e*/ 	.short	(.L_1557 - .L_1556)
	.align		4
.L_1556:
        /*0090*/ 	.word	index@(.nv.constant0._ZN2at6native54_GLOBAL__N__757059ea_21_ReplicationPadding_cu_4a93dcdf31replication_pad_backward_kernelIN3c107complexIdEEEEvNS_27GenericPackedTensorAccessorIT_Lm4ENS_16DefaultPtrTraitsElEENS6_IKS7_Lm4ES8_lEEiiii)
        /*0094*/ 	.short	0x0210
        /*0096*/ 	.short	0x00a0


	//----- nvinfo : EIATTR_SW_WAR
	.align		4
.L_1557:
        /*0098*/ 	.byte	0x04, 0x36
        /*009a*/ 	.short	(.L_1559 - .L_1558)
.L_1558:
        /*009c*/ 	.word	0x00000008
.L_1559:


//--------------------- .nv.info._ZN2at6native54_GLOBAL__N__757059ea_21_ReplicationPadding_cu_4a93dcdf31replication_pad_backward_kernelIfEEvNS_27GenericPackedTensorAccessorIT_Lm4ENS_16DefaultPtrTraitsElEENS3_IKS4_Lm4ES5_lEEiiii --------------------------
	.section	.nv.info._ZN2at6native54_GLOBAL__N__757059ea_21_ReplicationPadding_cu_4a93dcdf31replication_pad_backward_kernelIfEEvNS_27GenericPackedTensorAccessorIT_Lm4ENS_16DefaultPtrTraitsElEENS3_IKS4_Lm4ES5_lEEiiii,"",@"SHT_CUDA_INFO"
	.sectionflags	@""
	.align	4


	//----- nvinfo : EIATTR_CUDA_API_VERSION
	.align		4
        /*0000*/ 	.byte	0x04, 0x37
        /*0002*/ 	.short	(.L_1561 - .L_1560)
.L_1560:
        /*0004*/ 	.word	0x00000082


	//----- nvinfo : EIATTR_KPARAM_INFO
	.align		4
.L_1561:
        /*0008*/ 	.byte	0x04, 0x17
        /*000a*/ 	.short	(.L_1563 - .L_1562)
.L_1562:
        /*000c*/ 	.word	0x00000000
        /*0010*/ 	.short	0x0005
        /*0012*/ 	.short	0x009c
        /*0014*/ 	.byte	0x00, 0xf0, 0x11, 0x00


	//----- nvinfo : EIATTR_KPARAM_INFO
	.align		4
.L_1563:
        /*0018*/ 	.byte	0x04, 0x17
        /*001a*/ 	.short	(.L_1565 - .L_1564)
.L_1564:
        /*001c*/ 	.word	0x00000000
        /*0020*/ 	.short	0x0004
        /*0022*/ 	.short	0x0098
        /*0024*/ 	.byte	0x00, 0xf0, 0x11, 0x00


	//----- nvinfo : EIATTR_KPARAM_INFO
	.align		4
.L_1565:
        /*0028*/ 	.byte	0x04, 0x17
        /*002a*/ 	.short	(.L_1567 - .L_1566)
.L_1566:
        /*002c*/ 	.word	0x00000000
        /*0030*/ 	.short	0x0003
        /*0032*/ 	.short	0x0094
        /*0034*/ 	.byte	0x00, 0xf0, 0x11, 0x00


	//----- nvinfo : EIATTR_KPARAM_INFO
	.align		4
.L_1567:
        /*0038*/ 	.byte	0x04, 0x17
        /*003a*/ 	.short	(.L_1569 - .L_1568)
.L_1568:
        /*003c*/ 	.word	0x00000000
        /*0040*/ 	.short	0x0002
        /*0042*/ 	.short	0x0090
        /*0044*/ 	.byte	0x00, 0xf0, 0x11, 0x00


	//----- nvinfo : EIATTR_KPARAM_INFO
	.align		4
.L_1569:
        /*0048*/ 	.byte	0x04, 0x17
        /*004a*/ 	.short	(.L_1571 - .L_1570)
.L_1570:
        /*004c*/ 	.word	0x00000000
        /*0050*/ 	.short	0x0001
        /*0052*/ 	.short	0x0048
        /*0054*/ 	.byte	0x00, 0xf0, 0x21, 0x01


	//----- nvinfo : EIATTR_KPARAM_INFO
	.align		4
.L_1571:
        /*0058*/ 	.byte	0x04, 0x17
        /*005a*/ 	.short	(.L_1573 - .L_1572)
.L_1572:
        /*005c*/ 	.word	0x00000000
        /*0060*/ 	.short	0x0000
        /*0062*/ 	.short	0x0000
        /*0064*/ 	.byte	0x00, 0xf0, 0x21, 0x01


	//----- nvinfo : EIATTR_SPARSE_MMA_MASK
	.align		4
.L_1573:
        /*0068*/ 	.byte	0x03, 0x50
        /*006a*/ 	.short	0x0000


	//----- nvinfo : EIATTR_MAXREG_COUNT
	.align		4
        /*006c*/ 	.byte	0x03, 0x1b
        /*006e*/ 	.short	0x00ff


	//----- nvinfo : EIATTR_MERCURY_ISA_VERSION
	.align		4
        /*0070*/ 	.byte	0x03, 0x5f
        /*0072*/ 	.short	0x0101


	//----- nvinfo : EIATTR_EXIT_INSTR_OFFSETS
	.align		4
        /*0074*/ 	.byte	0x04, 0x1c
        /*0076*/ 	.short	(.L_1575 - .L_1574)


	//   ....[0]....
.L_1574:
        /*0078*/ 	.word	0x000000f0


	//   ....[1]....
        /*007c*/ 	.word	0x000007f0


	//----- nvinfo : EIATTR_CRS_STACK_SIZE
	.align		4
.L_1575:
        /*0080*/ 	.byte	0x04, 0x1e
        /*0082*/ 	.short	(.L_1577 - .L_1576)
.L_1576:
        /*0084*/ 	.word	0x00000000


	//----- nvinfo : EIATTR_CBANK_PARAM_SIZE
	.align		4
.L_1577:
        /*0088*/ 	.byte	0x03, 0x19
        /*008a*/ 	.short	0x00a0


	//----- nvinfo : EIATTR_PARAM_CBANK
	.align		4
        /*008c*/ 	.byte	0x04, 0x0a
        /*008e*/ 	.short	(.L_1579 - .L_1578)
	.align		4
.L_1578:
        /*0090*/ 	.word	index@(.nv.constant0._ZN2at6native54_GLOBAL__N__757059ea_21_ReplicationPadding_cu_4a93dcdf31replication_pad_backward_kernelIfEEvNS_27GenericPackedTensorAccessorIT_Lm4ENS_16DefaultPtrTraitsElEENS3_IKS4_Lm4ES5_lEEiiii)
        /*0094*/ 	.short	0x0210
        /*0096*/ 	.short	0x00a0


	//----- nvinfo : EIATTR_SW_WAR
	.align		4
.L_1579:
        /*0098*/ 	.byte	0x04, 0x36
        /*009a*/ 	.short	(.L_1581 - .L_1580)
.L_1580:
        /*009c*/ 	.word	0x00000008
.L_1581:


//--------------------- .nv.info._ZN2at6native54_GLOBAL__N__757059ea_21_ReplicationPadding_cu_4a93dcdf31replication_pad_backward_kernelIdEEvNS_27GenericPackedTensorAccessorIT_Lm4ENS_16DefaultPtrTraitsElEENS3_IKS4_Lm4ES5_lEEiiii --------------------------
	.section	.nv.info._ZN2at6native54_GLOBAL__N__757059ea_21_ReplicationPadding_cu_4a93dcdf31replication_pad_backward_kernelIdEEvNS_27GenericPackedTensorAccessorIT_Lm4ENS_16DefaultPtrTraitsElEENS3_IKS4_Lm4ES5_lEEiiii,"",@"SHT_CUDA_INFO"
	.sectionflags	@""
	.align	4


	//----- nvinfo : EIATTR_CUDA_API_VERSION
	.align		4
        /*0000*/ 	.byte	0x04, 0x37
        /*0002*/ 	.short	(.L_1583 - .L_1582)
.L_1582:
        /*0004*/ 	.word	0x00000082


	//----- nvinfo : EIATTR_KPARAM_INFO
	.align		4
.L_1583:
        /*0008*/ 	.byte	0x04, 0x17
        /*000a*/ 	.short	(.L_1585 - .L_1584)
.L_1584:
        /*000c*/ 	.word	0x00000000
        /*0010*/ 	.short	0x0005
        /*0012*/ 	.short	0x009c
        /*0014*/ 	.byte	0x00, 0xf0, 0x11, 0x00


	//----- nvinfo : EIATTR_KPARAM_INFO
	.align		4
.L_1585:
        /*0018*/ 	.byte	0x04, 0x17
        /*001a*/ 	.short	(.L_1587 - .L_1586)
.L_1586:
        /*001c*/ 	.word	0x00000000
        /*0020*/ 	.short	0x0004
        /*0022*/ 	.short	0x0098
        /*0024*/ 	.byte	0x00, 0xf0, 0x11, 0x00


	//----- nvinfo : EIATTR_KPARAM_INFO
	.align		4
.L_1587:
        /*0028*/ 	.byte	0x04, 0x17
        /*002a*/ 	.short	(.L_1589 - .L_1588)
.L_1588:
        /*002c*/ 	.word	0x00000000
        /*0030*/ 	.short	0x0003
        /*0032*/ 	.short	0x0094
        /*0034*/ 	.byte	0x00, 0xf0, 0x11, 0x00


	//----- nvinfo : EIATTR_KPARAM_INFO
	.align		4
.L_1589:
        /*0038*/ 	.byte	0x04, 0x17
        /*003a*/ 	.short	(.L_1591 - .L_1590)
.L_1590:
        /*003c*/ 	.word	0x00000000
        /*0040*/ 	.short	0x0002
        /*0042*/ 	.short	0x0090
        /*0044*/ 	.byte	0x00, 0xf0, 0x11, 0x00


	//----- nvinfo : EIATTR_KPARAM_INFO
	.align		4
.L_1591:
        /*0048*/ 	.byte	0x04, 0x17
        /*004a*/ 	.short	(.L_1593 - .L_1592)
.L_1592:
        /*004c*/ 	.word	0x00000000
        /*0050*/ 	.short	0x0001
        /*0052*/ 	.short	0x0048
        /*0054*/ 	.byte	0x00, 0xf0, 0x21, 0x01


	//----- nvinfo : EIATTR_KPARAM_INFO
	.align		4
.L_1593:
        /*0058*/ 	.byte	0x04, 0x17
        /*005a*/ 	.short	(.L_1595 - .L_1594)
.L_1594:
        /*005c*/ 	.word	0x00000000
        /*0060*/ 	.short	0x0000
        /*0062*/ 	.short	0x0000
        /*0064*/ 	.byte	0x00, 0xf0, 0x21, 0x01


	//----- nvinfo : EIATTR_SPARSE_MMA_MASK
	.align		4
.L_1595:
        /*0068*/ 	.byte	0x03, 0x50
        /*006a*/ 	.short	0x0000


	//----- nvinfo : EIATTR_MAXREG_COUNT
	.align		4
        /*006c*/ 	.byte	0x03, 0x1b
        /*006e*/ 	.short	0x00ff


	//----- nvinfo : EIATTR_MERCURY_ISA_VERSION
	.align		4
        /*0070*/ 	.byte	0x03, 0x5f
        /*0072*/ 	.short	0x0101


	//----- nvinfo : EIATTR_EXIT_INSTR_OFFSETS
	.align		4
        /*0074*/ 	.byte	0x04, 0x1c
        /*0076*/ 	.short	(.L_1597 - .L_1596)


	//   ....[0]....
.L_1596:
        /*0078*/ 	.word	0x000000f0


	//   ....[1]....
        /*007c*/ 	.word	0x000007e0


	//----- nvinfo : EIATTR_CRS_STACK_SIZE
	.align		4
.L_1597:
        /*0080*/ 	.byte	0x04, 0x1e
        /*0082*/ 	.short	(.L_1599 - .L_1598)
.L_1598:
        /*0084*/ 	.word	0x00000000


	//----- nvinfo : EIATTR_CBANK_PARAM_SIZE
	.align		4
.L_1599:
        /*0088*/ 	.byte	0x03, 0x19
        /*008a*/ 	.short	0x00a0


	//----- nvinfo : EIATTR_PARAM_CBANK
	.align		4
        /*008c*/ 	.byte	0x04, 0x0a
        /*008e*/ 	.short	(.L_1601 - .L_1600)
	.align		4
.L_1600:
        /*0090*/ 	.word	index@(.nv.constant0._ZN2at6native54_GLOBAL__N__757059ea_21_ReplicationPadding_cu_4a93dcdf31replication_pad_backward_kernelIdEEvNS_27GenericPackedTensorAccessorIT_Lm4ENS_16DefaultPtrTraitsElEENS3_IKS4_Lm4ES5_lEEiiii)
        /*0094*/ 	.short	0x0210
        /*0096*/ 	.short	0x00a0


	//----- nvinfo : EIATTR_SW_WAR
	.align		4
.L_1601:
        /*0098*/ 	.byte	0x04, 0x36
        /*009a*/ 	.short	(.L_1603 - .L_1602)
.L_1602:
        /*009c*/ 	.word	0x00000008
.L_1603:


//--------------------- .nv.callgraph             --------------------------
	.section	.nv.callgraph,"",@"SHT_CUDA_CALLGRAPH"
	.align	4
	.sectionentsize	8
	.align		4
        /*0000*/ 	.word	0x00000000
	.align		4
        /*0004*/ 	.word	0xffffffff
	.align		4
        /*0008*/ 	.word	0x00000000
	.align		4
        /*000c*/ 	.word	0xfffffffe
	.align		4
        /*0010*/ 	.word	0x00000000
	.align		4
        /*0014*/ 	.word	0xfffffffd
	.align		4
        /*0018*/ 	.word	0x00000000
	.align		4
        /*001c*/ 	.word	0xfffffffc


//--------------------- .nv.constant4             --------------------------
	.section	.nv.constant4,"a",@progbits
	.align	8
	.align		8
.nv.constant4:
        /*0000*/ 	.dword	_ZN52_INTERNAL_757059ea_21_ReplicationPadding_cu_4a93dcdf4cuda3std3__45__cpo5beginE
	.align		8
        /*0008*/ 	.dword	_ZN52_INTERNAL_757059ea_21_ReplicationPadding_cu_4a93dcdf4cuda3std3__45__cpo3endE
	.align		8
        /*0010*/ 	.dword	_ZN52_INTERNAL_757059ea_21_ReplicationPadding_cu_4a93dcdf4cuda3std3__45__cpo6cbeginE
	.align		8
        /*0018*/ 	.dword	_ZN52_INTERNAL_757059ea_21_ReplicationPadding_cu_4a93dcdf4cuda3std3__45__cpo4cendE
	.align		8
        /*0020*/ 	.dword	_ZN52_INTERNAL_757059ea_21_ReplicationPadding_cu_4a93dcdf4cuda3std3__45__cpo6rbeginE
	.align		8
        /*0028*/ 	.dword	_ZN52_INTERNAL_757059ea_21_ReplicationPadding_cu_4a93dcdf4cuda3std3__45__cpo4rendE
	.align		8
        /*0030*/ 	.dword	_ZN52_INTERNAL_757059ea_21_ReplicationPadding_cu_4a93dcdf4cuda3std3__45__cpo7crbeginE
	.align		8
        /*0038*/ 	.dword	_ZN52_INTERNAL_757059ea_21_ReplicationPadding_cu_4a93dcdf4cuda3std3__45__cpo5crendE
	.align		8
        /*0040*/ 	.dword	_ZN52_INTERNAL_757059ea_21_ReplicationPadding_cu_4a93dcdf4cuda3std3__454_GLOBAL__N__757059ea_21_ReplicationPadding_cu_4a93dcdf6ignoreE
	.align		8
        /*0048*/ 	.dword	_ZN52_INTERNAL_757059ea_21_ReplicationPadding_cu_4a93dcdf4cuda3std3__419piecewise_constructE
	.align		8
        /*0050*/ 	.dword	_ZN52_INTERNAL_757059ea_21_ReplicationPadding_cu_4a93dcdf4cuda3std3__48in_placeE
	.align		8
        /*0058*/ 	.dword	_ZN52_INTERNAL_757059ea_21_ReplicationPadding_cu_4a93dcdf4cuda3std3__420unreachable_sentinelE
	.align		8
        /*0060*/ 	.dword	_ZN52_INTERNAL_757059ea_21_ReplicationPadding_cu_4a93dcdf4cuda3std6ranges3__45__cpo4swapE
	.align		8
        /*0068*/ 	.dword	_ZN52_INTERNAL_757059ea_21_ReplicationPadding_cu_4a93dcdf4cuda3std6ranges3__45__cpo9iter_moveE
	.align		8
        /*0070*/ 	.dword	_ZN52_INTERNAL_757059ea_21_ReplicationPadding_cu_4a93dcdf4cuda3std6ranges3__45__cpo5beginE
	.align		8
        /*0078*/ 	.dword	_ZN52_INTERNAL_757059ea_21_ReplicationPadding_cu_4a93dcdf4cuda3std6ranges3__45__cpo3endE
	.align		8
        /*0080*/ 	.dword	_ZN52_INTERNAL_757059ea_21_ReplicationPadding_cu_4a93dcdf4cuda3std6ranges3__45__cpo6cbeginE
	.align		8
        /*0088*/ 	.dword	_ZN52_INTERNAL_757059ea_21_ReplicationPadding_cu_4a93dcdf4cuda3std6ranges3__45__cpo4cendE
	.align		8
        /*0090*/ 	.dword	_ZN52_INTERNAL_757059ea_21_ReplicationPadding_cu_4a93dcdf4cuda3std6ranges3__45__cpo7advanceE
	.align		8
        /*0098*/ 	.dword	_ZN52_INTERNAL_757059ea_21_ReplicationPadding_cu_4a93dcdf4cuda3std6ranges3__45__cpo9iter_swapE
	.align		8
        /*00a0*/ 	.dword	_ZN52_INTERNAL_757059ea_21_ReplicationPadding_cu_4a93dcdf4cuda3std6ranges3__45__cpo4nextE
	.align		8
        /*00a8*/ 	.dword	_ZN52_INTERNAL_757059ea_21_ReplicationPadding_cu_4a93dcdf4cuda3std6ranges3__45__cpo4prevE
	.align		8
        /*00b0*/ 	.dword	_ZN52_INTERNAL_757059ea_21_ReplicationPadding_cu_4a93dcdf4cuda3std6ranges3__45__cpo4dataE
	.align		8
        /*00b8*/ 	.dword	_ZN52_INTERNAL_757059ea_21_ReplicationPadding_cu_4a93dcdf4cuda3std6ranges3__45__cpo5cdataE
	.align		8
        /*00c0*/ 	.dword	_ZN52_INTERNAL_757059ea_21_ReplicationPadding_cu_4a93dcdf4cuda3std6ranges3__45__cpo4sizeE
	.align		8
        /*00c8*/ 	.dword	_ZN52_INTERNAL_757059ea_21_ReplicationPadding_cu_4a93dcdf4cuda3std6ranges3__45__cpo5ssizeE
	.align		8
        /*00d0*/ 	.dword	_ZN52_INTERNAL_757059ea_21_ReplicationPadding_cu_4a93dcdf4cuda3std6ranges3__45__cpo8distanceE
	.align		8
        /*00d8*/ 	.dword	_ZN52_INTERNAL_757059ea_21_ReplicationPadding_cu_4a93dcdf6thrust23THRUST_300001_SM_900_NS6system6detail10sequential3seqE


//--------------------- .text._ZN2at6native54_GLOBAL__N__757059ea_21_ReplicationPadding_cu_4a93dcdf32replication_pad_forward_kernel3dIN3c108BFloat16EEEvNS_27GenericPackedTensorAccessorIKT_Lm5ENS_16DefaultPtrTraitsElEENS5_IS6_Lm5ES8_lEEiiiii --------------------------
	.section	.text._ZN2at6native54_GLOBAL__N__757059ea_21_ReplicationPadding_cu_4a93dcdf32replication_pad_forward_kernel3dIN3c108BFloat16EEEvNS_27GenericPackedTensorAccessorIKT_Lm5ENS_16DefaultPtrTraitsElEENS5_IS6_Lm5ES8_lEEiiiii,"ax",@progbits
	.align	128
.text._ZN2at6native54_GLOBAL__N__757059ea_21_ReplicationPadding_cu_4a93dcdf32replication_pad_forward_kernel3dIN3c108BFloat16EEEvNS_27GenericPackedTensorAccessorIKT_Lm5ENS_16DefaultPtrTraitsElEENS5_IS6_Lm5ES8_lEEiiiii:
        .type           _ZN2at6native54_GLOBAL__N__757059ea_21_ReplicationPadding_cu_4a93dcdf32replication_pad_forward_kernel3dIN3c108BFloat16EEEvNS_27GenericPackedTensorAccessorIKT_Lm5ENS_16DefaultPtrTraitsElEENS5_IS6_Lm5ES8_lEEiiiii,@function
        .size           _ZN2at6native54_GLOBAL__N__757059ea_21_ReplicationPadding_cu_4a93dcdf32replication_pad_forward_kernel3dIN3c108BFloat16EEEvNS_27GenericPackedTensorAccessorIKT_Lm5ENS_16DefaultPtrTraitsElEENS5_IS6_Lm5ES8_lEEiiiii,(.L_x_312 - _ZN2at6native54_GLOBAL__N__757059ea_21_ReplicationPadding_cu_4a93dcdf32replication_pad_forward_kernel3dIN3c108BFloat16EEEvNS_27GenericPackedTensorAccessorIKT_Lm5ENS_16DefaultPtrTraitsElEENS5_IS6_Lm5ES8_lEEiiiii)
        .other          _ZN2at6native54_GLOBAL__N__757059ea_21_ReplicationPadding_cu_4a93dcdf32replication_pad_forward_kernel3dIN3c108BFloat16EEEvNS_27GenericPackedTensorAccessorIKT_Lm5ENS_16DefaultPtrTraitsElEENS5_IS6_Lm5ES8_lEEiiiii,@"STO_CUDA_ENTRY STV_DEFAULT"
_ZN2at6native54_GLOBAL__N__757059ea_21_ReplicationPadding_cu_4a93dcdf32replication_pad_forward_kernel3dIN3c108BFloat16EEEvNS_27GenericPackedTensorAccessorIKT_Lm5ENS_16DefaultPtrTraitsElEENS5_IS6_Lm5ES8_lEEiiiii:
[----:B------:R-:W-:Y:S01]  /*0000*/  LDC R1, c[0x0][0x28] ;  /* 0x00000a00ff017b82 */ /* 0x000fe20000000800 */
[----:B------:R-:W0:Y:S01]  /*0010*/  S2R R4, SR_CTAID.X ;  /* 0x0000000000047919 */ /* 0x000e220000002500 */
[----:B------:R-:W-:Y:S01]  /*0020*/  ULDC.64 UR8, c[0x0][0x280] ;  /* 0x0000a00000087ab9 */ /* 0x000fe20000000a00 */
[----:B------:R-:W-:Y:S01]  /*0030*/  ULDC.64 UR10, c[0x0][0x288] ;  /* 0x0000a200000a7ab9 */ /* 0x000fe20000000a00 */
[----:B------:R-:W0:Y:S01]  /*0040*/  S2R R3, SR_TID.X ;  /* 0x0000000000037919 */ /* 0x000e220000002100 */
[----:B------:R-:W-:Y:S02]  /*0050*/  UIMAD UR6, UR9, UR10, URZ ;  /* 0x0000000a090672a4 */ /* 0x000fe4000f8e023f */
[----:B------:R-:W-:Y:S02]  /*0060*/  UIMAD.WIDE.U32 UR4, UR8, UR10, URZ ;  /* 0x0000000a080472a5 */ /* 0x000fe4000f8e003f */
[----:B------:R-:W-:-:S03]  /*0070*/  UIMAD UR6, UR8, UR11, UR6 ;  /* 0x0000000b080672a4 */ /* 0x000fc6000f8e0206 */
[----:B------:R-:W-:Y:S01]  /*0080*/  ULDC.64 UR8, c[0x0][0x290] ;  /* 0x0000a40000087ab9 */ /* 0x000fe20000000a00 */
[----:B------:R-:W-:Y:S02]  /*0090*/  UIADD3 UR5, UR5, UR6, URZ ;  /* 0x0000000605057290 */ /* 0x000fe4000fffe03f */
[----:B------:R-:W-:Y:S02]  /*00a0*/  UIMAD.WIDE.U32 UR6, UR4, UR8, URZ ;  /* 0x00000008040672a5 */ /* 0x000fe4000f8e003f */
[----:B------:R-:W-:-:S04]  /*00b0*/  UIMAD UR5, UR5, UR8, URZ ;  /* 0x00000008050572a4 */ /* 0x000fc8000f8e023f */
[----:B------:R-:W-:-:S03]  /*00c0*/  UIMAD UR4, UR4, UR9, UR5 ;  /* 0x00000009040472a4 */ /* 0x000fc6000f8e0205 */
[----:B------:R-:W-:Y:S01]  /*00d0*/  ULDC UR5, c[0x0][0x0] ;  /* 0x0000000000057ab9 */ /* 0x000fe20000000800 */
[----:B------:R-:W-:-:S06]  /*00e0*/  UIADD3 UR4, UR7, UR4, URZ ;  /* 0x0000000407047290 */ /* 0x000fcc000fffe03f */
[----:B------:R-:W-:Y:S02]  /*00f0*/  IMAD.U32 R0, RZ, RZ, UR4 ;  /* 0x00000004ff007e24 */ /* 0x000fe4000f8e00ff */
[----:B0-----:R-:W-:-:S05]  /*0100*/  IMAD R4, R4, UR5, R3 ;  /* 0x0000000504047c24 */ /* 0x001fca000f8e0203 */
[----:B------:R-:W-:Y:S02]  /*0110*/  SHF.R.S32.HI R5, RZ, 0x1f, R4 ;  /* 0x0000001fff057819 */ /* 0x000fe40000011404 */
[----:B------:R-:W-:-:S04]  /*0120*/  ISETP.LT.U32.AND P0, PT, R4, UR6, PT ;  /* 0x0000000604007c0c */ /* 0x000fc8000bf01070 */
[----:B------:R-:W-:-:S13]  /*0130*/  ISETP.GT.AND.EX P0, PT, R0, R5, PT, P0 ;  /* 0x000000050000720c */ /* 0x000fda0003f04300 */
[----:B------:R-:W-:Y:S05]  /*0140*/  @!P0 EXIT ;  /* 0x000000000000894d */ /* 0x000fea0003800000 */
[----:B------:R-:W-:Y:S01]  /*0150*/  LOP3.LUT R0, R5, UR9, RZ, 0xfc, !PT ;  /* 0x0000000905007c12 */ /* 0x000fe2000f8efcff */
[----:B------:R-:W-:Y:S03]  /*0160*/  BSSY B0, `(.L_x_0) ;  /* 0x0000021000007945 */ /* 0x000fe60003800000 */
[----:B------:R-:W-:-:S13]  /*0170*/  ISETP.NE.U32.AND P0, PT, R0, RZ, PT ;  /* 0x000000ff0000720c */ /* 0x000fda0003f05070 */
[----:B------:R-:W-:Y:S05]  /*0180*/  @!P0 BRA `(.L_x_1) ;  /* 0x0000000000248947 */ /* 0x000fea0003800000 */
[----:B------:R-:W-:Y:S01]  /*0190*/  ULDC.64 UR4, c[0x0][0x290] ;  /* 0x0000a40000047ab9 */ /* 0x000fe20000000a00 */
[----:B------:R-:W-:Y:S01]  /*01a0*/  MOV R8, 0x1e0 ;  /* 0x000001e000087802 */ /* 0x000fe20000000f00 */
[----:B------:R-:W-:Y:S02]  /*01b0*/  IMAD.U32 R10, RZ, RZ, UR4 ;  /* 0x00000004ff0a7e24 */ /* 0x000fe4000f8e00ff */
[----:B------:R-:W-:-:S07]  /*01c0*/  IMAD.U32 R7, RZ, RZ, UR5 ;  /* 0x00000005ff077e24 */ /* 0x000fce000f8e00ff */
[----:B------:R-:W-:Y:S05]  /*01d0*/  CALL.REL.NOINC `($__internal_0_$__cuda_sm20_div_s64) ;  /* 0x0000000c00007944 */ /* 0x000fea0003c00000 */
[----:B------:R-:W-:Y:S01]  /*01e0*/  IADD3 R7, -R2, RZ, RZ ;  /* 0x000000ff02077210 */ /* 0x000fe20007ffe1ff */
[----:B------:R-:W-:-:S04]  /*01f0*/  ULDC UR4, c[0x0][0x290] ;  /* 0x0000a40000047ab9 */ /* 0x000fc80000000800 */
[----:B------:R-:W-:Y:S01]  /*0200*/  IMAD R0, R7, UR4, R4 ;  /* 0x0000000407007c24 */ /* 0x000fe2000f8e0204 */
[----:B------:R-:W-:Y:S06]  /*0210*/  BRA `(.L_x_2) ;  /* 0x0000000000547947 */ /* 0x000fec0003800000 */
.L_x_1:
[----:B------:R-:W0:Y:S01]  /*0220*/  I2F.U32.RP R0, UR8 ;  /* 0x0000000800007d06 */ /* 0x000e220008209000 */
[----:B------:R-:W-:-:S07]  /*0230*/  ISETP.NE.U32.AND P2, PT, RZ, UR8, PT ;  /* 0x00000008ff007c0c */ /* 0x000fce000bf45070 */
[----:B0-----:R-:W0:Y:S02]  /*0240*/  MUFU.RCP R0, R0 ;  /* 0x0000000000007308 */ /* 0x001e240000001000 */
[----:B0-----:R-:W-:-:S06]  /*0250*/  VIADD R2, R0, 0xffffffe ;  /* 0x0ffffffe00027836 */ /* 0x001fcc0000000000 */
[----:B------:R0:W1:Y:S02]  /*0260*/  F2I.FTZ.U32.TRUNC.NTZ R3, R2 ;  /* 0x0000000200037305 */ /* 0x000064000021f000 */
[----:B0-----:R-:W-:Y:S01]  /*0270*/  HFMA2.MMA R2, -RZ, RZ, 0, 0 ;  /* 0x00000000ff027435 */ /* 0x001fe200000001ff */
[----:B-1----:R-:W-:-:S04]  /*0280*/  IMAD.MOV R7, RZ, RZ, -R3 ;  /* 0x000000ffff077224 */ /* 0x002fc800078e0a03 */
[----:B------:R-:W-:-:S05]  /*0290*/  IMAD R7, R7, UR8, RZ ;  /* 0x0000000807077c24 */ /* 0x000fca000f8e02ff */
[----:B------:R-:W-:-:S06]  /*02a0*/  IMAD.HI.U32 R3, R3, R7, R2 ;  /* 0x0000000703037227 */ /* 0x000fcc00078e0002 */
[----:B------:R-:W-:-:S04]  /*02b0*/  IMAD.HI.U32 R2, R3, R4, RZ ;  /* 0x0000000403027227 */ /* 0x000fc800078e00ff */
[----:B------:R-:W-:-:S04]  /*02c0*/  IMAD.MOV R3, RZ, RZ, -R2 ;  /* 0x000000ffff037224 */ /* 0x000fc800078e0a02 */
[----:B------:R-:W-:-:S05]  /*02d0*/  IMAD R3, R3, UR8, R4 ;  /* 0x0000000803037c24 */ /* 0x000fca000f8e0204 */
[----:B------:R-:W-:-:S13]  /*02e0*/  ISETP.GE.U32.AND P0, PT, R3, UR8, PT ;  /* 0x0000000803007c0c */ /* 0x000fda000bf06070 */
[----:B------:R-:W-:Y:S01]  /*02f0*/  @P0 VIADD R3, R3, -UR8 ;  /* 0x8000000803030c36 */ /* 0x000fe20008000000 */
[----:B------:R-:W-:-:S04]  /*0300*/  @P0 IADD3 R2, R2, 0x1, RZ ;  /* 0x0000000102020810 */ /* 0x000fc80007ffe0ff */
[----:B------:R-:W-:-:S13]  /*0310*/  ISETP.GE.U32.AND P1, PT, R3, UR8, PT ;  /* 0x0000000803007c0c */ /* 0x000fda000bf26070 */
[----:B------:R-:W-:Y:S01]  /*0320*/  @P1 VIADD R2, R2, 0x1 ;  /* 0x0000000102021836 */ /* 0x000fe20000000000 */
[----:B------:R-:W-:-:S05]  /*0330*/  @!P2 LOP3.LUT R2, RZ, UR8, RZ, 0x33, !PT ;  /* 0x00000008ff02ac12 */ /* 0x000fca000f8e33ff */
[----:B------:R-:W-:-:S04]  /*0340*/  IMAD.MOV R3, RZ, RZ, -R2 ;  /* 0x000000ffff037224 */ /* 0x000fc800078e0a02 */
[----:B------:R-:W-:Y:S01]  /*0350*/  IMAD R0, R3, UR8, R4 ;  /* 0x0000000803007c24 */ /* 0x000fe2000f8e0204 */
[----:B------:R-:W-:-:S07]  /*0360*/  MOV R3, RZ ;  /* 0x000000ff00037202 */ /* 0x000fce0000000f00 */
.L_x_2:
[----:B------:R-:W-:Y:S05]  /*0370*/  BSYNC B0 ;  /* 0x0000000000007941 */ /* 0x000fea0003800000 */
.L_x_0:
[----:B------:R-:W-:Y:S01]  /*0380*/  ULDC UR4, c[0x0][0x28c] ;  /* 0x0000a30000047ab9 */ /* 0x000fe20000000800 */
[----:B------:R-:W-:Y:S01]  /*0390*/  BSSY B0, `(.L_x_3) ;  /* 0x000001b000007945 */ /* 0x000fe20003800000 */
[----:B------:R-:W-:-:S04]  /*03a0*/  LOP3.LUT R6, R3, UR4, RZ, 0xfc, !PT ;  /* 0x0000000403067c12 */ /* 0x000fc8000f8efcff */
[----:B------:R-:W-:-:S13]  /*03b0*/  ISETP.NE.U32.AND P0, PT, R6, RZ, PT ;  /* 0x000000ff0600720c */ /* 0x000fda0003f05070 */
[----:B------:R-:W-:Y:S05]  /*03c0*/  @!P0 BRA `(.L_x_4) ;  /* 0x0000000000108947 */ /* 0x000fea0003800000 */
[----:B------:R-:W-:Y:S01]  /*03d0*/  IMAD.MOV.U32 R6, RZ, RZ, R2 ;  /* 0x000000ffff067224 */ /* 0x000fe200078e0002 */
[----:B------:R-:W-:-:S07]  /*03e0*/  MOV R2, 0x400 ;  /* 0x0000040000027802 */ /* 0x000fce0000000f00 */
[----:B------:R-:W-:Y:S05]  /*03f0*/  CALL.REL.NOINC `($__internal_1_$__cuda_sm20_rem_s64) ;  /* 0x0000000c00c47944 */ /* 0x000fea0003c00000 */
[----:B------:R-:W-:Y:S05]  /*0400*/  BRA `(.L_x_5) ;  /* 0x00000000004c7947 */ /* 0x000fea0003800000 */
.L_x_4:
[----:B------:R-:W-:Y:S02]  /*0410*/  ULDC UR4, c[0x0][0x288] ;  /* 0x0000a20000047ab9 */ /* 0x000fe40000000800 */
[----:B------:R-:W0:Y:S01]  /*0420*/  I2F.U32.RP R3, UR4 ;  /* 0x0000000400037d06 */ /* 0x000e220008209000 */
[----:B------:R-:W-:-:S07]  /*0430*/  ISETP.NE.U32.AND P1, PT, RZ, UR4, PT ;  /* 0x00000004ff007c0c */ /* 0x000fce000bf25070 */
[----:B0-----:R-:W0:Y:S02]  /*0440*/  MUFU.RCP R3, R3 ;  /* 0x0000000300037308 */ /* 0x001e240000001000 */
[----:B0-----:R-:W-:-:S06]  /*0450*/  VIADD R6, R3, 0xffffffe ;  /* 0x0ffffffe03067836 */ /* 0x001fcc0000000000 */
[----:B------:R0:W1:Y:S02]  /*0460*/  F2I.FTZ.U32.TRUNC.NTZ R7, R6 ;  /* 0x0000000600077305 */ /* 0x000064000021f000 */
[----:B0-----:R-:W-:Y:S01]  /*0470*/  IMAD.MOV.U32 R6, RZ, RZ, RZ ;  /* 0x000000ffff067224 */ /* 0x001fe200078e00ff */
[----:B-1----:R-:W-:-:S05]  /*0480*/  IADD3 R9, RZ, -R7, RZ ;  /* 0x80000007ff097210 */ /* 0x002fca0007ffe0ff */
[----:B------:R-:W-:-:S04]  /*0490*/  IMAD R9, R9, UR4, RZ ;  /* 0x0000000409097c24 */ /* 0x000fc8000f8e02ff */
[----:B------:R-:W-:-:S06]  /*04a0*/  IMAD.HI.U32 R7, R7, R9, R6 ;  /* 0x0000000907077227 */ /* 0x000fcc00078e0006 */
[----:B------:R-:W-:-:S04]  /*04b0*/  IMAD.HI.U32 R7, R7, R2, RZ ;  /* 0x0000000207077227 */ /* 0x000fc800078e00ff */
[----:B------:R-:W-:-:S04]  /*04c0*/  IMAD.MOV R7, RZ, RZ, -R7 ;  /* 0x000000ffff077224 */ /* 0x000fc800078e0a07 */
[----:B------:R-:W-:-:S05]  /*04d0*/  IMAD R2, R7, UR4, R2 ;  /* 0x0000000407027c24 */ /* 0x000fca000f8e0202 */
[----:B------:R-:W-:-:S13]  /*04e0*/  ISETP.GE.U32.AND P0, PT, R2, UR4, PT ;  /* 0x0000000402007c0c */ /* 0x000fda000bf06070 */
[----:B------:R-:W-:-:S04]  /*04f0*/  @P0 IADD3 R2, R2, -UR4, RZ ;  /* 0x8000000402020c10 */ /* 0x000fc8000fffe0ff */
[----:B------:R-:W-:-:S13]  /*0500*/  ISETP.GE.U32.AND P0, PT, R2, UR4, PT ;  /* 0x0000000402007c0c */ /* 0x000fda000bf06070 */
[----:B------:R-:W-:Y:S01]  /*0510*/  @P0 VIADD R2, R2, -UR4 ;  /* 0x8000000402020c36 */ /* 0x000fe20008000000 */
[----:B------:R-:W-:-:S05]  /*0520*/  @!P1 LOP3.LUT R2, RZ, UR4, RZ, 0x33, !PT ;  /* 0x00000004ff029c12 */ /* 0x000fca000f8e33ff */
[----:B------:R-:W-:-:S07]  /*0530*/  IMAD.MOV.U32 R6, RZ, RZ, R2 ;  /* 0x000000ffff067224 */ /* 0x000fce00078e0002 */
.L_x_5:
[----:B------:R-:W-:Y:S05]  /*0540*/  BSYNC B0 ;  /* 0x0000000000007941 */ /* 0x000fea0003800000 */
.L_x_3:
[----:B------:R-:W-:Y:S01]  /*0550*/  ULDC.64 UR8, c[0x0][0x288] ;  /* 0x0000a20000087ab9 */ /* 0x000fe20000000a00 */
[----:B------:R-:W-:Y:S01]  /*0560*/  ULDC.64 UR10, c[0x0][0x290] ;  /* 0x0000a400000a7ab9 */ /* 0x000fe20000000a00 */
[----:B------:R-:W-:Y:S01]  /*0570*/  ULDC.64 UR16, c[0x0][0x208] ;  /* 0x0000820000107ab9 */ /* 0x000fe20000000a00 */
[----:B------:R-:W-:Y:S01]  /*0580*/  UIMAD UR6, UR9, UR10, URZ ;  /* 0x0000000a090672a4 */ /* 0x000fe2000f8e023f */
[----:B------:R-:W-:Y:S01]  /*0590*/  BSSY B0, `(.L_x_6) ;  /* 0x000001f000007945 */ /* 0x000fe20003800000 */
[----:B------:R-:W-:Y:S02]  /*05a0*/  UIMAD.WIDE.U32 UR4, UR8, UR10, URZ ;  /* 0x0000000a080472a5 */ /* 0x000fe4000f8e003f */
[----:B------:R-:W-:-:S04]  /*05b0*/  UIMAD UR6, UR8, UR11, UR6 ;  /* 0x0000000b080672a4 */ /* 0x000fc8000f8e0206 */
[----:B------:R-:W-:-:S06]  /*05c0*/  UIADD3 UR6, UR5, UR6, URZ ;  /* 0x0000000605067290 */ /* 0x000fcc000fffe03f */
[----:B------:R-:W-:-:S04]  /*05d0*/  LOP3.LUT R2, R5, UR6, RZ, 0xfc, !PT ;  /* 0x0000000605027c12 */ /* 0x000fc8000f8efcff */
[----:B------:R-:W-:-:S13]  /*05e0*/  ISETP.NE.U32.AND P0, PT, R2, RZ, PT ;  /* 0x000000ff0200720c */ /* 0x000fda0003f05070 */
[----:B------:R-:W-:Y:S05]  /*05f0*/  @!P0 BRA `(.L_x_7) ;  /* 0x0000000000188947 */ /* 0x000fea0003800000 */
[----:B------:R-:W-:Y:S01]  /*0600*/  MOV R10, UR4 ;  /* 0x00000004000a7c02 */ /* 0x000fe20008000f00 */
[----:B------:R-:W-:Y:S01]  /*0610*/  IMAD.U32 R11, RZ, RZ, UR5 ;  /* 0x00000005ff0b7e24 */ /* 0x000fe2000f8e00ff */
[----:B------:R-:W-:Y:S01]  /*0620*/  MOV R8, 0x650 ;  /* 0x0000065000087802 */ /* 0x000fe20000000f00 */
[----:B------:R-:W-:-:S07]  /*0630*/  IMAD.U32 R7, RZ, RZ, UR6 ;  /* 0x00000006ff077e24 */ /* 0x000fce000f8e00ff */
[----:B------:R-:W-:Y:S05]  /*0640*/  CALL.REL.NOINC `($__internal_0_$__cuda_sm20_div_s64) ;  /* 0x0000000400e47944 */ /* 0x000fea0003c00000 */
[----:B------:R-:W-:Y:S05]  /*0650*/  BRA `(.L_x_8) ;  /* 0x0000000000487947 */ /* 0x000fea0003800000 */
.L_x_7:
[----:B------:R-:W0:Y:S01]  /*0660*/  I2F.U32.RP R5, UR4 ;  /* 0x0000000400057d06 */ /* 0x000e220008209000 */
[----:B------:R-:W-:-:S07]  /*0670*/  ISETP.NE.U32.AND P2, PT, RZ, UR4, PT ;  /* 0x00000004ff007c0c */ /* 0x000fce000bf45070 */
[----:B0-----:R-:W0:Y:S02]  /*0680*/  MUFU.RCP R5, R5 ;  /* 0x0000000500057308 */ /* 0x001e240000001000 */
[----:B0-----:R-:W-:-:S06]  /*0690*/  IADD3 R2, R5, 0xffffffe, RZ ;  /* 0x0ffffffe05027810 */ /* 0x001fcc0007ffe0ff */
[----:B------:R0:W1:Y:S02]  /*06a0*/  F2I.FTZ.U32.TRUNC.NTZ R3, R2 ;  /* 0x0000000200037305 */ /* 0x000064000021f000 */
[----:B0-----:R-:W-:Y:S02]  /*06b0*/  IMAD.MOV.U32 R2, RZ, RZ, RZ ;  /* 0x000000ffff027224 */ /* 0x001fe400078e00ff */
[----:B-1----:R-:W-:-:S04]  /*06c0*/  IMAD.MOV R7, RZ, RZ, -R3 ;  /* 0x000000ffff077224 */ /* 0x002fc800078e0a03 */
[----:B------:R-:W-:-:S04]  /*06d0*/  IMAD R7, R7, UR4, RZ ;  /* 0x0000000407077c24 */ /* 0x000fc8000f8e02ff */
[----:B------:R-:W-:-:S06]  /*06e0*/  IMAD.HI.U32 R3, R3, R7, R2 ;  /* 0x0000000703037227 */ /* 0x000fcc00078e0002 */
[----:B------:R-:W-:-:S05]  /*06f0*/  IMAD.HI.U32 R2, R3, R4, RZ ;  /* 0x0000000403027227 */ /* 0x000fca00078e00ff */
[----:B------:R-:W-:-:S05]  /*0700*/  IADD3 R3, -R2, RZ, RZ ;  /* 0x000000ff02037210 */ /* 0x000fca0007ffe1ff */
[----:B------:R-:W-:-:S05]  /*0710*/  IMAD R4, R3, UR4, R4 ;  /* 0x0000000403047c24 */ /* 0x000fca000f8e0204 */
[----:B------:R-:W-:-:S13]  /*0720*/  ISETP.GE.U32.AND P0, PT, R4, UR4, PT ;  /* 0x0000000404007c0c */ /* 0x000fda000bf06070 */
[----:B------:R-:W-:Y:S02]  /*0730*/  @P0 VIADD R4, R4, -UR4 ;  /* 0x8000000404040c36 */ /* 0x000fe40008000000 */
[----:B------:R-:W-:-:S03]  /*0740*/  @P0 VIADD R2, R2, 0x1 ;  /* 0x0000000102020836 */ /* 0x000fc60000000000 */
[----:B------:R-:W-:-:S13]  /*0750*/  ISETP.GE.U32.AND P1, PT, R4, UR4, PT ;  /* 0x0000000404007c0c */ /* 0x000fda000bf26070 */
[----:B------:R-:W-:Y:S02]  /*0760*/  @P1 IADD3 R2, R2, 0x1, RZ ;  /* 0x0000000102021810 */ /* 0x000fe40007ffe0ff */
[----:B------:R-:W-:-:S07]  /*0770*/  @!P2 LOP3.LUT R2, RZ, UR4, RZ, 0x33, !PT ;  /* 0x00000004ff02ac12 */ /* 0x000fce000f8e33ff */
.L_x_8:
[----:B------:R-:W-:Y:S05]  /*0780*/  BSYNC B0 ;  /* 0x0000000000007941 */ /* 0x000fea0003800000 */
.L_x_6:
[----:B------:R-:W0:Y:S01]  /*0790*/  S2UR UR11, SR_CTAID.Y ;  /* 0x00000000000b79c3 */ /* 0x000e220000002600 */
[----:B------:R-:W-:Y:S01]  /*07a0*/  ULDC.64 UR22, c[0x0][0x2c8] ;  /* 0x0000b20000167ab9 */ /* 0x000fe20000000a00 */
[----:B------:R-:W-:Y:S01]  /*07b0*/  ULDC.64 UR14, c[0x0][0x248] ;  /* 0x00009200000e7ab9 */ /* 0x000fe20000000a00 */
[----:B------:R-:W-:Y:S01]  /*07c0*/  ULDC UR12, c[0x0][0x2d0] ;  /* 0x0000b400000c7ab9 */ /* 0x000fe20000000800 */
[----:B------:R-:W-:Y:S01]  /*07d0*/  VIMNMX R3, R0, UR22, !PT ;  /* 0x0000001600037c48 */ /* 0x000fe2000ffe0100 */
[----:B------:R-:W-:Y:S01]  /*07e0*/  ULDC.64 UR24, c[0x0][0x2c0] ;  /* 0x0000b00000187ab9 */ /* 0x000fe20000000a00 */
[----:B------:R-:W-:Y:S01]  /*07f0*/  ULDC.64 UR20, c[0x0][0x240] ;  /* 0x0000900000147ab9 */ /* 0x000fe20000000a00 */
[----:B------:R-:W-:Y:S01]  /*0800*/  UIADD3 UR18, -UR25, URZ, URZ ;  /* 0x0000003f19127290 */ /* 0x000fe2000fffe13f */
[----:B------:R-:W1:Y:S01]  /*0810*/  LDC R8, c[0x0][0x238] ;  /* 0x00008e00ff087b82 */ /* 0x000e620000000800 */
[----:B------:R-:W-:Y:S02]  /*0820*/  VIMNMX R7, R6, UR25, !PT ;  /* 0x0000001906077c48 */ /* 0x000fe4000ffe0100 */
[----:B------:R-:W-:-:S05]  /*0830*/  VIMNMX R9, R2, UR24, !PT ;  /* 0x0000001802097c48 */ /* 0x000fca000ffe0100 */
[----:B------:R-:W2:Y:S01]  /*0840*/  S2UR UR10, SR_CTAID.Z ;  /* 0x00000000000a79c3 */ /* 0x000ea20000002700 */
[----:B0-----:R-:W-:-:S07]  /*0850*/  UIADD3 UR11, UR11, UR23, URZ ;  /* 0x000000170b0b7290 */ /* 0x001fce000fffe03f */
[----:B------:R-:W0:Y:S01]  /*0860*/  LDC R10, c[0x0][0x230] ;  /* 0x00008c00ff0a7b82 */ /* 0x000e220000000800 */
[----:B------:R-:W-:Y:S02]  /*0870*/  USHF.R.S32.HI UR13, URZ, 0x1f, UR11 ;  /* 0x0000001f3f0d7899 */ /* 0x000fe4000801140b */
[----:B------:R-:W-:Y:S02]  /*0880*/  UIMAD.WIDE.U32 UR8, UR11, UR14, URZ ;  /* 0x0000000e0b0872a5 */ /* 0x000fe4000f8e003f */
[----:B------:R-:W-:-:S03]  /*0890*/  UIMAD UR7, UR13, UR14, URZ ;  /* 0x0000000e0d0772a4 */ /* 0x000fc6000f8e023f */
[----:B------:R-:W3:Y:S01]  /*08a0*/  LDC R12, c[0x0][0x228] ;  /* 0x00008a00ff0c7b82 */ /* 0x000ee20000000800 */
[----:B-1----:R-:W-:Y:S01]  /*08b0*/  VIADD R8, R8, UR22 ;  /* 0x0000001608087c36 */ /* 0x002fe20008000000 */
[----:B------:R-:W-:Y:S02]  /*08c0*/  UIMAD UR7, UR11, UR15, UR7 ;  /* 0x0000000f0b0772a4 */ /* 0x000fe4000f8e0207 */
[----:B------:R-:W-:Y:S02]  /*08d0*/  UIADD3 UR15, -UR22, URZ, URZ ;  /* 0x0000003f160f7290 */ /* 0x000fe4000fffe13f */
[----:B------:R-:W-:Y:S01]  /*08e0*/  VIADDMNMX R8, R8, 0xffffffff, R3, PT ;  /* 0xffffffff08087846 */ /* 0x000fe20003800103 */
[----:B--2---:R-:W-:Y:S01]  /*08f0*/  UIADD3 UR10, UR10, UR12, URZ ;  /* 0x0000000c0a0a7290 */ /* 0x004fe2000fffe03f */
[----:B------:R-:W1:Y:S01]  /*0900*/  LDC.64 R4, c[0x0][0x260] ;  /* 0x00009800ff047b82 */ /* 0x000e620000000a00 */
[----:B------:R-:W-:Y:S01]  /*0910*/  UISETP.LT.AND UP0, UPT, URZ, UR15, UPT ;  /* 0x0000000f3f00728c */ /* 0x000fe2000bf01270 */
[----:B------:R-:W-:Y:S01]  /*0920*/  VIMNMX R3, RZ, UR22, !PT ;  /* 0x00000016ff037c48 */ /* 0x000fe2000ffe0100 */
[----:B------:R-:W-:-:S02]  /*0930*/  UIADD3 UR9, UR9, UR7, URZ ;  /* 0x0000000709097290 */ /* 0x000fc4000fffe03f */
[----:B------:R-:W-:Y:S02]  /*0940*/  USEL UR7, URZ, UR15, !UP0 ;  /* 0x0000000f3f077287 */ /* 0x000fe4000c000000 */
[----:B------:R-:W-:Y:S01]  /*0950*/  USHF.R.S32.HI UR12, URZ, 0x1f, UR10 ;  /* 0x0000001f3f0c7899 */ /* 0x000fe2000801140a */
[----:B0-----:R-:W-:Y:S01]  /*0960*/  VIADD R10, R10, UR25 ;  /* 0x000000190a0a7c36 */ /* 0x001fe20008000000 */
[----:B------:R-:W-:Y:S02]  /*0970*/  UISETP.LT.AND UP0, UPT, URZ, UR18, UPT ;  /* 0x000000123f00728c */ /* 0x000fe4000bf01270 */
[----:B------:R-:W-:Y:S01]  /*0980*/  IADD3 R8, R8, UR7, -R3 ;  /* 0x0000000708087c10 */ /* 0x000fe2000fffe803 */
[----:B------:R-:W-:Y:S01]  /*0990*/  UIMAD UR14, UR12, UR20, URZ ;  /* 0x000000140c0e72a4 */ /* 0x000fe2000f8e023f */
[----:B------:R-:W-:Y:S01]  /*09a0*/  VIADDMNMX R10, R10, 0xffffffff, R7, PT ;  /* 0xffffffff0a0a7846 */ /* 0x000fe20003800107 */
[----:B------:R-:W-:Y:S01]  /*09b0*/  UIADD3 UR15, -UR24, URZ, URZ ;  /* 0x0000003f180f7290 */ /* 0x000fe2000fffe13f */
[----:B------:R-:W-:Y:S01]  /*09c0*/  SHF.R.S32.HI R7, RZ, 0x1f, R8 ;  /* 0x0000001fff077819 */ /* 0x000fe20000011408 */
[----:B------:R-:W-:Y:S01]  /*09d0*/  USEL UR7, URZ, UR18, !UP0 ;  /* 0x000000123f077287 */ /* 0x000fe2000c000000 */
[----:B------:R-:W-:Y:S01]  /*09e0*/  VIMNMX R3, RZ, UR25, !PT ;  /* 0x00000019ff037c48 */ /* 0x000fe2000ffe0100 */
[----:B------:R-:W-:Y:S01]  /*09f0*/  UIMAD UR14, UR10, UR21, UR14 ;  /* 0x000000150a0e72a4 */ /* 0x000fe2000f8e020e */
[----:B---3--:R-:W-:Y:S01]  /*0a00*/  IADD3 R12, R12, UR24, RZ ;  /* 0x000000180c0c7c10 */ /* 0x008fe2000fffe0ff */
[----:B------:R-:W-:-:S02]  /*0a10*/  UIMAD.WIDE.U32 UR8, UR10, UR20, UR8 ;  /* 0x000000140a0872a5 */ /* 0x000fc4000f8e0008 */
[----:B------:R-:W-:Y:S01]  /*0a20*/  UISETP.LT.AND UP0, UPT, URZ, UR15, UPT ;  /* 0x0000000f3f00728c */ /* 0x000fe2000bf01270 */
[----:B------:R-:W-:Y:S01]  /*0a30*/  VIADDMNMX R12, R12, 0xffffffff, R9, PT ;  /* 0xffffffff0c0c7846 */ /* 0x000fe20003800109 */
[-C--:B-1----:R-:W-:Y:S01]  /*0a40*/  IMAD R11, R7, R4.reuse, RZ ;  /* 0x00000004070b7224 */ /* 0x082fe200078e02ff */
[----:B------:R-:W-:Y:S01]  /*0a50*/  UIADD3 UR9, UR9, UR14, URZ ;  /* 0x0000000e09097290 */ /* 0x000fe2000fffe03f */
[----:B------:R-:W-:Y:S01]  /*0a60*/  IADD3 R7, R10, UR7, -R3 ;  /* 0x000000070a077c10 */ /* 0x000fe2000fffe803 */
[----:B------:R-:W-:Y:S01]  /*0a70*/  USEL UR7, URZ, UR15, !UP0 ;  /* 0x0000000f3f077287 */ /* 0x000fe2000c000000 */
[C---:B------:R-:W-:Y:S01]  /*0a80*/  IMAD R11, R8.reuse, R5, R11 ;  /* 0x00000005080b7224 */ /* 0x040fe200078e020b */
[----:B------:R-:W-:Y:S01]  /*0a90*/  VIMNMX R3, RZ, UR24, !PT ;  /* 0x00000018ff037c48 */ /* 0x000fe2000ffe0100 */
[----:B------:R-:W-:Y:S01]  /*0aa0*/  ULDC.64 UR14, c[0x0][0x2a0] ;  /* 0x0000a800000e7ab9 */ /* 0x000fe20000000a00 */
[----:B------:R-:W-:Y:S01]  /*0ab0*/  SHF.R.S32.HI R9, RZ, 0x1f, R7 ;  /* 0x0000001fff097819 */ /* 0x000fe20000011407 */
[----:B------:R-:W-:Y:S01]  /*0ac0*/  IMAD.WIDE.U32 R4, R8, R4, UR8 ;  /* 0x0000000808047e25 */ /* 0x000fe2000f8e0004 */
[----:B------:R-:W-:Y:S01]  /*0ad0*/  ULDC.64 UR8, c[0x0][0x258] ;  /* 0x0000960000087ab9 */ /* 0x000fe20000000a00 */
[----:B------:R-:W-:-:S02]  /*0ae0*/  IADD3 R3, R12, UR7, -R3 ;  /* 0x000000070c037c10 */ /* 0x000fc4000fffe803 */
[----:B------:R-:W-:Y:S02]  /*0af0*/  IMAD R10, R9, UR8, RZ ;  /* 0x00000008090a7c24 */ /* 0x000fe4000f8e02ff */
[----:B------:R-:W-:Y:S01]  /*0b00*/  IMAD.IADD R5, R5, 0x1, R11 ;  /* 0x0000000105057824 */ /* 0x000fe200078e020b */
[----:B------:R-:W-:Y:S01]  /*0b10*/  SHF.R.S32.HI R8, RZ, 0x1f, R3 ;  /* 0x0000001fff087819 */ /* 0x000fe20000011403 */
[C---:B------:R-:W-:Y:S02]  /*0b20*/  IMAD R9, R7.reuse, UR9, R10 ;  /* 0x0000000907097c24 */ /* 0x040fe4000f8e020a */
[----:B------:R-:W-:Y:S01]  /*0b30*/  IMAD.WIDE.U32 R4, R7, UR8, R4 ;  /* 0x0000000807047c25 */ /* 0x000fe2000f8e0004 */
[----:B------:R-:W-:-:S03]  /*0b40*/  ULDC.64 UR8, c[0x0][0x250] ;  /* 0x0000940000087ab9 */ /* 0x000fc60000000a00 */
[----:B------:R-:W-:Y:S02]  /*0b50*/  IMAD R8, R8, UR8, RZ ;  /* 0x0000000808087c24 */ /* 0x000fe4000f8e02ff */
[----:B------:R-:W-:Y:S02]  /*0b60*/  IMAD.IADD R5, R5, 0x1, R9 ;  /* 0x0000000105057824 */ /* 0x000fe400078e0209 */
[C---:B------:R-:W-:Y:S02]  /*0b70*/  IMAD R7, R3.reuse, UR9, R8 ;  /* 0x0000000903077c24 */ /* 0x040fe4000f8e0208 */
[----:B------:R-:W-:Y:S01]  /*0b80*/  IMAD.WIDE.U32 R4, R3, UR8, R4 ;  /* 0x0000000803047c25 */ /* 0x000fe2000f8e0004 */
[----:B------:R-:W-:-:S04]  /*0b90*/  ULDC.64 UR8, c[0x0][0x210] ;  /* 0x0000840000087ab9 */ /* 0x000fc80000000a00 */
[----:B------:R-:W-:Y:S02]  /*0ba0*/  IADD3 R3, R5, R7, RZ ;  /* 0x0000000705037210 */ /* 0x000fe40007ffe0ff */
[----:B------:R-:W-:-:S04]  /*0bb0*/  LEA R8, P0, R4, UR8, 0x1 ;  /* 0x0000000804087c11 */ /* 0x000fc8000f8008ff */
[----:B------:R-:W-:Y:S02]  /*0bc0*/  LEA.HI.X R9, R4, UR9, R3, 0x1, P0 ;  /* 0x0000000904097c11 */ /* 0x000fe400080f0c03 */
[----:B------:R-:W0:Y:S04]  /*0bd0*/  LDC.64 R4, c[0x0][0x2b8] ;  /* 0x0000ae00ff047b82 */ /* 0x000e280000000a00 */
[----:B------:R-:W2:Y:S01]  /*0be0*/  LDG.E.U16 R9, desc[UR16][R8.64] ;  /* 0x0000001008097981 */ /* 0x000ea2000c1e1500 */
[----:B------:R-:W-:Y:S01]  /*0bf0*/  UIMAD UR13, UR13, UR14, URZ ;  /* 0x0000000e0d0d72a4 */ /* 0x000fe2000f8e023f */
[----:B------:R-:W-:Y:S01]  /*0c00*/  SHF.R.S32.HI R3, RZ, 0x1f, R0 ;  /* 0x0000001fff037819 */ /* 0x000fe20000011400 */
[----:B------:R-:W-:Y:S02]  /*0c10*/  UIMAD.WIDE.U32 UR8, UR11, UR14, URZ ;  /* 0x0000000e0b0872a5 */ /* 0x000fe4000f8e003f */
[----:B------:R-:W-:-:S03]  /*0c20*/  UIMAD UR13, UR11, UR15, UR13 ;  /* 0x0000000f0b0d72a4 */ /* 0x000fc6000f8e020d */
[----:B------:R-:W-:Y:S01]  /*0c30*/  ULDC.64 UR14, c[0x0][0x298] ;  /* 0x0000a600000e7ab9 */ /* 0x000fe20000000a00 */
[----:B------:R-:W-:Y:S02]  /*0c40*/  UIADD3 UR9, UR9, UR13, URZ ;  /* 0x0000000d09097290 */ /* 0x000fe4000fffe03f */
[----:B------:R-:W-:Y:S02]  /*0c50*/  UIMAD UR12, UR12, UR14, URZ ;  /* 0x0000000e0c0c72a4 */ /* 0x000fe4000f8e023f */
[----:B------:R-:W-:Y:S02]  /*0c60*/  UIMAD.WIDE.U32 UR8, UR10, UR14, UR8 ;  /* 0x0000000e0a0872a5 */ /* 0x000fe4000f8e0008 */
[----:B------:R-:W-:-:S04]  /*0c70*/  UIMAD UR12, UR10, UR15, UR12 ;  /* 0x0000000f0a0c72a4 */ /* 0x000fc8000f8e020c */
[----:B------:R-:W-:Y:S01]  /*0c80*/  UIADD3 UR9, UR9, UR12, URZ ;  /* 0x0000000c09097290 */ /* 0x000fe2000fffe03f */
[----:B0-----:R-:W-:-:S04]  /*0c90*/  IMAD R3, R3, R4, RZ ;  /* 0x0000000403037224 */ /* 0x001fc800078e02ff */
[C---:B------:R-:W-:Y:S02]  /*0ca0*/  IMAD R3, R0.reuse, R5, R3 ;  /* 0x0000000500037224 */ /* 0x040fe400078e0203 */
[----:B------:R-:W-:Y:S01]  /*0cb0*/  IMAD.WIDE.U32 R4, R0, R4, UR8 ;  /* 0x0000000800047e25 */ /* 0x000fe2000f8e0004 */
[----:B------:R-:W-:Y:S01]  /*0cc0*/  SHF.R.S32.HI R0, RZ, 0x1f, R6 ;  /* 0x0000001fff007819 */ /* 0x000fe20000011406 */
[----:B------:R-:W-:Y:S02]  /*0cd0*/  ULDC.64 UR8, c[0x0][0x2b0] ;  /* 0x0000ac0000087ab9 */ /* 0x000fe40000000a00 */
[----:B------:R-:W-:Y:S02]  /*0ce0*/  IMAD.IADD R5, R5, 0x1, R3 ;  /* 0x0000000105057824 */ /* 0x000fe400078e0203 */
[----:B------:R-:W-:Y:S01]  /*0cf0*/  IMAD R3, R0, UR8, RZ ;  /* 0x0000000800037c24 */ /* 0x000fe2000f8e02ff */
[----:B------:R-:W-:-:S03]  /*0d00*/  SHF.R.S32.HI R0, RZ, 0x1f, R2 ;  /* 0x0000001fff007819 */ /* 0x000fc60000011402 */
        /* <DEDUP_REMOVED lines=10> */
[----:B------:R-:W-:-:S05]  /*0db0*/  LEA.HI.X R5, R2, UR9, R3, 0x1, P0 ;  /* 0x0000000902057c11 */ /* 0x000fca00080f0c03 */
[----:B--2---:R-:W-:Y:S01]  /*0dc0*/  STG.E.U16 desc[UR16][R4.64], R9 ;  /* 0x0000000904007986 */ /* 0x004fe2000c101510 */
[----:B------:R-:W-:Y:S05]  /*0dd0*/  EXIT ;  /* 0x000000000000794d */ /* 0x000fea0003800000 */
        .weak           $__internal_0_$__cuda_sm20_div_s64
        .type           $__internal_0_$__cuda_sm20_div_s64,@function
        .size           $__internal_0_$__cuda_sm20_div_s64,($__internal_1_$__cuda_sm20_rem_s64 - $__internal_0_$__cuda_sm20_div_s64)
$__internal_0_$__cuda_sm20_div_s64:
[-C--:B------:R-:W-:Y:S02]  /*0de0*/  IADD3 R3, P1, RZ, -R10.reuse, RZ ;  /* 0x8000000aff037210 */ /* 0x080fe40007f3e0ff */
[----:B------:R-:W-:Y:S02]  /*0df0*/  ISETP.GE.AND P0, PT, R7, RZ, PT ;  /* 0x000000ff0700720c */ /* 0x000fe40003f06270 */
[----:B------:R-:W-:Y:S01]  /*0e00*/  ISETP.GE.AND P3, PT, R5, RZ, PT ;  /* 0x000000ff0500720c */ /* 0x000fe20003f66270 */
[----:B------:R-:W-:Y:S01]  /*0e10*/  IMAD.X R12, RZ, RZ, ~R7, P1 ;  /* 0x000000ffff0c7224 */ /* 0x000fe200008e0e07 */
[----:B------:R-:W-:-:S04]  /*0e20*/  SEL R2, R3, R10, !P0 ;  /* 0x0000000a03027207 */ /* 0x000fc80004000000 */
[----:B------:R-:W-:-:S04]  /*0e30*/  SEL R3, R12, R7, !P0 ;  /* 0x000000070c037207 */ /* 0x000fc80004000000 */
[----:B------:R-:W0:Y:S08]  /*0e40*/  I2F.U64.RP R9, R2 ;  /* 0x0000000200097312 */ /* 0x000e300000309000 */
[----:B0-----:R-:W0:Y:S02]  /*0e50*/  MUFU.RCP R9, R9 ;  /* 0x0000000900097308 */ /* 0x001e240000001000 */
[----:B0-----:R-:W-:-:S06]  /*0e60*/  VIADD R12, R9, 0x1ffffffe ;  /* 0x1ffffffe090c7836 */ /* 0x001fcc0000000000 */
[----:B------:R-:W0:Y:S02]  /*0e70*/  F2I.U64.TRUNC R12, R12 ;  /* 0x0000000c000c7311 */ /* 0x000e24000020d800 */
[----:B0-----:R-:W-:-:S04]  /*0e80*/  IMAD.WIDE.U32 R14, R12, R2, RZ ;  /* 0x000000020c0e7225 */ /* 0x001fc800078e00ff */
[C---:B------:R-:W-:Y:S01]  /*0e90*/  IMAD R11, R12.reuse, R3, R15 ;  /* 0x000000030c0b7224 */ /* 0x040fe200078e020f */
[----:B------:R-:W-:Y:S01]  /*0ea0*/  IADD3 R17, P0, RZ, -R14, RZ ;  /* 0x8000000eff117210 */ /* 0x000fe20007f1e0ff */
[----:B------:R-:W-:Y:S02]  /*0eb0*/  IMAD.MOV.U32 R15, RZ, RZ, R12 ;  /* 0x000000ffff0f7224 */ /* 0x000fe400078e000c */
[----:B------:R-:W-:Y:S02]  /*0ec0*/  IMAD R11, R13, R2, R11 ;  /* 0x000000020d0b7224 */ /* 0x000fe400078e020b */
[----:B------:R-:W-:-:S03]  /*0ed0*/  IMAD.HI.U32 R14, R12, R17, RZ ;  /* 0x000000110c0e7227 */ /* 0x000fc600078e00ff */
[----:B------:R-:W-:-:S05]  /*0ee0*/  IADD3.X R11, RZ, ~R11, RZ, P0, !PT ;  /* 0x8000000bff0b7210 */ /* 0x000fca00007fe4ff */
[----:B------:R-:W-:-:S04]  /*0ef0*/  IMAD.WIDE.U32 R14, P0, R12, R11, R14 ;  /* 0x0000000b0c0e7225 */ /* 0x000fc8000780000e */
[C---:B------:R-:W-:Y:S02]  /*0f00*/  IMAD R19, R13.reuse, R11, RZ ;  /* 0x0000000b0d137224 */ /* 0x040fe400078e02ff */
[----:B------:R-:W-:-:S04]  /*0f10*/  IMAD.HI.U32 R14, P1, R13, R17, R14 ;  /* 0x000000110d0e7227 */ /* 0x000fc8000782000e */
[----:B------:R-:W-:Y:S01]  /*0f20*/  IMAD.HI.U32 R9, R13, R11, RZ ;  /* 0x0000000b0d097227 */ /* 0x000fe200078e00ff */
[----:B------:R-:W-:-:S03]  /*0f30*/  IADD3 R15, P2, R19, R14, RZ ;  /* 0x0000000e130f7210 */ /* 0x000fc60007f5e0ff */
[----:B------:R-:W-:Y:S02]  /*0f40*/  IMAD.X R9, R9, 0x1, R13, P0 ;  /* 0x0000000109097824 */ /* 0x000fe400000e060d */
[----:B------:R-:W-:-:S03]  /*0f50*/  IMAD.WIDE.U32 R12, R15, R2, RZ ;  /* 0x000000020f0c7225 */ /* 0x000fc600078e00ff */
[----:B------:R-:W-:Y:S01]  /*0f60*/  IADD3.X R11, RZ, RZ, R9, P2, P1 ;  /* 0x000000ffff0b7210 */ /* 0x000fe200017e2409 */
[----:B------:R-:W-:Y:S01]  /*0f70*/  IMAD R9, R15, R3, R13 ;  /* 0x000000030f097224 */ /* 0x000fe200078e020d */
[----:B------:R-:W-:-:S03]  /*0f80*/  IADD3 R13, P0, RZ, -R12, RZ ;  /* 0x8000000cff0d7210 */ /* 0x000fc60007f1e0ff */
[----:B------:R-:W-:Y:S02]  /*0f90*/  IMAD R9, R11, R2, R9 ;  /* 0x000000020b097224 */ /* 0x000fe400078e0209 */
[----:B------:R-:W-:-:S03]  /*0fa0*/  IMAD.HI.U32 R14, R15, R13, RZ ;  /* 0x0000000d0f0e7227 */ /* 0x000fc600078e00ff */
[----:B------:R-:W-:Y:S02]  /*0fb0*/  IADD3.X R12, RZ, ~R9, RZ, P0, !PT ;  /* 0x80000009ff0c7210 */ /* 0x000fe400007fe4ff */
[----:B------:R-:W-:-:S03]  /*0fc0*/  IADD3 R9, P4, RZ, -R4, RZ ;  /* 0x80000004ff097210 */ /* 0x000fc60007f9e0ff */
[----:B------:R-:W-:Y:S01]  /*0fd0*/  IMAD.WIDE.U32 R14, P0, R15, R12, R14 ;  /* 0x0000000c0f0e7225 */ /* 0x000fe2000780000e */
[----:B------:R-:W-:-:S03]  /*0fe0*/  SEL R9, R9, R4, !P3 ;  /* 0x0000000409097207 */ /* 0x000fc60005800000 */
[----:B------:R-:W-:Y:S02]  /*0ff0*/  IMAD.X R16, RZ, RZ, ~R5, P4 ;  /* 0x000000ffff107224 */ /* 0x000fe400020e0e05 */
[----:B------:R-:W-:-:S04]  /*1000*/  IMAD.HI.U32 R14, P1, R11, R13, R14 ;  /* 0x0000000d0b0e7227 */ /* 0x000fc8000782000e */
[CC--:B------:R-:W-:Y:S02]  /*1010*/  IMAD R13, R11.reuse, R12.reuse, RZ ;  /* 0x0000000c0b0d7224 */ /* 0x0c0fe400078e02ff */
[----:B------:R-:W-:-:S03]  /*1020*/  IMAD.HI.U32 R12, R11, R12, RZ ;  /* 0x0000000c0b0c7227 */ /* 0x000fc600078e00ff */
[----:B------:R-:W-:Y:S01]  /*1030*/  IADD3 R14, P2, R13, R14, RZ ;  /* 0x0000000e0d0e7210 */ /* 0x000fe20007f5e0ff */
[----:B------:R-:W-:Y:S01]  /*1040*/  IMAD.X R13, R12, 0x1, R11, P0 ;  /* 0x000000010c0d7824 */ /* 0x000fe200000e060b */
[----:B------:R-:W-:-:S03]  /*1050*/  SEL R11, R16, R5, !P3 ;  /* 0x00000005100b7207 */ /* 0x000fc60005800000 */
[----:B------:R-:W-:Y:S01]  /*1060*/  IMAD.HI.U32 R12, R14, R9, RZ ;  /* 0x000000090e0c7227 */ /* 0x000fe200078e00ff */
[----:B------:R-:W-:Y:S01]  /*1070*/  IADD3.X R16, RZ, RZ, R13, P2, P1 ;  /* 0x000000ffff107210 */ /* 0x000fe200017e240d */
[----:B------:R-:W-:-:S04]  /*1080*/  HFMA2.MMA R13, -RZ, RZ, 0, 0 ;  /* 0x00000000ff0d7435 */ /* 0x000fc800000001ff */
[----:B------:R-:W-:-:S04]  /*1090*/  IMAD R15, R16, R11, RZ ;  /* 0x0000000b100f7224 */ /* 0x000fc800078e02ff */
[----:B------:R-:W-:-:S04]  /*10a0*/  IMAD.WIDE.U32 R12, R14, R11, R12 ;  /* 0x0000000b0e0c7225 */ /* 0x000fc800078e000c */
[----:B------:R-:W-:-:S04]  /*10b0*/  IMAD.HI.U32 R14, R16, R11, RZ ;  /* 0x0000000b100e7227 */ /* 0x000fc800078e00ff */
[----:B------:R-:W-:-:S04]  /*10c0*/  IMAD.HI.U32 R12, P0, R16, R9, R12 ;  /* 0x00000009100c7227 */ /* 0x000fc8000780000c */
[----:B------:R-:W-:Y:S01]  /*10d0*/  IMAD.X R14, RZ, RZ, R14, P0 ;  /* 0x000000ffff0e7224 */ /* 0x000fe200000e060e */
[----:B------:R-:W-:-:S05]  /*10e0*/  IADD3 R15, P1, R15, R12, RZ ;  /* 0x0000000c0f0f7210 */ /* 0x000fca0007f3e0ff */
[----:B------:R-:W-:-:S04]  /*10f0*/  IMAD.WIDE.U32 R12, R15, R2, RZ ;  /* 0x000000020f0c7225 */ /* 0x000fc800078e00ff */
[----:B------:R-:W-:Y:S01]  /*1100*/  IMAD.X R17, RZ, RZ, R14, P1 ;  /* 0x000000ffff117224 */ /* 0x000fe200008e060e */
[----:B------:R-:W-:Y:S01]  /*1110*/  IADD3 R19, P1, -R12, R9, RZ ;  /* 0x000000090c137210 */ /* 0x000fe20007f3e1ff */
[----:B------:R-:W-:-:S03]  /*1120*/  IMAD R13, R15, R3, R13 ;  /* 0x000000030f0d7224 */ /* 0x000fc600078e020d */
[-C--:B------:R-:W-:Y:S01]  /*1130*/  ISETP.GE.U32.AND P0, PT, R19, R2.reuse, PT ;  /* 0x000000021300720c */ /* 0x080fe20003f06070 */
[----:B------:R-:W-:-:S05]  /*1140*/  IMAD R12, R17, R2, R13 ;  /* 0x00000002110c7224 */ /* 0x000fca00078e020d */
[----:B------:R-:W-:Y:S02]  /*1150*/  IADD3.X R13, ~R12, R11, RZ, P1, !PT ;  /* 0x0000000b0c0d7210 */ /* 0x000fe40000ffe5ff */
[----:B------:R-:W-:Y:S02]  /*1160*/  IADD3 R9, P1, R19, -R2, RZ ;  /* 0x8000000213097210 */ /* 0x000fe40007f3e0ff */
[----:B------:R-:W-:Y:S02]  /*1170*/  ISETP.GE.U32.AND.EX P0, PT, R13, R3, PT, P0 ;  /* 0x000000030d00720c */ /* 0x000fe40003f06100 */
[----:B------:R-:W-:Y:S01]  /*1180*/  IADD3 R12, P2, R15, 0x1, RZ ;  /* 0x000000010f0c7810 */ /* 0x000fe20007f5e0ff */
[----:B------:R-:W-:Y:S01]  /*1190*/  IMAD.X R11, R13, 0x1, ~R3, P1 ;  /* 0x000000010d0b7824 */ /* 0x000fe200008e0e03 */
[----:B------:R-:W-:Y:S02]  /*11a0*/  SEL R9, R9, R19, P0 ;  /* 0x0000001309097207 */ /* 0x000fe40000000000 */
[----:B------:R-:W-:Y:S01]  /*11b0*/  SEL R15, R12, R15, P0 ;  /* 0x0000000f0c0f7207 */ /* 0x000fe20000000000 */
[----:B------:R-:W-:Y:S01]  /*11c0*/  IMAD.X R14, RZ, RZ, R17, P2 ;  /* 0x000000ffff0e7224 */ /* 0x000fe200010e0611 */
[----:B------:R-:W-:-:S02]  /*11d0*/  SEL R11, R11, R13, P0 ;  /* 0x0000000d0b0b7207 */ /* 0x000fc40000000000 */
[----:B------:R-:W-:Y:S02]  /*11e0*/  ISETP.GE.U32.AND P1, PT, R9, R2, PT ;  /* 0x000000020900720c */ /* 0x000fe40003f26070 */
[----:B------:R-:W-:Y:S02]  /*11f0*/  SEL R12, R14, R17, P0 ;  /* 0x000000110e0c7207 */ /* 0x000fe40000000000 */
[----:B------:R-:W-:Y:S02]  /*1200*/  IADD3 R2, P2, R15, 0x1, RZ ;  /* 0x000000010f027810 */ /* 0x000fe40007f5e0ff */
[----:B------:R-:W-:Y:S02]  /*1210*/  ISETP.GE.U32.AND.EX P0, PT, R11, R3, PT, P1 ;  /* 0x000000030b00720c */ /* 0x000fe40003f06110 */
[----:B------:R-:W-:Y:S02]  /*1220*/  IADD3.X R3, RZ, R12, RZ, P2, !PT ;  /* 0x0000000cff037210 */ /* 0x000fe400017fe4ff */
[----:B------:R-:W-:-:S02]  /*1230*/  SEL R2, R2, R15, P0 ;  /* 0x0000000f02027207 */ /* 0x000fc40000000000 */
[----:B------:R-:W-:Y:S02]  /*1240*/  LOP3.LUT R11, R7, R5, RZ, 0x3c, !PT ;  /* 0x00000005070b7212 */ /* 0x000fe400078e3cff */
[----:B------:R-:W-:Y:S02]  /*1250*/  SEL R3, R3, R12, P0 ;  /* 0x0000000c03037207 */ /* 0x000fe40000000000 */
[-C--:B------:R-:W-:Y:S02]  /*1260*/  IADD3 R9, P2, RZ, -R2.reuse, RZ ;  /* 0x80000002ff097210 */ /* 0x080fe40007f5e0ff */
[----:B------:R-:W-:Y:S02]  /*1270*/  ISETP.GE.AND P1, PT, R11, RZ, PT ;  /* 0x000000ff0b00720c */ /* 0x000fe40003f26270 */
[----:B------:R-:W-:Y:S01]  /*1280*/  ISETP.NE.U32.AND P0, PT, R10, RZ, PT ;  /* 0x000000ff0a00720c */ /* 0x000fe20003f05070 */
[----:B------:R-:W-:Y:S01]  /*1290*/  IMAD.X R10, RZ, RZ, ~R3, P2 ;  /* 0x000000ffff0a7224 */ /* 0x000fe200010e0e03 */
[----:B------:R-:W-:Y:S01]  /*12a0*/  SEL R2, R9, R2, !P1 ;  /* 0x0000000209027207 */ /* 0x000fe20004800000 */
[----:B------:R-:W-:Y:S01]  /*12b0*/  IMAD.MOV.U32 R9, RZ, RZ, 0x0 ;  /* 0x00000000ff097424 */ /* 0x000fe200078e00ff */
[----:B------:R-:W-:-:S02]  /*12c0*/  ISETP.NE.AND.EX P0, PT, R7, RZ, PT, P0 ;  /* 0x000000ff0700720c */ /* 0x000fc40003f05300 */
[----:B------:R-:W-:Y:S02]  /*12d0*/  SEL R3, R10, R3, !P1 ;  /* 0x000000030a037207 */ /* 0x000fe40004800000 */
[----:B------:R-:W-:Y:S02]  /*12e0*/  SEL R2, R2, 0xffffffff, P0 ;  /* 0xffffffff02027807 */ /* 0x000fe40000000000 */
[----:B------:R-:W-:Y:S01]  /*12f0*/  SEL R3, R3, 0xffffffff, P0 ;  /* 0xffffffff03037807 */ /* 0x000fe20000000000 */
[----:B------:R-:W-:Y:S06]  /*1300*/  RET.REL.NODEC R8 `(_ZN2at6native54_GLOBAL__N__757059ea_21_ReplicationPadding_cu_4a93dcdf32replication_pad_forward_kernel3dIN3c108BFloat16EEEvNS_27GenericPackedTensorAccessorIKT_Lm5ENS_16DefaultPtrTraitsElEENS5_IS6_Lm5ES8_lEEiiiii) ;  /* 0xffffffec083c7950 */ /* 0x000fec0003c3ffff */
        .weak           $__internal_1_$__cuda_sm20_rem_s64
        .type           $__internal_1_$__cuda_sm20_rem_s64,@function
        .size           $__internal_1_$__cuda_sm20_rem_s64,(.L_x_312 - $__internal_1_$__cuda_sm20_rem_s64)
$__internal_1_$__cuda_sm20_rem_s64:
[----:B------:R-:W-:Y:S02]  /*1310*/  ULDC.64 UR6, c[0x0][0x288] ;  /* 0x0000a20000067ab9 */ /* 0x000fe40000000a00 */
[----:B------:R-:W-:Y:S02]  /*1320*/  UIADD3 UR4, UP1, URZ, -UR6, URZ ;  /* 0x800000063f047290 */ /* 0x000fe4000ff3e03f */
[----:B------:R-:W-:Y:S02]  /*1330*/  UISETP.GE.AND UP0, UPT, UR7, URZ, UPT ;  /* 0x0000003f0700728c */ /* 0x000fe4000bf06270 */
[----:B------:R-:W-:Y:S02]  /*1340*/  UIADD3.X UR5, URZ, ~UR7, URZ, UP1, !UPT ;  /* 0x800000073f057290 */ /* 0x000fe40008ffe43f */
[----:B------:R-:W-:Y:S02]  /*1350*/  USEL UR4, UR4, UR6, !UP0 ;  /* 0x0000000604047287 */ /* 0x000fe4000c000000 */
[----:B------:R-:W-:-:S09]  /*1360*/  USEL UR5, UR5, UR7, !UP0 ;  /* 0x0000000705057287 */ /* 0x000fd2000c000000 */
[----:B------:R-:W0:Y:S08]  /*1370*/  I2F.U64.RP R7, UR4 ;  /* 0x0000000400077d12 */ /* 0x000e300008309000 */
[----:B0-----:R-:W0:Y:S02]  /*1380*/  MUFU.RCP R7, R7 ;  /* 0x0000000700077308 */ /* 0x001e240000001000 */
[----:B0-----:R-:W-:-:S06]  /*1390*/  IADD3 R8, R7, 0x1ffffffe, RZ ;  /* 0x1ffffffe07087810 */ /* 0x001fcc0007ffe0ff */
[----:B------:R-:W0:Y:S02]  /*13a0*/  F2I.U64.TRUNC R8, R8 ;  /* 0x0000000800087311 */ /* 0x000e24000020d800 */
[----:B0-----:R-:W-:-:S04]  /*13b0*/  IMAD.WIDE.U32 R10, R8, UR4, RZ ;  /* 0x00000004080a7c25 */ /* 0x001fc8000f8e00ff */
[----:B------:R-:W-:Y:S01]  /*13c0*/  IMAD R11, R8, UR5, R11 ;  /* 0x00000005080b7c24 */ /* 0x000fe2000f8e020b */
[----:B------:R-:W-:-:S03]  /*13d0*/  IADD3 R13, P0, RZ, -R10, RZ ;  /* 0x8000000aff0d7210 */ /* 0x000fc60007f1e0ff */
[----:B------:R-:W-:Y:S02]  /*13e0*/  IMAD R11, R9, UR4, R11 ;  /* 0x00000004090b7c24 */ /* 0x000fe4000f8e020b */
[----:B------:R-:W-:-:S04]  /*13f0*/  IMAD.HI.U32 R10, R8, R13, RZ ;  /* 0x0000000d080a7227 */ /* 0x000fc800078e00ff */
[----:B------:R-:W-:Y:S02]  /*1400*/  IMAD.X R15, RZ, RZ, ~R11, P0 ;  /* 0x000000ffff0f7224 */ /* 0x000fe400000e0e0b */
[----:B------:R-:W-:Y:S02]  /*1410*/  IMAD.MOV.U32 R11, RZ, RZ, R8 ;  /* 0x000000ffff0b7224 */ /* 0x000fe400078e0008 */
[-C--:B------:R-:W-:Y:S02]  /*1420*/  IMAD R17, R9, R15.reuse, RZ ;  /* 0x0000000f09117224 */ /* 0x080fe400078e02ff */
[----:B------:R-:W-:-:S04]  /*1430*/  IMAD.WIDE.U32 R10, P0, R8, R15, R10 ;  /* 0x0000000f080a7225 */ /* 0x000fc8000780000a */
[----:B------:R-:W-:-:S04]  /*1440*/  IMAD.HI.U32 R7, R9, R15, RZ ;  /* 0x0000000f09077227 */ /* 0x000fc800078e00ff */
[----:B------:R-:W-:Y:S01]  /*1450*/  IMAD.HI.U32 R10, P1, R9, R13, R10 ;  /* 0x0000000d090a7227 */ /* 0x000fe2000782000a */
[----:B------:R-:W-:Y:S02]  /*1460*/  IADD3.X R7, R7, R9, RZ, P0, !PT ;  /* 0x0000000907077210 */ /* 0x000fe400007fe4ff */
[----:B------:R-:W-:Y:S02]  /*1470*/  IADD3 R13, P4, RZ, -R6, RZ ;  /* 0x80000006ff0d7210 */ /* 0x000fe40007f9e0ff */
[----:B------:R-:W-:-:S04]  /*1480*/  IADD3 R11, P2, R17, R10, RZ ;  /* 0x0000000a110b7210 */ /* 0x000fc80007f5e0ff */
[----:B------:R-:W-:Y:S01]  /*1490*/  IADD3.X R7, RZ, RZ, R7, P2, P1 ;  /* 0x000000ffff077210 */ /* 0x000fe200017e2407 */
[----:B------:R-:W-:Y:S01]  /*14a0*/  IMAD.WIDE.U32 R8, R11, UR4, RZ ;  /* 0x000000040b087c25 */ /* 0x000fe2000f8e00ff */
[----:B------:R-:W-:-:S03]  /*14b0*/  ISETP.GE.AND P1, PT, R3, RZ, PT ;  /* 0x000000ff0300720c */ /* 0x000fc60003f26270 */
[----:B------:R-:W-:Y:S01]  /*14c0*/  IMAD R10, R11, UR5, R9 ;  /* 0x000000050b0a7c24 */ /* 0x000fe2000f8e0209 */
[----:B------:R-:W-:-:S03]  /*14d0*/  IADD3 R9, P0, RZ, -R8, RZ ;  /* 0x80000008ff097210 */ /* 0x000fc60007f1e0ff */
[----:B------:R-:W-:Y:S02]  /*14e0*/  IMAD R8, R7, UR4, R10 ;  /* 0x0000000407087c24 */ /* 0x000fe4000f8e020a */
[----:B------:R-:W-:-:S04]  /*14f0*/  IMAD.HI.U32 R10, R11, R9, RZ ;  /* 0x000000090b0a7227 */ /* 0x000fc800078e00ff */
[----:B------:R-:W-:-:S04]  /*1500*/  IMAD.X R8, RZ, RZ, ~R8, P0 ;  /* 0x000000ffff087224 */ /* 0x000fc800000e0e08 */
[----:B------:R-:W-:-:S04]  /*1510*/  IMAD.WIDE.U32 R10, P0, R11, R8, R10 ;  /* 0x000000080b0a7225 */ /* 0x000fc8000780000a */
[C---:B------:R-:W-:Y:S02]  /*1520*/  IMAD R12, R7.reuse, R8, RZ ;  /* 0x00000008070c7224 */ /* 0x040fe400078e02ff */
[----:B------:R-:W-:Y:S01]  /*1530*/  IMAD.HI.U32 R9, P2, R7, R9, R10 ;  /* 0x0000000907097227 */ /* 0x000fe2000784000a */
[----:B------:R-:W-:-:S03]  /*1540*/  SEL R10, R13, R6, !P1 ;  /* 0x000000060d0a7207 */ /* 0x000fc60004800000 */
[----:B------:R-:W-:Y:S01]  /*1550*/  IMAD.HI.U32 R8, R7, R8, RZ ;  /* 0x0000000807087227 */ /* 0x000fe200078e00ff */
[----:B------:R-:W-:-:S03]  /*1560*/  IADD3 R9, P3, R12, R9, RZ ;  /* 0x000000090c097210 */ /* 0x000fc60007f7e0ff */
[----:B------:R-:W-:Y:S01]  /*1570*/  IMAD.X R12, RZ, RZ, ~R3, P4 ;  /* 0x000000ffff0c7224 */ /* 0x000fe200020e0e03 */
[----:B------:R-:W-:Y:S01]  /*1580*/  IADD3.X R7, R8, R7, RZ, P0, !PT ;  /* 0x0000000708077210 */ /* 0x000fe200007fe4ff */
[----:B------:R-:W-:-:S03]  /*1590*/  IMAD.HI.U32 R6, R9, R10, RZ ;  /* 0x0000000a09067227 */ /* 0x000fc600078e00ff */
[----:B------:R-:W-:Y:S02]  /*15a0*/  SEL R12, R12, R3, !P1 ;  /* 0x000000030c0c7207 */ /* 0x000fe40004800000 */
[----:B------:R-:W-:Y:S01]  /*15b0*/  IADD3.X R3, RZ, RZ, R7, P3, P2 ;  /* 0x000000ffff037210 */ /* 0x000fe20001fe4407 */
[----:B------:R-:W-:Y:S02]  /*15c0*/  IMAD.MOV.U32 R7, RZ, RZ, RZ ;  /* 0x000000ffff077224 */ /* 0x000fe400078e00ff */
[----:B------:R-:W-:-:S04]  /*15d0*/  IMAD.WIDE.U32 R6, R9, R12, R6 ;  /* 0x0000000c09067225 */ /* 0x000fc800078e0006 */
[C---:B------:R-:W-:Y:S02]  /*15e0*/  IMAD R9, R3.reuse, R12, RZ ;  /* 0x0000000c03097224 */ /* 0x040fe400078e02ff */
[----:B------:R-:W-:-:S04]  /*15f0*/  IMAD.HI.U32 R6, P0, R3, R10, R6 ;  /* 0x0000000a03067227 */ /* 0x000fc80007800006 */
[----:B------:R-:W-:Y:S01]  /*1600*/  IMAD.HI.U32 R3, R3, R12, RZ ;  /* 0x0000000c03037227 */ /* 0x000fe200078e00ff */
[----:B------:R-:W-:-:S03]  /*1610*/  IADD3 R9, P2, R9, R6, RZ ;  /* 0x0000000609097210 */ /* 0x000fc60007f5e0ff */
[----:B------:R-:W-:Y:S02]  /*1620*/  IMAD.X R3, RZ, RZ, R3, P0 ;  /* 0x000000ffff037224 */ /* 0x000fe400000e0603 */
[----:B------:R-:W-:-:S03]  /*1630*/  IMAD.WIDE.U32 R6, R9, UR4, RZ ;  /* 0x0000000409067c25 */ /* 0x000fc6000f8e00ff */
[----:B------:R-:W-:Y:S01]  /*1640*/  IADD3.X R3, RZ, R3, RZ, P2, !PT ;  /* 0x00000003ff037210 */ /* 0x000fe200017fe4ff */
[----:B------:R-:W-:Y:S01]  /*1650*/  IMAD R8, R9, UR5, R7 ;  /* 0x0000000509087c24 */ /* 0x000fe2000f8e0207 */
[----:B------:R-:W-:-:S03]  /*1660*/  IADD3 R6, P2, -R6, R10, RZ ;  /* 0x0000000a06067210 */ /* 0x000fc60007f5e1ff */
[----:B------:R-:W-:Y:S01]  /*1670*/  IMAD R3, R3, UR4, R8 ;  /* 0x0000000403037c24 */ /* 0x000fe2000f8e0208 */
[----:B------:R-:W-:-:S03]  /*1680*/  ISETP.GE.U32.AND P0, PT, R6, UR4, PT ;  /* 0x0000000406007c0c */ /* 0x000fc6000bf06070 */
[----:B------:R-:W-:Y:S01]  /*1690*/  IMAD.X R8, R12, 0x1, ~R3, P2 ;  /* 0x000000010c087824 */ /* 0x000fe200010e0e03 */
[----:B------:R-:W-:-:S04]  /*16a0*/  IADD3 R3, P2, R6, -UR4, RZ ;  /* 0x8000000406037c10 */ /* 0x000fc8000ff5e0ff */
[C---:B------:R-:W-:Y:S02]  /*16b0*/  ISETP.GE.U32.AND.EX P0, PT, R8.reuse, UR5, PT, P0 ;  /* 0x0000000508007c0c */ /* 0x040fe4000bf06100 */
[----:B------:R-:W-:Y:S02]  /*16c0*/  IADD3.X R7, R8, ~UR5, RZ, P2, !PT ;  /* 0x8000000508077c10 */ /* 0x000fe400097fe4ff */
[----:B------:R-:W-:Y:S02]  /*16d0*/  SEL R3, R3, R6, P0 ;  /* 0x0000000603037207 */ /* 0x000fe40000000000 */
[----:B------:R-:W-:Y:S02]  /*16e0*/  SEL R7, R7, R8, P0 ;  /* 0x0000000807077207 */ /* 0x000fe40000000000 */
[C---:B------:R-:W-:Y:S01]  /*16f0*/  ISETP.GE.U32.AND P0, PT, R3.reuse, UR4, PT ;  /* 0x0000000403007c0c */ /* 0x040fe2000bf06070 */
[----:B------:R-:W-:-:S03]  /*1700*/  VIADD R6, R3, -UR4 ;  /* 0x8000000403067c36 */ /* 0x000fc60008000000 */
[----:B------:R-:W-:-:S04]  /*1710*/  ISETP.GE.U32.AND.EX P0, PT, R7, UR5, PT, P0 ;  /* 0x0000000507007c0c */ /* 0x000fc8000bf06100 */
[----:B------:R-:W-:Y:S02]  /*1720*/  SEL R6, R6, R3, P0 ;  /* 0x0000000306067207 */ /* 0x000fe40000000000 */
[----:B------:R-:W-:Y:S02]  /*1730*/  ISETP.NE.U32.AND P0, PT, RZ, UR6, PT ;  /* 0x00000006ff007c0c */ /* 0x000fe4000bf05070 */
[-C--:B------:R-:W-:Y:S02]  /*1740*/  IADD3 R3, RZ, -R6.reuse, RZ ;  /* 0x80000006ff037210 */ /* 0x080fe40007ffe0ff */
[----:B------:R-:W-:Y:S02]  /*1750*/  ISETP.NE.AND.EX P0, PT, RZ, UR7, PT, P0 ;  /* 0x00000007ff007c0c */ /* 0x000fe4000bf05300 */
[----:B------:R-:W-:Y:S01]  /*1760*/  SEL R6, R3, R6, !P1 ;  /* 0x0000000603067207 */ /* 0x000fe20004800000 */
[----:B------:R-:W-:-:S03]  /*1770*/  IMAD.MOV.U32 R3, RZ, RZ, 0x0 ;  /* 0x00000000ff037424 */ /* 0x000fc600078e00ff */
[----:B------:R-:W-:Y:S01]  /*1780*/  SEL R6, R6, 0xffffffff, P0 ;  /* 0xffffffff06067807 */ /* 0x000fe20000000000 */
[----:B------:R-:W-:Y:S06]  /*1790*/  RET.REL.NODEC R2 `(_ZN2at6native54_GLOBAL__N__757059ea_21_ReplicationPadding_cu_4a93dcdf32replication_pad_forward_kernel3dIN3c108BFloat16EEEvNS_27GenericPackedTensorAccessorIKT_Lm5ENS_16DefaultPtrTraitsElEENS5_IS6_Lm5ES8_lEEiiiii) ;  /* 0xffffffe802187950 */ /* 0x000fec0003c3ffff */
.L_x_9:
[----:B------:R-:W-:-:S00]  /*17a0*/  BRA `(.L_x_9) ;  /* 0xfffffffc00fc7947 */ /* 0x000fc0000383ffff */
[----:B------:R-:W-:-:S00]  /*17b0*/  NOP ;  /* 0x0000000000007918 */ /* 0x000fc00000000000 */
        /* <DEDUP_REMOVED lines=12> */
.L_x_312:


//--------------------- .text._ZN2at6native54_GLOBAL__N__757059ea_21_ReplicationPadding_cu_4a93dcdf32replication_pad_forward_kernel3dIN3c104HalfEEEvNS_27GenericPackedTensorAccessorIKT_Lm5ENS_16DefaultPtrTraitsElEENS5_IS6_Lm5ES8_lEEiiiii --------------------------
	.section	.text._ZN2at6native54_GLOBAL__N__757059ea_21_ReplicationPadding_cu_4a93dcdf32replication_pad_forward_kernel3dIN3c104HalfEEEvNS_27GenericPackedTensorAccessorIKT_Lm5ENS_16DefaultPtrTraitsElEENS5_IS6_Lm5ES8_lEEiiiii,"ax",@progbits
	.align	128
.text._ZN2at6native54_GLOBAL__N__757059ea_21_ReplicationPadding_cu_4a93dcdf32replication_pad_forward_kernel3dIN3c104HalfEEEvNS_27GenericPackedTensorAccessorIKT_Lm5ENS_16DefaultPtrTraitsElEENS5_IS6_Lm5ES8_lEEiiiii:
        .type           _ZN2at6native54_GLOBAL__N__757059ea_21_ReplicationPadding_cu_4a93dcdf32replication_pad_forward_kernel3dIN3c104HalfEEEvNS_27GenericPackedTensorAccessorIKT_Lm5ENS_16DefaultPtrTraitsElEENS5_IS6_Lm5ES8_lEEiiiii,@function
        .size           _ZN2at6native54_GLOBAL__N__757059ea_21_ReplicationPadding_cu_4a93dcdf32replication_pad_forward_kernel3dIN3c104HalfEEEvNS_27GenericPackedTensorAccessorIKT_Lm5ENS_16DefaultPtrTraitsElEENS5_IS6_Lm5ES8_lEEiiiii,(.L_x_315 - _ZN2at6native54_GLOBAL__N__757059ea_21_ReplicationPadding_cu_4a93dcdf32replication_pad_forward_kernel3dIN3c104HalfEEEvNS_27GenericPackedTensorAccessorIKT_Lm5ENS_16DefaultPtrTraitsElEENS5_IS6_Lm5ES8_lEEiiiii)
        .other          _ZN2at6native54_GLOBAL__N__757059ea_21_ReplicationPadding_cu_4a93dcdf32replication_pad_forward_kernel3dIN3c104HalfEEEvNS_27GenericPackedTensorAccessorIKT_Lm5ENS_16DefaultPtrTraitsElEENS5_IS6_Lm5ES8_lEEiiiii,@"STO_CUDA_ENTRY STV_DEFAULT"
_ZN2at6native54_GLOBAL__N__757059ea_21_ReplicationPadding_cu_4a93dcdf32replication_pad_forward_kernel3dIN3c104HalfEEEvNS_27GenericPackedTensorAccessorIKT_Lm5ENS_16DefaultPtrTraitsElEENS5_IS6_Lm5ES8_lEEiiiii:
        /* <DEDUP_REMOVED lines=29> */
[----:B------:R-:W-:Y:S05]  /*01d0*/  CALL.REL.NOINC `($__internal_2_$__cuda_sm20_div_s64) ;  /* 0x0000000c00007944 */ /* 0x000fea0003c00000 */
[----:B------:R-:W-:Y:S01]  /*01e0*/  IADD3 R7, -R2, RZ, RZ ;  /* 0x000000ff02077210 */ /* 0x000fe20007ffe1ff */
[----:B------:R-:W-:-:S04]  /*01f0*/  ULDC UR4, c[0x0][0x290] ;  /* 0x0000a40000047ab9 */ /* 0x000fc80000000800 */
[----:B------:R-:W-:Y:S01]  /*0200*/  IMAD R0, R7, UR4, R4 ;  /* 0x0000000407007c24 */ /* 0x000fe2000f8e0204 */
[----:B------:R-:W-:Y:S06]  /*0210*/  BRA `(.L_x_12) ;  /* 0x0000000000547947 */ /* 0x000fec0003800000 */
.L_x_11:
        /* <DEDUP_REMOVED lines=21> */
.L_x_12:
[----:B------:R-:W-:Y:S05]  /*0370*/  BSYNC B0 ;  /* 0x0000000000007941 */ /* 0x000fea0003800000 */
.L_x_10:
[----:B------:R-:W-:Y:S01]  /*0380*/  ULDC UR4, c[0x0][0x28c] ;  /* 0x0000a30000047ab9 */ /* 0x000fe20000000800 */
[----:B------:R-:W-:Y:S01]  /*0390*/  BSSY B0, `(.L_x_13) ;  /* 0x000001b000007945 */ /* 0x000fe20003800000 */
[----:B------:R-:W-:-:S04]  /*03a0*/  LOP3.LUT R6, R3, UR4, RZ, 0xfc, !PT ;  /* 0x0000000403067c12 */ /* 0x000fc8000f8efcff */
[----:B------:R-:W-:-:S13]  /*03b0*/  ISETP.NE.U32.AND P0, PT, R6, RZ, PT ;  /* 0x000000ff0600720c */ /* 0x000fda0003f05070 */
[----:B------:R-:W-:Y:S05]  /*03c0*/  @!P0 BRA `(.L_x_14) ;  /* 0x0000000000108947 */ /* 0x000fea0003800000 */
[----:B------:R-:W-:Y:S01]  /*03d0*/  IMAD.MOV.U32 R6, RZ, RZ, R2 ;  /* 0x000000ffff067224 */ /* 0x000fe200078e0002 */
[----:B------:R-:W-:-:S07]  /*03e0*/  MOV R2, 0x400 ;  /* 0x0000040000027802 */ /* 0x000fce0000000f00 */
[----:B------:R-:W-:Y:S05]  /*03f0*/  CALL.REL.NOINC `($__internal_3_$__cuda_sm20_rem_s64) ;  /* 0x0000000c00c47944 */ /* 0x000fea0003c00000 */
[----:B------:R-:W-:Y:S05]  /*0400*/  BRA `(.L_x_15) ;  /* 0x00000000004c7947 */ /* 0x000fea0003800000 */
.L_x_14:
        /* <DEDUP_REMOVED lines=19> */
.L_x_15:
[----:B------:R-:W-:Y:S05]  /*0540*/  BSYNC B0 ;  /* 0x0000000000007941 */ /* 0x000fea0003800000 */
.L_x_13:
        /* <DEDUP_REMOVED lines=15> */
[----:B------:R-:W-:Y:S05]  /*0640*/  CALL.REL.NOINC `($__internal_2_$__cuda_sm20_div_s64) ;  /* 0x0000000400e47944 */ /* 0x000fea0003c00000 */
[----:B------:R-:W-:Y:S05]  /*0650*/  BRA `(.L_x_18) ;  /* 0x0000000000487947 */ /* 0x000fea0003800000 */
.L_x_17:
        /* <DEDUP_REMOVED lines=18> */
.L_x_18:
[----:B------:R-:W-:Y:S05]  /*0780*/  BSYNC B0 ;  /* 0x0000000000007941 */ /* 0x000fea0003800000 */
.L_x_16:
        /* <DEDUP_REMOVED lines=101> */
        .weak           $__internal_2_$__cuda_sm20_div_s64
        .type           $__internal_2_$__cuda_sm20_div_s64,@function
        .size           $__internal_2_$__cuda_sm20_div_s64,($__internal_3_$__cuda_sm20_rem_s64 - $__internal_2_$__cuda_sm20_div_s64)
$__internal_2_$__cuda_sm20_div_s64:
        /* <DEDUP_REMOVED lines=82> */
[----:B------:R-:W-:Y:S06]  /*1300*/  RET.REL.NODEC R8 `(_ZN2at6native54_GLOBAL__N__757059ea_21_ReplicationPadding_cu_4a93dcdf32replication_pad_forward_kernel3dIN3c104HalfEEEvNS_27GenericPackedTensorAccessorIKT_Lm5ENS_16DefaultPtrTraitsElEENS5_IS6_Lm5ES8_lEEiiiii) ;  /* 0xffffffec083c7950 */ /* 0x000fec0003c3ffff */
        .weak           $__internal_3_$__cuda_sm20_rem_s64
        .type           $__internal_3_$__cuda_sm20_rem_s64,@function
        .size           $__internal_3_$__cuda_sm20_rem_s64,(.L_x_315 - $__internal_3_$__cuda_sm20_rem_s64)
$__internal_3_$__cuda_sm20_rem_s64:
        /* <DEDUP_REMOVED lines=72> */
[----:B------:R-:W-:Y:S06]  /*1790*/  RET.REL.NODEC R2 `(_ZN2at6native54_GLOBAL__N__757059ea_21_ReplicationPadding_cu_4a93dcdf32replication_pad_forward_kernel3dIN3c104HalfEEEvNS_27GenericPackedTensorAccessorIKT_Lm5ENS_16DefaultPtrTraitsElEENS5_IS6_Lm5ES8_lEEiiiii) ;  /* 0xffffffe802187950 */ /* 0x000fec0003c3ffff */
.L_x_19:
        /* <DEDUP_REMOVED lines=14> */
.L_x_315:


//--------------------- .text._ZN2at6native54_GLOBAL__N__757059ea_21_ReplicationPadding_cu_4a93dcdf32replication_pad_forward_kernel3dIN3c107complexIfEEEEvNS_27GenericPackedTensorAccessorIKT_Lm5ENS_16DefaultPtrTraitsElEENS6_IS7_Lm5ES9_lEEiiiii --------------------------
	.section	.text._ZN2at6native54_GLOBAL__N__757059ea_21_ReplicationPadding_cu_4a93dcdf32replication_pad_forward_kernel3dIN3c107complexIfEEEEvNS_27GenericPackedTensorAccessorIKT_Lm5ENS_16DefaultPtrTraitsElEENS6_IS7_Lm5ES9_lEEiiiii,"ax",@progbits
	.align	128
.text._ZN2at6native54_GLOBAL__N__757059ea_21_ReplicationPadding_cu_4a93dcdf32replication_pad_forward_kernel3dIN3c107complexIfEEEEvNS_27GenericPackedTensorAccessorIKT_Lm5ENS_16DefaultPtrTraitsElEENS6_IS7_Lm5ES9_lEEiiiii:
        .type           _ZN2at6native54_GLOBAL__N__757059ea_21_ReplicationPadding_cu_4a93dcdf32replication_pad_forward_kernel3dIN3c107complexIfEEEEvNS_27GenericPackedTensorAccessorIKT_Lm5ENS_16DefaultPtrTraitsElEENS6_IS7_Lm5ES9_lEEiiiii,@function
        .size           _ZN2at6native54_GLOBAL__N__757059ea_21_ReplicationPadding_cu_4a93dcdf32replication_pad_forward_kernel3dIN3c107complexIfEEEEvNS_27GenericPackedTensorAccessorIKT_Lm5ENS_16DefaultPtrTraitsElEENS6_IS7_Lm5ES9_lEEiiiii,(.L_x_318 - _ZN2at6native54_GLOBAL__N__757059ea_21_ReplicationPadding_cu_4a93dcdf32replication_pad_forward_kernel3dIN3c107complexIfEEEEvNS_27GenericPackedTensorAccessorIKT_Lm5ENS_16DefaultPtrTraitsElEENS6_IS7_Lm5ES9_lEEiiiii)
        .other          _ZN2at6native54_GLOBAL__N__757059ea_21_ReplicationPadding_cu_4a93dcdf32replication_pad_forward_kernel3dIN3c107complexIfEEEEvNS_27GenericPackedTensorAccessorIKT_Lm5ENS_16DefaultPtrTraitsElEENS6_IS7_Lm5ES9_lEEiiiii,@"STO_CUDA_ENTRY STV_DEFAULT"
_ZN2at6native54_GLOBAL__N__757059ea_21_ReplicationPadding_cu_4a93dcdf32replication_pad_forward_kernel3dIN3c107complexIfEEEEvNS_27GenericPackedTensorAccessorIKT_Lm5ENS_16DefaultPtrTraitsElEENS6_IS7_Lm5ES9_lEEiiiii:
        /* <DEDUP_REMOVED lines=29> */
[----:B------:R-:W-:Y:S05]  /*01d0*/  CALL.REL.NOINC `($__internal_4_$__cuda_sm20_div_s64) ;  /* 0x0000000800fc7944 */ /* 0x000fea0003c00000 */
[----:B------:R-:W-:Y:S01]  /*01e0*/  IADD3 R0, -R2, RZ, RZ ;  /* 0x000000ff02007210 */ /* 0x000fe20007ffe1ff */
[----:B------:R-:W-:-:S04]  /*01f0*/  ULDC UR4, c[0x0][0x290] ;  /* 0x0000a40000047ab9 */ /* 0x000fc80000000800 */
[----:B------:R-:W-:Y:S01]  /*0200*/  IMAD R0, R0, UR4, R5 ;  /* 0x0000000400007c24 */ /* 0x000fe2000f8e0205 */
[----:B------:R-:W-:Y:S06]  /*0210*/  BRA `(.L_x_22) ;  /* 0x0000000000547947 */ /* 0x000fec0003800000 */
.L_x_21:
[----:B------:R-:W0:Y:S01]  /*0220*/  I2F.U32.RP R0, UR8 ;  /* 0x0000000800007d06 */ /* 0x000e220008209000 */
[----:B------:R-:W-:-:S07]  /*0230*/  ISETP.NE.U32.AND P2, PT, RZ, UR8, PT ;  /* 0x00000008ff007c0c */ /* 0x000fce000bf45070 */
[----:B0-----:R-:W0:Y:S02]  /*0240*/  MUFU.RCP R0, R0 ;  /* 0x0000000000007308 */ /* 0x001e240000001000 */
[----:B0-----:R-:W-:-:S06]  /*0250*/  VIADD R2, R0, 0xffffffe ;  /* 0x0ffffffe00027836 */ /* 0x001fcc0000000000 */
        /* <DEDUP_REMOVED lines=11> */
[----:B------:R-:W-:Y:S01]  /*0310*/  ISETP.GE.U32.AND P1, PT, R3, UR8, PT ;  /* 0x0000000803007c0c */ /* 0x000fe2000bf26070 */
[----:B------:R-:W-:-:S12]  /*0320*/  IMAD.MOV.U32 R3, RZ, RZ, RZ ;  /* 0x000000ffff037224 */ /* 0x000fd800078e00ff */
[----:B------:R-:W-:Y:S01]  /*0330*/  @P1 VIADD R2, R2, 0x1 ;  /* 0x0000000102021836 */ /* 0x000fe20000000000 */
[----:B------:R-:W-:-:S04]  /*0340*/  @!P2 LOP3.LUT R2, RZ, UR8, RZ, 0x33, !PT ;  /* 0x00000008ff02ac12 */ /* 0x000fc8000f8e33ff */
[----:B------:R-:W-:-:S05]  /*0350*/  IADD3 R0, -R2, RZ, RZ ;  /* 0x000000ff02007210 */ /* 0x000fca0007ffe1ff */
[----:B------:R-:W-:-:S07]  /*0360*/  IMAD R0, R0, UR8, R5 ;  /* 0x0000000800007c24 */ /* 0x000fce000f8e0205 */
.L_x_22:
[----:B------:R-:W-:Y:S05]  /*0370*/  BSYNC B0 ;  /* 0x0000000000007941 */ /* 0x000fea0003800000 */
.L_x_20:
[----:B------:R-:W-:Y:S01]  /*0380*/  ULDC UR4, c[0x0][0x28c] ;  /* 0x0000a30000047ab9 */ /* 0x000fe20000000800 */
[----:B------:R-:W-:Y:S01]  /*0390*/  BSSY B0, `(.L_x_23) ;  /* 0x000001a000007945 */ /* 0x000fe20003800000 */
[----:B------:R-:W-:-:S04]  /*03a0*/  LOP3.LUT R4, R3, UR4, RZ, 0xfc, !PT ;  /* 0x0000000403047c12 */ /* 0x000fc8000f8efcff */
[----:B------:R-:W-:-:S13]  /*03b0*/  ISETP.NE.U32.AND P0, PT, R4, RZ, PT ;  /* 0x000000ff0400720c */ /* 0x000fda0003f05070 */
[----:B------:R-:W-:Y:S05]  /*03c0*/  @!P0 BRA `(.L_x_24) ;  /* 0x0000000000108947 */ /* 0x000fea0003800000 */
[----:B------:R-:W-:Y:S01]  /*03d0*/  IMAD.MOV.U32 R4, RZ, RZ, R2 ;  /* 0x000000ffff047224 */ /* 0x000fe200078e0002 */
[----:B------:R-:W-:-:S07]  /*03e0*/  MOV R2, 0x400 ;  /* 0x0000040000027802 */ /* 0x000fce0000000f00 */
[----:B------:R-:W-:Y:S05]  /*03f0*/  CALL.REL.NOINC `($__internal_5_$__cuda_sm20_rem_s64) ;  /* 0x0000000c00c07944 */ /* 0x000fea0003c00000 */
[----:B------:R-:W-:Y:S05]  /*0400*/  BRA `(.L_x_25) ;  /* 0x0000000000487947 */ /* 0x000fea0003800000 */
.L_x_24:
[----:B------:R-:W-:Y:S02]  /*0410*/  ULDC UR4, c[0x0][0x288] ;  /* 0x0000a20000047ab9 */ /* 0x000fe40000000800 */
        /* <DEDUP_REMOVED lines=13> */
[----:B------:R-:W-:-:S05]  /*04f0*/  @P0 VIADD R4, R4, -UR4 ;  /* 0x8000000404040c36 */ /* 0x000fca0008000000 */
[----:B------:R-:W-:-:S13]  /*0500*/  ISETP.GE.U32.AND P0, PT, R4, UR4, PT ;  /* 0x0000000404007c0c */ /* 0x000fda000bf06070 */
[----:B------:R-:W-:Y:S01]  /*0510*/  @P0 VIADD R4, R4, -UR4 ;  /* 0x8000000404040c36 */ /* 0x000fe20008000000 */
[----:B------:R-:W-:-:S07]  /*0520*/  @!P1 LOP3.LUT R4, RZ, UR4, RZ, 0x33, !PT ;  /* 0x00000004ff049c12 */ /* 0x000fce000f8e33ff */
.L_x_25:
[----:B------:R-:W-:Y:S05]  /*0530*/  BSYNC B0 ;  /* 0x0000000000007941 */ /* 0x000fea0003800000 */
.L_x_23:
        /* <DEDUP_REMOVED lines=15> */
[----:B------:R-:W-:Y:S05]  /*0630*/  CALL.REL.NOINC `($__internal_4_$__cuda_sm20_div_s64) ;  /* 0x0000000400e47944 */ /* 0x000fea0003c00000 */
[----:B------:R-:W-:Y:S05]  /*0640*/  BRA `(.L_x_28) ;  /* 0x0000000000487947 */ /* 0x000fea0003800000 */
.L_x_27:
        /* <DEDUP_REMOVED lines=18> */
.L_x_28:
[----:B------:R-:W-:Y:S05]  /*0770*/  BSYNC B0 ;  /* 0x0000000000007941 */ /* 0x000fea0003800000 */
.L_x_26:
        /* <DEDUP_REMOVED lines=59> */
[----:B------:R-:W-:Y:S01]  /*0b30*/  ULDC.64 UR8, c[0x0][0x250] ;  /* 0x0000940000087ab9 */ /* 0x000fe20000000a00 */
[----:B------:R-:W0:Y:S02]  /*0b40*/  LDC.64 R10, c[0x0][0x2b8] ;  /* 0x0000ae00ff0a7b82 */ /* 0x000e240000000a00 */
[----:B------:R-:W-:-:S02]  /*0b50*/  IMAD R8, R8, UR8, RZ ;  /* 0x0000000808087c24 */ /* 0x000fc4000f8e02ff */
[----:B------:R-:W-:Y:S02]  /*0b60*/  IMAD.IADD R7, R7, 0x1, R9 ;  /* 0x0000000107077824 */ /* 0x000fe400078e0209 */
[C---:B------:R-:W-:Y:S02]  /*0b70*/  IMAD R5, R3.reuse, UR9, R8 ;  /* 0x0000000903057c24 */ /* 0x040fe4000f8e0208 */
[----:B------:R-:W-:Y:S01]  /*0b80*/  IMAD.WIDE.U32 R6, R3, UR8, R6 ;  /* 0x0000000803067c25 */ /* 0x000fe2000f8e0006 */
[----:B------:R-:W-:-:S04]  /*0b90*/  ULDC.64 UR8, c[0x0][0x210] ;  /* 0x0000840000087ab9 */ /* 0x000fc80000000a00 */
[----:B------:R-:W-:Y:S02]  /*0ba0*/  IADD3 R3, R7, R5, RZ ;  /* 0x0000000507037210 */ /* 0x000fe40007ffe0ff */
[----:B------:R-:W-:-:S04]  /*0bb0*/  LEA R8, P0, R6, UR8, 0x3 ;  /* 0x0000000806087c11 */ /* 0x000fc8000f8018ff */
[----:B------:R-:W-:-:S05]  /*0bc0*/  LEA.HI.X R9, R6, UR9, R3, 0x3, P0 ;  /* 0x0000000906097c11 */ /* 0x000fca00080f1c03 */
[----:B------:R1:W2:Y:S01]  /*0bd0*/  LDG.E.64 R6, desc[UR16][R8.64] ;  /* 0x0000001008067981 */ /* 0x0002a2000c1e1b00 */
[----:B------:R-:W-:Y:S01]  /*0be0*/  UIMAD UR13, UR13, UR14, URZ ;  /* 0x0000000e0d0d72a4 */ /* 0x000fe2000f8e023f */
[----:B------:R-:W-:Y:S01]  /*0bf0*/  SHF.R.S32.HI R3, RZ, 0x1f, R0 ;  /* 0x0000001fff037819 */ /* 0x000fe20000011400 */
[----:B------:R-:W-:Y:S02]  /*0c00*/  UIMAD.WIDE.U32 UR8, UR11, UR14, URZ ;  /* 0x0000000e0b0872a5 */ /* 0x000fe4000f8e003f */
[----:B------:R-:W-:Y:S02]  /*0c10*/  UIMAD UR13, UR11, UR15, UR13 ;  /* 0x0000000f0b0d72a4 */ /* 0x000fe4000f8e020d */
[----:B0-----:R-:W-:Y:S01]  /*0c20*/  IMAD R3, R3, R10, RZ ;  /* 0x0000000a03037224 */ /* 0x001fe200078e02ff */
[----:B------:R-:W-:Y:S01]  /*0c30*/  ULDC.64 UR14, c[0x0][0x298] ;  /* 0x0000a600000e7ab9 */ /* 0x000fe20000000a00 */
[----:B------:R-:W-:Y:S02]  /*0c40*/  UIADD3 UR9, UR9, UR13, URZ ;  /* 0x0000000d09097290 */ /* 0x000fe4000fffe03f */
[----:B------:R-:W-:Y:S01]  /*0c50*/  UIMAD UR12, UR12, UR14, URZ ;  /* 0x0000000e0c0c72a4 */ /* 0x000fe2000f8e023f */
[----:B------:R-:W-:Y:S01]  /*0c60*/  IMAD R3, R0, R11, R3 ;  /* 0x0000000b00037224 */ /* 0x000fe200078e0203 */
[----:B------:R-:W-:-:S02]  /*0c70*/  UIMAD.WIDE.U32 UR8, UR10, UR14, UR8 ;  /* 0x0000000e0a0872a5 */ /* 0x000fc4000f8e0008 */
[----:B------:R-:W-:-:S04]  /*0c80*/  UIMAD UR12, UR10, UR15, UR12 ;  /* 0x0000000f0a0c72a4 */ /* 0x000fc8000f8e020c */
[----:B------:R-:W-:-:S06]  /*0c90*/  UIADD3 UR9, UR9, UR12, URZ ;  /* 0x0000000c09097290 */ /* 0x000fcc000fffe03f */
[----:B-1----:R-:W-:Y:S01]  /*0ca0*/  IMAD.WIDE.U32 R8, R0, R10, UR8 ;  /* 0x0000000800087e25 */ /* 0x002fe2000f8e000a */
        /* <DEDUP_REMOVED lines=16> */
[----:B--2---:R-:W-:Y:S01]  /*0db0*/  STG.E.64 desc[UR16][R4.64], R6 ;  /* 0x0000000604007986 */ /* 0x004fe2000c101b10 */
[----:B------:R-:W-:Y:S05]  /*0dc0*/  EXIT ;  /* 0x000000000000794d */ /* 0x000fea0003800000 */
        .weak           $__internal_4_$__cuda_sm20_div_s64
        .type           $__internal_4_$__cuda_sm20_div_s64,@function
        .size           $__internal_4_$__cuda_sm20_div_s64,($__internal_5_$__cuda_sm20_rem_s64 - $__internal_4_$__cuda_sm20_div_s64)
$__internal_4_$__cuda_sm20_div_s64:
        /* <DEDUP_REMOVED lines=26> */
[----:B------:R-:W-:Y:S02]  /*0f70*/  IADD3 R13, P0, RZ, -R12, RZ ;  /* 0x8000000cff0d7210 */ /* 0x000fe40007f1e0ff */
[----:B------:R-:W-:Y:S01]  /*0f80*/  IADD3 R12, P4, RZ, -R5, RZ ;  /* 0x80000005ff0c7210 */ /* 0x000fe20007f9e0ff */
[----:B------:R-:W-:Y:S02]  /*0f90*/  IMAD R9, R11, R2, R9 ;  /* 0x000000020b097224 */ /* 0x000fe400078e0209 */
[----:B------:R-:W-:-:S03]  /*0fa0*/  IMAD.HI.U32 R14, R15, R13, RZ ;  /* 0x0000000d0f0e7227 */ /* 0x000fc600078e00ff */
[----:B------:R-:W-:Y:S02]  /*0fb0*/  IADD3.X R16, RZ, ~R9, RZ, P0, !PT ;  /* 0x80000009ff107210 */ /* 0x000fe400007fe4ff */
[----:B------:R-:W-:-:S03]  /*0fc0*/  SEL R9, R12, R5, !P3 ;  /* 0x000000050c097207 */ /* 0x000fc60005800000 */
[----:B------:R-:W-:-:S04]  /*0fd0*/  IMAD.WIDE.U32 R14, P0, R15, R16, R14 ;  /* 0x000000100f0e7225 */ /* 0x000fc8000780000e */
[----:B------:R-:W-:-:S04]  /*0fe0*/  IMAD.HI.U32 R14, P1, R11, R13, R14 ;  /* 0x0000000d0b0e7227 */ /* 0x000fc8000782000e */
[CC--:B------:R-:W-:Y:S02]  /*0ff0*/  IMAD R13, R11.reuse, R16.reuse, RZ ;  /* 0x000000100b0d7224 */ /* 0x0c0fe400078e02ff */
[----:B------:R-:W-:-:S03]  /*1000*/  IMAD.HI.U32 R16, R11, R16, RZ ;  /* 0x000000100b107227 */ /* 0x000fc600078e00ff */
[----:B------:R-:W-:Y:S01]  /*1010*/  IADD3 R14, P2, R13, R14, RZ ;  /* 0x0000000e0d0e7210 */ /* 0x000fe20007f5e0ff */
[----:B------:R-:W-:Y:S02]  /*1020*/  IMAD.X R13, R16, 0x1, R11, P0 ;  /* 0x00000001100d7824 */ /* 0x000fe400000e060b */
[----:B------:R-:W-:Y:S02]  /*1030*/  IMAD.X R15, RZ, RZ, ~R6, P4 ;  /* 0x000000ffff0f7224 */ /* 0x000fe400020e0e06 */
[----:B------:R-:W-:Y:S01]  /*1040*/  IMAD.HI.U32 R12, R14, R9, RZ ;  /* 0x000000090e0c7227 */ /* 0x000fe200078e00ff */
[----:B------:R-:W-:Y:S01]  /*1050*/  IADD3.X R16, RZ, RZ, R13, P2, P1 ;  /* 0x000000ffff107210 */ /* 0x000fe200017e240d */
[----:B------:R-:W-:Y:S01]  /*1060*/  HFMA2.MMA R13, -RZ, RZ, 0, 0 ;  /* 0x00000000ff0d7435 */ /* 0x000fe200000001ff */
[----:B------:R-:W-:-:S05]  /*1070*/  SEL R11, R15, R6, !P3 ;  /* 0x000000060f0b7207 */ /* 0x000fca0005800000 */
[-C--:B------:R-:W-:Y:S02]  /*1080*/  IMAD R15, R16, R11.reuse, RZ ;  /* 0x0000000b100f7224 */ /* 0x080fe400078e02ff */
        /* <DEDUP_REMOVED lines=38> */
[----:B------:R-:W-:Y:S06]  /*12f0*/  RET.REL.NODEC R8 `(_ZN2at6native54_GLOBAL__N__757059ea_21_ReplicationPadding_cu_4a93dcdf32replication_pad_forward_kernel3dIN3c107complexIfEEEEvNS_27GenericPackedTensorAccessorIKT_Lm5ENS_16DefaultPtrTraitsElEENS6_IS7_Lm5ES9_lEEiiiii) ;  /* 0xffffffec08407950 */ /* 0x000fec0003c3ffff */
        .weak           $__internal_5_$__cuda_sm20_rem_s64
        .type           $__internal_5_$__cuda_sm20_rem_s64,@function
        .size           $__internal_5_$__cuda_sm20_rem_s64,(.L_x_318 - $__internal_5_$__cuda_sm20_rem_s64)
$__internal_5_$__cuda_sm20_rem_s64:
        /* <DEDUP_REMOVED lines=21> */
[----:B------:R-:W-:-:S04]  /*1450*/  IADD3.X R7, R7, R9, RZ, P0, !PT ;  /* 0x0000000907077210 */ /* 0x000fc800007fe4ff */
[----:B------:R-:W-:-:S04]  /*1460*/  IADD3 R11, P2, R17, R10, RZ ;  /* 0x0000000a110b7210 */ /* 0x000fc80007f5e0ff */
[----:B------:R-:W-:Y:S01]  /*1470*/  IADD3.X R7, RZ, RZ, R7, P2, P1 ;  /* 0x000000ffff077210 */ /* 0x000fe200017e2407 */
[----:B------:R-:W-:Y:S01]  /*1480*/  IMAD.WIDE.U32 R8, R11, UR4, RZ ;  /* 0x000000040b087c25 */ /* 0x000fe2000f8e00ff */
[----:B------:R-:W-:-:S03]  /*1490*/  ISETP.GE.AND P1, PT, R3, RZ, PT ;  /* 0x000000ff0300720c */ /* 0x000fc60003f26270 */
[----:B------:R-:W-:Y:S01]  /*14a0*/  IMAD R10, R11, UR5, R9 ;  /* 0x000000050b0a7c24 */ /* 0x000fe2000f8e0209 */
[----:B------:R-:W-:Y:S02]  /*14b0*/  IADD3 R13, P0, RZ, -R8, RZ ;  /* 0x80000008ff0d7210 */ /* 0x000fe40007f1e0ff */
[----:B------:R-:W-:Y:S01]  /*14c0*/  IADD3 R9, P4, RZ, -R4, RZ ;  /* 0x80000004ff097210 */ /* 0x000fe20007f9e0ff */
        /* <DEDUP_REMOVED lines=12> */
[----:B------:R-:W-:Y:S01]  /*1590*/  SEL R12, R12, R3, !P1 ;  /* 0x000000030c0c7207 */ /* 0x000fe20004800000 */
[----:B------:R-:W-:Y:S01]  /*15a0*/  IMAD.MOV.U32 R9, RZ, RZ, RZ ;  /* 0x000000ffff097224 */ /* 0x000fe200078e00ff */
[----:B------:R-:W-:-:S03]  /*15b0*/  IADD3.X R7, RZ, RZ, R7, P3, P2 ;  /* 0x000000ffff077210 */ /* 0x000fc60001fe4407 */
        /* <DEDUP_REMOVED lines=28> */
[----:B------:R-:W-:Y:S06]  /*1780*/  RET.REL.NODEC R2 `(_ZN2at6native54_GLOBAL__N__757059ea_21_ReplicationPadding_cu_4a93dcdf32replication_pad_forward_kernel3dIN3c107complexIfEEEEvNS_27GenericPackedTensorAccessorIKT_Lm5ENS_16DefaultPtrTraitsElEENS6_IS7_Lm5ES9_lEEiiiii) ;  /* 0xffffffe8021c7950 */ /* 0x000fec0003c3ffff */
.L_x_29:
        /* <DEDUP_REMOVED lines=15> */
.L_x_318:


//--------------------- .text._ZN2at6native54_GLOBAL__N__757059ea_21_ReplicationPadding_cu_4a93dcdf32replication_pad_forward_kernel3dIN3c107complexIdEEEEvNS_27GenericPackedTensorAccessorIKT_Lm5ENS_16DefaultPtrTraitsElEENS6_IS7_Lm5ES9_lEEiiiii --------------------------
	.section	.text._ZN2at6native54_GLOBAL__N__757059ea_21_ReplicationPadding_cu_4a93dcdf32replication_pad_forward_kernel3dIN3c107complexIdEEEEvNS_27GenericPackedTensorAccessorIKT_Lm5ENS_16DefaultPtrTraitsElEENS6_IS7_Lm5ES9_lEEiiiii,"ax",@progbits
	.align	128
.text._ZN2at6native54_GLOBAL__N__757059ea_21_ReplicationPadding_cu_4a93dcdf32replication_pad_forward_kernel3dIN3c107complexIdEEEEvNS_27GenericPackedTensorAccessorIKT_Lm5ENS_16DefaultPtrTraitsElEENS6_IS7_Lm5ES9_lEEiiiii:
        .type           _ZN2at6native54_GLOBAL__N__757059ea_21_ReplicationPadding_cu_4a93dcdf32replication_pad_forward_kernel3dIN3c107complexIdEEEEvNS_27GenericPackedTensorAccessorIKT_Lm5ENS_16DefaultPtrTraitsElEENS6_IS7_Lm5ES9_lEEiiiii,@function
        .size           _ZN2at6native54_GLOBAL__N__757059ea_21_ReplicationPadding_cu_4a93dcdf32replication_pad_forward_kernel3dIN3c107complexIdEEEEvNS_27GenericPackedTensorAccessorIKT_Lm5ENS_16DefaultPtrTraitsElEENS6_IS7_Lm5ES9_lEEiiiii,(.L_x_321 - _ZN2at6native54_GLOBAL__N__757059ea_21_ReplicationPadding_cu_4a93dcdf32replication_pad_forward_kernel3dIN3c107complexIdEEEEvNS_27GenericPackedTensorAccessorIKT_Lm5ENS_16DefaultPtrTraitsElEENS6_IS7_Lm5ES9_lEEiiiii)
        .other          _ZN2at6native54_GLOBAL__N__757059ea_21_ReplicationPadding_cu_4a93dcdf32replication_pad_forward_kernel3dIN3c107complexIdEEEEvNS_27GenericPackedTensorAccessorIKT_Lm5ENS_16DefaultPtrTraitsElEENS6_IS7_Lm5ES9_lEEiiiii,@"STO_CUDA_ENTRY STV_DEFAULT"
_ZN2at6native54_GLOBAL__N__757059ea_21_ReplicationPadding_cu_4a93dcdf32replication_pad_forward_kernel3dIN3c107complexIdEEEEvNS_27GenericPackedTensorAccessorIKT_Lm5ENS_16DefaultPtrTraitsElEENS6_IS7_Lm5ES9_lEEiiiii:
        /* <DEDUP_REMOVED lines=29> */
[----:B------:R-:W-:Y:S05]  /*01d0*/  CALL.REL.NOINC `($__internal_6_$__cuda_sm20_div_s64) ;  /* 0x0000000800fc7944 */ /* 0x000fea0003c00000 */
[----:B------:R-:W-:Y:S01]  /*01e0*/  IADD3 R0, -R2, RZ, RZ ;  /* 0x000000ff02007210 */ /* 0x000fe20007ffe1ff */
[----:B------:R-:W-:-:S04]  /*01f0*/  ULDC UR4, c[0x0][0x290] ;  /* 0x0000a40000047ab9 */ /* 0x000fc80000000800 */
[----:B------:R-:W-:Y:S01]  /*0200*/  IMAD R0, R0, UR4, R5 ;  /* 0x0000000400007c24 */ /* 0x000fe2000f8e0205 */
[----:B------:R-:W-:Y:S06]  /*0210*/  BRA `(.L_x_32) ;  /* 0x0000000000547947 */ /* 0x000fec0003800000 */
.L_x_31:
        /* <DEDUP_REMOVED lines=21> */
.L_x_32:
[----:B------:R-:W-:Y:S05]  /*0370*/  BSYNC B0 ;  /* 0x0000000000007941 */ /* 0x000fea0003800000 */
.L_x_30:
[----:B------:R-:W-:Y:S01]  /*0380*/  ULDC UR4, c[0x0][0x28c] ;  /* 0x0000a30000047ab9 */ /* 0x000fe20000000800 */
[----:B------:R-:W-:Y:S01]  /*0390*/  BSSY B0, `(.L_x_33) ;  /* 0x000001a000007945 */ /* 0x000fe20003800000 */
[----:B------:R-:W-:-:S04]  /*03a0*/  LOP3.LUT R4, R3, UR4, RZ, 0xfc, !PT ;  /* 0x0000000403047c12 */ /* 0x000fc8000f8efcff */
[----:B------:R-:W-:-:S13]  /*03b0*/  ISETP.NE.U32.AND P0, PT, R4, RZ, PT ;  /* 0x000000ff0400720c */ /* 0x000fda0003f05070 */
[----:B------:R-:W-:Y:S05]  /*03c0*/  @!P0 BRA `(.L_x_34) ;  /* 0x0000000000108947 */ /* 0x000fea0003800000 */
[----:B------:R-:W-:Y:S01]  /*03d0*/  IMAD.MOV.U32 R4, RZ, RZ, R2 ;  /* 0x000000ffff047224 */ /* 0x000fe200078e0002 */
[----:B------:R-:W-:-:S07]  /*03e0*/  MOV R2, 0x400 ;  /* 0x0000040000027802 */ /* 0x000fce0000000f00 */
[----:B------:R-:W-:Y:S05]  /*03f0*/  CALL.REL.NOINC `($__internal_7_$__cuda_sm20_rem_s64) ;  /* 0x0000000c00c07944 */ /* 0x000fea0003c00000 */
[----:B------:R-:W-:Y:S05]  /*0400*/  BRA `(.L_x_35) ;  /* 0x0000000000487947 */ /* 0x000fea0003800000 */
.L_x_34:
        /* <DEDUP_REMOVED lines=18> */
.L_x_35:
[----:B------:R-:W-:Y:S05]  /*0530*/  BSYNC B0 ;  /* 0x0000000000007941 */ /* 0x000fea0003800000 */
.L_x_33:
        /* <DEDUP_REMOVED lines=15> */
[----:B------:R-:W-:Y:S05]  /*0630*/  CALL.REL.NOINC `($__internal_6_$__cuda_sm20_div_s64) ;  /* 0x0000000400e47944 */ /* 0x000fea0003c00000 */
[----:B------:R-:W-:Y:S05]  /*0640*/  BRA `(.L_x_38) ;  /* 0x0000000000487947 */ /* 0x000fea0003800000 */
.L_x_37:
        /* <DEDUP_REMOVED lines=18> */
.L_x_38:
[----:B------:R-:W-:Y:S05]  /*0770*/  BSYNC B0 ;  /* 0x0000000000007941 */ /* 0x000fea0003800000 */
.L_x_36:
        /* <DEDUP_REMOVED lines=69> */
[----:B------:R-:W2:Y:S01]  /*0bd0*/  LDG.E.128 R8, desc[UR16][R8.64] ;  /* 0x0000001008087981 */ /* 0x000ea2000c1e1d00 */
        /* <DEDUP_REMOVED lines=29> */
[----:B--2---:R-:W-:Y:S01]  /*0db0*/  STG.E.128 desc[UR16][R4.64], R8 ;  /* 0x0000000804007986 */ /* 0x004fe2000c101d10 */
[----:B------:R-:W-:Y:S05]  /*0dc0*/  EXIT ;  /* 0x000000000000794d */ /* 0x000fea0003800000 */
        .weak           $__internal_6_$__cuda_sm20_div_s64
        .type           $__internal_6_$__cuda_sm20_div_s64,@function
        .size           $__internal_6_$__cuda_sm20_div_s64,($__internal_7_$__cuda_sm20_rem_s64 - $__internal_6_$__cuda_sm20_div_s64)
$__internal_6_$__cuda_sm20_div_s64:
        /* <DEDUP_REMOVED lines=82> */
[----:B------:R-:W-:Y:S06]  /*12f0*/  RET.REL.NODEC R8 `(_ZN2at6native54_GLOBAL__N__757059ea_21_ReplicationPadding_cu_4a93dcdf32replication_pad_forward_kernel3dIN3c107complexIdEEEEvNS_27GenericPackedTensorAccessorIKT_Lm5ENS_16DefaultPtrTraitsElEENS6_IS7_Lm5ES9_lEEiiiii) ;  /* 0xffffffec08407950 */ /* 0x000fec0003c3ffff */
        .weak           $__internal_7_$__cuda_sm20_rem_s64
        .type           $__internal_7_$__cuda_sm20_rem_s64,@function
        .size           $__internal_7_$__cuda_sm20_rem_s64,(.L_x_321 - $__internal_7_$__cuda_sm20_rem_s64)
$__internal_7_$__cuda_sm20_rem_s64:
        /* <DEDUP_REMOVED lines=72> */
[----:B------:R-:W-:Y:S06]  /*1780*/  RET.REL.NODEC R2 `(_ZN2at6native54_GLOBAL__N__757059ea_21_ReplicationPadding_cu_4a93dcdf32replication_pad_forward_kernel3dIN3c107complexIdEEEEvNS_27GenericPackedTensorAccessorIKT_Lm5ENS_16DefaultPtrTraitsElEENS6_IS7_Lm5ES9_lEEiiiii) ;  /* 0xffffffe8021c7950 */ /* 0x000fec0003c3ffff */
.L_x_39:
        /* <DEDUP_REMOVED lines=15> */
.L_x_321:


//--------------------- .text._ZN2at6native54_GLOBAL__N__757059ea_21_ReplicationPadding_cu_4a93dcdf32replication_pad_forward_kernel3dIfEEvNS_27GenericPackedTensorAccessorIKT_Lm5ENS_16DefaultPtrTraitsElEENS3_IS4_Lm5ES6_lEEiiiii --------------------------
	.section	.text._ZN2at6native54_GLOBAL__N__757059ea_21_ReplicationPadding_cu_4a93dcdf32replication_pad_forward_kernel3dIfEEvNS_27GenericPackedTensorAccessorIKT_Lm5ENS_16DefaultPtrTraitsElEENS3_IS4_Lm5ES6_lEEiiiii,"ax",@progbits
	.align	128
.text._ZN2at6native54_GLOBAL__N__757059ea_21_ReplicationPadding_cu_4a93dcdf32replication_pad_forward_kernel3dIfEEvNS_27GenericPackedTensorAccessorIKT_Lm5ENS_16DefaultPtrTraitsElEENS3_IS4_Lm5ES6_lEEiiiii:
        .type           _ZN2at6native54_GLOBAL__N__757059ea_21_ReplicationPadding_cu_4a93dcdf32replication_pad_forward_kernel3dIfEEvNS_27GenericPackedTensorAccessorIKT_Lm5ENS_16DefaultPtrTraitsElEENS3_IS4_Lm5ES6_lEEiiiii,@function
        .size           _ZN2at6native54_GLOBAL__N__757059ea_21_ReplicationPadding_cu_4a93dcdf32replication_pad_forward_kernel3dIfEEvNS_27GenericPackedTensorAccessorIKT_Lm5ENS_16DefaultPtrTraitsElEENS3_IS4_Lm5ES6_lEEiiiii,(.L_x_324 - _ZN2at6native54_GLOBAL__N__757059ea_21_ReplicationPadding_cu_4a93dcdf32replication_pad_forward_kernel3dIfEEvNS_27GenericPackedTensorAccessorIKT_Lm5ENS_16DefaultPtrTraitsElEENS3_IS4_Lm5ES6_lEEiiiii)
        .other          _ZN2at6native54_GLOBAL__N__757059ea_21_ReplicationPadding_cu_4a93dcdf32replication_pad_forward_kernel3dIfEEvNS_27GenericPackedTensorAccessorIKT_Lm5ENS_16DefaultPtrTraitsElEENS3_IS4_Lm5ES6_lEEiiiii,@"STO_CUDA_ENTRY STV_DEFAULT"
_ZN2at6native54_GLOBAL__N__757059ea_21_ReplicationPadding_cu_4a93dcdf32replication_pad_forward_kernel3dIfEEvNS_27GenericPackedTensorAccessorIKT_Lm5ENS_16DefaultPtrTraitsElEENS3_IS4_Lm5ES6_lEEiiiii:
        /* <DEDUP_REMOVED lines=29> */
[----:B------:R-:W-:Y:S05]  /*01d0*/  CALL.REL.NOINC `($__internal_8_$__cuda_sm20_div_s64) ;  /* 0x0000000c00007944 */ /* 0x000fea0003c00000 */
[----:B------:R-:W-:Y:S01]  /*01e0*/  IADD3 R7, -R2, RZ, RZ ;  /* 0x000000ff02077210 */ /* 0x000fe20007ffe1ff */
[----:B------:R-:W-:-:S04]  /*01f0*/  ULDC UR4, c[0x0][0x290] ;  /* 0x0000a40000047ab9 */ /* 0x000fc80000000800 */
[----:B------:R-:W-:Y:S01]  /*0200*/  IMAD R0, R7, UR4, R4 ;  /* 0x0000000407007c24 */ /* 0x000fe2000f8e0204 */
[----:B------:R-:W-:Y:S06]  /*0210*/  BRA `(.L_x_42) ;  /* 0x0000000000547947 */ /* 0x000fec0003800000 */
.L_x_41:
        /* <DEDUP_REMOVED lines=21> */
.L_x_42:
[----:B------:R-:W-:Y:S05]  /*0370*/  BSYNC B0 ;  /* 0x0000000000007941 */ /* 0x000fea0003800000 */
.L_x_40:
[----:B------:R-:W-:Y:S01]  /*0380*/  ULDC UR4, c[0x0][0x28c] ;  /* 0x0000a30000047ab9 */ /* 0x000fe20000000800 */
[----:B------:R-:W-:Y:S01]  /*0390*/  BSSY B0, `(.L_x_43) ;  /* 0x000001b000007945 */ /* 0x000fe20003800000 */
[----:B------:R-:W-:-:S04]  /*03a0*/  LOP3.LUT R6, R3, UR4, RZ, 0xfc, !PT ;  /* 0x0000000403067c12 */ /* 0x000fc8000f8efcff */
[----:B------:R-:W-:-:S13]  /*03b0*/  ISETP.NE.U32.AND P0, PT, R6, RZ, PT ;  /* 0x000000ff0600720c */ /* 0x000fda0003f05070 */
[----:B------:R-:W-:Y:S05]  /*03c0*/  @!P0 BRA `(.L_x_44) ;  /* 0x0000000000108947 */ /* 0x000fea0003800000 */
[----:B------:R-:W-:Y:S01]  /*03d0*/  IMAD.MOV.U32 R6, RZ, RZ, R2 ;  /* 0x000000ffff067224 */ /* 0x000fe200078e0002 */
[----:B------:R-:W-:-:S07]  /*03e0*/  MOV R2, 0x400 ;  /* 0x0000040000027802 */ /* 0x000fce0000000f00 */
[----:B------:R-:W-:Y:S05]  /*03f0*/  CALL.REL.NOINC `($__internal_9_$__cuda_sm20_rem_s64) ;  /* 0x0000000c00c47944 */ /* 0x000fea0003c00000 */
[----:B------:R-:W-:Y:S05]  /*0400*/  BRA `(.L_x_45) ;  /* 0x00000000004c7947 */ /* 0x000fea0003800000 */
.L_x_44:
        /* <DEDUP_REMOVED lines=19> */
.L_x_45:
[----:B------:R-:W-:Y:S05]  /*0540*/  BSYNC B0 ;  /* 0x0000000000007941 */ /* 0x000fea0003800000 */
.L_x_43:
        /* <DEDUP_REMOVED lines=15> */
[----:B------:R-:W-:Y:S05]  /*0640*/  CALL.REL.NOINC `($__internal_8_$__cuda_sm20_div_s64) ;  /* 0x0000000400e47944 */ /* 0x000fea0003c00000 */
[----:B------:R-:W-:Y:S05]  /*0650*/  BRA `(.L_x_48) ;  /* 0x0000000000487947 */ /* 0x000fea0003800000 */
.L_x_47:
        /* <DEDUP_REMOVED lines=18> */
.L_x_48:
[----:B------:R-:W-:Y:S05]  /*0780*/  BSYNC B0 ;  /* 0x0000000000007941 */ /* 0x000fea0003800000 */
.L_x_46:
        /* <DEDUP_REMOVED lines=69> */
[----:B------:R-:W2:Y:S01]  /*0be0*/  LDG.E R9, desc[UR16][R8.64] ;  /* 0x0000001008097981 */ /* 0x000ea2000c1e1900 */
        /* <DEDUP_REMOVED lines=29> */
[----:B--2---:R-:W-:Y:S01]  /*0dc0*/  STG.E desc[UR16][R4.64], R9 ;  /* 0x0000000904007986 */ /* 0x004fe2000c101910 */
[----:B------:R-:W-:Y:S05]  /*0dd0*/  EXIT ;  /* 0x000000000000794d */ /* 0x000fea0003800000 */
        .weak           $__internal_8_$__cuda_sm20_div_s64
        .type           $__internal_8_$__cuda_sm20_div_s64,@function
        .size           $__internal_8_$__cuda_sm20_div_s64,($__internal_9_$__cuda_sm20_rem_s64 - $__internal_8_$__cuda_sm20_div_s64)
$__internal_8_$__cuda_sm20_div_s64:
        /* <DEDUP_REMOVED lines=82> */
[----:B------:R-:W-:Y:S06]  /*1300*/  RET.REL.NODEC R8 `(_ZN2at6native54_GLOBAL__N__757059ea_21_ReplicationPadding_cu_4a93dcdf32replication_pad_forward_kernel3dIfEEvNS_27GenericPackedTensorAccessorIKT_Lm5ENS_16DefaultPtrTraitsElEENS3_IS4_Lm5ES6_lEEiiiii) ;  /* 0xffffffec083c7950 */ /* 0x000fec0003c3ffff */
        .weak           $__internal_9_$__cuda_sm20_rem_s64
        .type           $__internal_9_$__cuda_sm20_rem_s64,@function
        .size           $__internal_9_$__cuda_sm20_rem_s64,(.L_x_324 - $__internal_9_$__cuda_sm20_rem_s64)
$__internal_9_$__cuda_sm20_rem_s64:
        /* <DEDUP_REMOVED lines=72> */
[----:B------:R-:W-:Y:S06]  /*1790*/  RET.REL.NODEC R2 `(_ZN2at6native54_GLOBAL__N__757059ea_21_ReplicationPadding_cu_4a93dcdf32replication_pad_forward_kernel3dIfEEvNS_27GenericPackedTensorAccessorIKT_Lm5ENS_16DefaultPtrTraitsElEENS3_IS4_Lm5ES6_lEEiiiii) ;  /* 0xffffffe802187950 */ /* 0x000fec0003c3ffff */
.L_x_49:
        /* <DEDUP_REMOVED lines=14> */
.L_x_324:


//--------------------- .text._ZN2at6native54_GLOBAL__N__757059ea_21_ReplicationPadding_cu_4a93dcdf32replication_pad_forward_kernel3dIdEEvNS_27GenericPackedTensorAccessorIKT_Lm5ENS_16DefaultPtrTraitsElEENS3_IS4_Lm5ES6_lEEiiiii --------------------------
	.section	.text._ZN2at6native54_GLOBAL__N__757059ea_21_ReplicationPadding_cu_4a93dcdf32replication_pad_forward_kernel3dIdEEvNS_27GenericPackedTensorAccessorIKT_Lm5ENS_16DefaultPtrTraitsElEENS3_IS4_Lm5ES6_lEEiiiii,"ax",@progbits
	.align	128
.text._ZN2at6native54_GLOBAL__N__757059ea_21_ReplicationPadding_cu_4a93dcdf32replication_pad_forward_kernel3dIdEEvNS_27GenericPackedTensorAccessorIKT_Lm5ENS_16DefaultPtrTraitsElEENS3_IS4_Lm5ES6_lEEiiiii:
        .type           _ZN2at6native54_GLOBAL__N__757059ea_21_ReplicationPadding_cu_4a93dcdf32replication_pad_forward_kernel3dIdEEvNS_27GenericPackedTensorAccessorIKT_Lm5ENS_16DefaultPtrTraitsElEENS3_IS4_Lm5ES6_lEEiiiii,@function
        .size           _ZN2at6native54_GLOBAL__N__757059ea_21_ReplicationPadding_cu_4a93dcdf32replication_pad_forward_kernel3dIdEEvNS_27GenericPackedTensorAccessorIKT_Lm5ENS_16DefaultPtrTraitsElEENS3_IS4_Lm5ES6_lEEiiiii,(.L_x_327 - _ZN2at6native54_GLOBAL__N__757059ea_21_ReplicationPadding_cu_4a93dcdf32replication_pad_forward_kernel3dIdEEvNS_27GenericPackedTensorAccessorIKT_Lm5ENS_16DefaultPtrTraitsElEENS3_IS4_Lm5ES6_lEEiiiii)
        .other          _ZN2at6native54_GLOBAL__N__757059ea_21_ReplicationPadding_cu_4a93dcdf32replication_pad_forward_kernel3dIdEEvNS_27GenericPackedTensorAccessorIKT_Lm5ENS_16DefaultPtrTraitsElEENS3_IS4_Lm5ES6_lEEiiiii,@"STO_CUDA_ENTRY STV_DEFAULT"
_ZN2at6native54_GLOBAL__N__757059ea_21_ReplicationPadding_cu_4a93dcdf32replication_pad_forward_kernel3dIdEEvNS_27GenericPackedTensorAccessorIKT_Lm5ENS_16DefaultPtrTraitsElEENS3_IS4_Lm5ES6_lEEiiiii:
        /* <DEDUP_REMOVED lines=29> */
[----:B------:R-:W-:Y:S05]  /*01d0*/  CALL.REL.NOINC `($__internal_10_$__cuda_sm20_div_s64) ;  /* 0x0000000800fc7944 */ /* 0x000fea0003c00000 */
[----:B------:R-:W-:Y:S01]  /*01e0*/  IADD3 R0, -R2, RZ, RZ ;  /* 0x000000ff02007210 */ /* 0x000fe20007ffe1ff */
[----:B------:R-:W-:-:S04]  /*01f0*/  ULDC UR4, c[0x0][0x290] ;  /* 0x0000a40000047ab9 */ /* 0x000fc80000000800 */
[----:B------:R-:W-:Y:S01]  /*0200*/  IMAD R0, R0, UR4, R5 ;  /* 0x0000000400007c24 */ /* 0x000fe2000f8e0205 */
[----:B------:R-:W-:Y:S06]  /*0210*/  BRA `(.L_x_52) ;  /* 0x0000000000547947 */ /* 0x000fec0003800000 */
.L_x_51:
        /* <DEDUP_REMOVED lines=21> */
.L_x_52:
[----:B------:R-:W-:Y:S05]  /*0370*/  BSYNC B0 ;  /* 0x0000000000007941 */ /* 0x000fea0003800000 */
.L_x_50:
[----:B------:R-:W-:Y:S01]  /*0380*/  ULDC UR4, c[0x0][0x28c] ;  /* 0x0000a30000047ab9 */ /* 0x000fe20000000800 */
[----:B------:R-:W-:Y:S01]  /*0390*/  BSSY B0, `(.L_x_53) ;  /* 0x000001a000007945 */ /* 0x000fe20003800000 */
[----:B------:R-:W-:-:S04]  /*03a0*/  LOP3.LUT R4, R3, UR4, RZ, 0xfc, !PT ;  /* 0x0000000403047c12 */ /* 0x000fc8000f8efcff */
[----:B------:R-:W-:-:S13]  /*03b0*/  ISETP.NE.U32.AND P0, PT, R4, RZ, PT ;  /* 0x000000ff0400720c */ /* 0x000fda0003f05070 */
[----:B------:R-:W-:Y:S05]  /*03c0*/  @!P0 BRA `(.L_x_54) ;  /* 0x0000000000108947 */ /* 0x000fea0003800000 */
[----:B------:R-:W-:Y:S01]  /*03d0*/  IMAD.MOV.U32 R4, RZ, RZ, R2 ;  /* 0x000000ffff047224 */ /* 0x000fe200078e0002 */
[----:B------:R-:W-:-:S07]  /*03e0*/  MOV R2, 0x400 ;  /* 0x0000040000027802 */ /* 0x000fce0000000f00 */
[----:B------:R-:W-:Y:S05]  /*03f0*/  CALL.REL.NOINC `($__internal_11_$__cuda_sm20_rem_s64) ;  /* 0x0000000c00c07944 */ /* 0x000fea0003c00000 */
[----:B------:R-:W-:Y:S05]  /*0400*/  BRA `(.L_x_55) ;  /* 0x0000000000487947 */ /* 0x000fea0003800000 */
.L_x_54:
        /* <DEDUP_REMOVED lines=18> */
.L_x_55:
[----:B------:R-:W-:Y:S05]  /*0530*/  BSYNC B0 ;  /* 0x0000000000007941 */ /* 0x000fea0003800000 */
.L_x_53:
        /* <DEDUP_REMOVED lines=15> */
[----:B------:R-:W-:Y:S05]  /*0630*/  CALL.REL.NOINC `($__internal_10_$__cuda_sm20_div_s64) ;  /* 0x0000000400e47944 */ /* 0x000fea0003c00000 */
[----:B------:R-:W-:Y:S05]  /*0640*/  BRA `(.L_x_58) ;  /* 0x0000000000487947 */ /* 0x000fea0003800000 */
.L_x_57:
        /* <DEDUP_REMOVED lines=18> */
.L_x_58:
[----:B------:R-:W-:Y:S05]  /*0770*/  BSYNC B0 ;  /* 0x0000000000007941 */ /* 0x000fea0003800000 */
.L_x_56:
        /* <DEDUP_REMOVED lines=101> */
        .weak           $__internal_10_$__cuda_sm20_div_s64
        .type           $__internal_10_$__cuda_sm20_div_s64,@function
        .size           $__internal_10_$__cuda_sm20_div_s64,($__internal_11_$__cuda_sm20_rem_s64 - $__internal_10_$__cuda_sm20_div_s64)
$__internal_10_$__cuda_sm20_div_s64:
        /* <DEDUP_REMOVED lines=82> */
[----:B------:R-:W-:Y:S06]  /*12f0*/  RET.REL.NODEC R8 `(_ZN2at6native54_GLOBAL__N__757059ea_21_ReplicationPadding_cu_4a93dcdf32replication_pad_forward_kernel3dIdEEvNS_27GenericPackedTensorAccessorIKT_Lm5ENS_16DefaultPtrTraitsElEENS3_IS4_Lm5ES6_lEEiiiii) ;  /* 0xffffffec08407950 */ /* 0x000fec0003c3ffff */
        .weak           $__internal_11_$__cuda_sm20_rem_s64
        .type           $__internal_11_$__cuda_sm20_rem_s64,@function
        .size           $__internal_11_$__cuda_sm20_rem_s64,(.L_x_327 - $__internal_11_$__cuda_sm20_rem_s64)
$__internal_11_$__cuda_sm20_rem_s64:
        /* <DEDUP_REMOVED lines=72> */
[----:B------:R-:W-:Y:S06]  /*1780*/  RET.REL.NODEC R2 `(_ZN2at6native54_GLOBAL__N__757059ea_21_ReplicationPadding_cu_4a93dcdf32replication_pad_forward_kernel3dIdEEvNS_27GenericPackedTensorAccessorIKT_Lm5ENS_16DefaultPtrTraitsElEENS3_IS4_Lm5ES6_lEEiiiii) ;  /* 0xffffffe8021c7950 */ /* 0x000fec0003c3ffff */
.L_x_59:
        /* <DEDUP_REMOVED lines=15> */
.L_x_327:


//--------------------- .text._ZN2at6native54_GLOBAL__N__757059ea_21_ReplicationPadding_cu_4a93dcdf32replication_pad_forward_kernel3dIsEEvNS_27GenericPackedTensorAccessorIKT_Lm5ENS_16DefaultPtrTraitsElEENS3_IS4_Lm5ES6_lEEiiiii --------------------------
	.section	.text._ZN2at6native54_GLOBAL__N__757059ea_21_ReplicationPadding_cu_4a93dcdf32replication_pad_forward_kernel3dIsEEvNS_27GenericPackedTensorAccessorIKT_Lm5ENS_16DefaultPtrTraitsElEENS3_IS4_Lm5ES6_lEEiiiii,"ax",@progbits
	.align	128
.text._ZN2at6native54_GLOBAL__N__757059ea_21_ReplicationPadding_cu_4a93dcdf32replication_pad_forward_kernel3dIsEEvNS_27GenericPackedTensorAccessorIKT_Lm5ENS_16DefaultPtrTraitsElEENS3_IS4_Lm5ES6_lEEiiiii:
        .type           _ZN2at6native54_GLOBAL__N__757059ea_21_ReplicationPadding_cu_4a93dcdf32replication_pad_forward_kernel3dIsEEvNS_27GenericPackedTensorAccessorIKT_Lm5ENS_16DefaultPtrTraitsElEENS3_IS4_Lm5ES6_lEEiiiii,@function
        .size           _ZN2at6native54_GLOBAL__N__757059ea_21_ReplicationPadding_cu_4a93dcdf32replication_pad_forward_kernel3dIsEEvNS_27GenericPackedTensorAccessorIKT_Lm5ENS_16DefaultPtrTraitsElEENS3_IS4_Lm5ES6_lEEiiiii,(.L_x_330 - _ZN2at6native54_GLOBAL__N__757059ea_21_ReplicationPadding_cu_4a93dcdf32replication_pad_forward_kernel3dIsEEvNS_27GenericPackedTensorAccessorIKT_Lm5ENS_16DefaultPtrTraitsElEENS3_IS4_Lm5ES6_lEEiiiii)
        .other          _ZN2at6native54_GLOBAL__N__757059ea_21_ReplicationPadding_cu_4a93dcdf32replication_pad_forward_kernel3dIsEEvNS_27GenericPackedTensorAccessorIKT_Lm5ENS_16DefaultPtrTraitsElEENS3_IS4_Lm5ES6_lEEiiiii,@"STO_CUDA_ENTRY STV_DEFAULT"
_ZN2at6native54_GLOBAL__N__757059ea_21_ReplicationPadding_cu_4a93dcdf32replication_pad_forward_kernel3dIsEEvNS_27GenericPackedTensorAccessorIKT_Lm5ENS_16DefaultPtrTraitsElEENS3_IS4_Lm5ES6_lEEiiiii:
        /* <DEDUP_REMOVED lines=29> */
[----:B------:R-:W-:Y:S05]  /*01d0*/  CALL.REL.NOINC `($__internal_12_$__cuda_sm20_div_s64) ;  /* 0x0000000c00007944 */ /* 0x000fea0003c00000 */
[----:B------:R-:W-:Y:S01]  /*01e0*/  IADD3 R7, -R2, RZ, RZ ;  /* 0x000000ff02077210 */ /* 0x000fe20007ffe1ff */
[----:B------:R-:W-:-:S04]  /*01f0*/  ULDC UR4, c[0x0][0x290] ;  /* 0x0000a40000047ab9 */ /* 0x000fc80000000800 */
[----:B------:R-:W-:Y:S01]  /*0200*/  IMAD R0, R7, UR4, R4 ;  /* 0x0000000407007c24 */ /* 0x000fe2000f8e0204 */
[----:B------:R-:W-:Y:S06]  /*0210*/  BRA `(.L_x_62) ;  /* 0x0000000000547947 */ /* 0x000fec0003800000 */
.L_x_61:
        /* <DEDUP_REMOVED lines=21> */
.L_x_62:
[----:B------:R-:W-:Y:S05]  /*0370*/  BSYNC B0 ;  /* 0x0000000000007941 */ /* 0x000fea0003800000 */
.L_x_60:
[----:B------:R-:W-:Y:S01]  /*0380*/  ULDC UR4, c[0x0][0x28c] ;  /* 0x0000a30000047ab9 */ /* 0x000fe20000000800 */
[----:B------:R-:W-:Y:S01]  /*0390*/  BSSY B0, `(.L_x_63) ;  /* 0x000001b000007945 */ /* 0x000fe20003800000 */
[----:B------:R-:W-:-:S04]  /*03a0*/  LOP3.LUT R6, R3, UR4, RZ, 0xfc, !PT ;  /* 0x0000000403067c12 */ /* 0x000fc8000f8efcff */
[----:B------:R-:W-:-:S13]  /*03b0*/  ISETP.NE.U32.AND P0, PT, R6, RZ, PT ;  /* 0x000000ff0600720c */ /* 0x000fda0003f05070 */
[----:B------:R-:W-:Y:S05]  /*03c0*/  @!P0 BRA `(.L_x_64) ;  /* 0x0000000000108947 */ /* 0x000fea0003800000 */
[----:B------:R-:W-:Y:S01]  /*03d0*/  IMAD.MOV.U32 R6, RZ, RZ, R2 ;  /* 0x000000ffff067224 */ /* 0x000fe200078e0002 */
[----:B------:R-:W-:-:S07]  /*03e0*/  MOV R2, 0x400 ;  /* 0x0000040000027802 */ /* 0x000fce0000000f00 */
[----:B------:R-:W-:Y:S05]  /*03f0*/  CALL.REL.NOINC `($__internal_13_$__cuda_sm20_rem_s64) ;  /* 0x0000000c00c47944 */ /* 0x000fea0003c00000 */
[----:B------:R-:W-:Y:S05]  /*0400*/  BRA `(.L_x_65) ;  /* 0x00000000004c7947 */ /* 0x000fea0003800000 */
.L_x_64:
        /* <DEDUP_REMOVED lines=19> */
.L_x_65:
[----:B------:R-:W-:Y:S05]  /*0540*/  BSYNC B0 ;  /* 0x0000000000007941 */ /* 0x000fea0003800000 */
.L_x_63:
        /* <DEDUP_REMOVED lines=15> */
[----:B------:R-:W-:Y:S05]  /*0640*/  CALL.REL.NOINC `($__internal_12_$__cuda_sm20_div_s64) ;  /* 0x0000000400e47944 */ /* 0x000fea0003c00000 */
[----:B------:R-:W-:Y:S05]  /*0650*/  BRA `(.L_x_68) ;  /* 0x0000000000487947 */ /* 0x000fea0003800000 */
.L_x_67:
        /* <DEDUP_REMOVED lines=18> */
.L_x_68:
[----:B------:R-:W-:Y:S05]  /*0780*/  BSYNC B0 ;  /* 0x0000000000007941 */ /* 0x000fea0003800000 */
.L_x_66:
        /* <DEDUP_REMOVED lines=101> */
        .weak           $__internal_12_$__cuda_sm20_div_s64
        .type           $__internal_12_$__cuda_sm20_div_s64,@function
        .size           $__internal_12_$__cuda_sm20_div_s64,($__internal_13_$__cuda_sm20_rem_s64 - $__internal_12_$__cuda_sm20_div_s64)
$__internal_12_$__cuda_sm20_div_s64:
        /* <DEDUP_REMOVED lines=82> */
[----:B------:R-:W-:Y:S06]  /*1300*/  RET.REL.NODEC R8 `(_ZN2at6native54_GLOBAL__N__757059ea_21_ReplicationPadding_cu_4a93dcdf32replication_pad_forward_kernel3dIsEEvNS_27GenericPackedTensorAccessorIKT_Lm5ENS_16DefaultPtrTraitsElEENS3_IS4_Lm5ES6_lEEiiiii) ;  /* 0xffffffec083c7950 */ /* 0x000fec0003c3ffff */
        .weak           $__internal_13_$__cuda_sm20_rem_s64
        .type           $__internal_13_$__cuda_sm20_rem_s64,@function
        .size           $__internal_13_$__cuda_sm20_rem_s64,(.L_x_330 - $__internal_13_$__cuda_sm20_rem_s64)
$__internal_13_$__cuda_sm20_rem_s64:
        /* <DEDUP_REMOVED lines=72> */
[----:B------:R-:W-:Y:S06]  /*1790*/  RET.REL.NODEC R2 `(_ZN2at6native54_GLOBAL__N__757059ea_21_ReplicationPadding_cu_4a93dcdf32replication_pad_forward_kernel3dIsEEvNS_27GenericPackedTensorAccessorIKT_Lm5ENS_16DefaultPtrTraitsElEENS3_IS4_Lm5ES6_lEEiiiii) ;  /* 0xffffffe802187950 */ /* 0x000fec0003c3ffff */
.L_x_69:
        /* <DEDUP_REMOVED lines=14> */
.L_x_330:


//--------------------- .text._ZN2at6native54_GLOBAL__N__757059ea_21_ReplicationPadding_cu_4a93dcdf32replication_pad_forward_kernel3dIlEEvNS_27GenericPackedTensorAccessorIKT_Lm5ENS_16DefaultPtrTraitsElEENS3_IS4_Lm5ES6_lEEiiiii --------------------------
	.section	.text._ZN2at6native54_GLOBAL__N__757059ea_21_ReplicationPadding_cu_4a93dcdf32replication_pad_forward_kernel3dIlEEvNS_27GenericPackedTensorAccessorIKT_Lm5ENS_16DefaultPtrTraitsElEENS3_IS4_Lm5ES6_lEEiiiii,"ax",@progbits
	.align	128
.text._ZN2at6native54_GLOBAL__N__757059ea_21_ReplicationPadding_cu_4a93dcdf32replication_pad_forward_kernel3dIlEEvNS_27GenericPackedTensorAccessorIKT_Lm5ENS_16DefaultPtrTraitsElEENS3_IS4_Lm5ES6_lEEiiiii:
        .type           _ZN2at6native54_GLOBAL__N__757059ea_21_ReplicationPadding_cu_4a93dcdf32replication_pad_forward_kernel3dIlEEvNS_27GenericPackedTensorAccessorIKT_Lm5ENS_16DefaultPtrTraitsElEENS3_IS4_Lm5ES6_lEEiiiii,@function
        .size           _ZN2at6native54_GLOBAL__N__757059ea_21_ReplicationPadding_cu_4a93dcdf32replication_pad_forward_kernel3dIlEEvNS_27GenericPackedTensorAccessorIKT_Lm5ENS_16DefaultPtrTraitsElEENS3_IS4_Lm5ES6_lEEiiiii,(.L_x_333 - _ZN2at6native54_GLOBAL__N__757059ea_21_ReplicationPadding_cu_4a93dcdf32replication_pad_forward_kernel3dIlEEvNS_27GenericPackedTensorAccessorIKT_Lm5ENS_16DefaultPtrTraitsElEENS3_IS4_Lm5ES6_lEEiiiii)
        .other          _ZN2at6native54_GLOBAL__N__757059ea_21_ReplicationPadding_cu_4a93dcdf32replication_pad_forward_kernel3dIlEEvNS_27GenericPackedTensorAccessorIKT_Lm5ENS_16DefaultPtrTraitsElEENS3_IS4_Lm5ES6_lEEiiiii,@"STO_CUDA_ENTRY STV_DEFAULT"
_ZN2at6native54_GLOBAL__N__757059ea_21_ReplicationPadding_cu_4a93dcdf32replication_pad_forward_kernel3dIlEEvNS_27GenericPackedTensorAccessorIKT_Lm5ENS_16DefaultPtrTraitsElEENS3_IS4_Lm5ES6_lEEiiiii:
        /* <DEDUP_REMOVED lines=29> */
[----:B------:R-:W-:Y:S05]  /*01d0*/  CALL.REL.NOINC `($__internal_14_$__cuda_sm20_div_s64) ;  /* 0x0000000800fc7944 */ /* 0x000fea0003c00000 */
[----:B------:R-:W-:Y:S01]  /*01e0*/  IADD3 R0, -R2, RZ, RZ ;  /* 0x000000ff02007210 */ /* 0x000fe20007ffe1ff */
[----:B------:R-:W-:-:S04]  /*01f0*/  ULDC UR4, c[0x0][0x290] ;  /* 0x0000a40000047ab9 */ /* 0x000fc80000000800 */
[----:B------:R-:W-:Y:S01]  /*0200*/  IMAD R0, R0, UR4, R5 ;  /* 0x0000000400007c24 */ /* 0x000fe2000f8e0205 */
[----:B------:R-:W-:Y:S06]  /*0210*/  BRA `(.L_x_72) ;  /* 0x0000000000547947 */ /* 0x000fec0003800000 */
.L_x_71:
        /* <DEDUP_REMOVED lines=21> */
.L_x_72:
[----:B------:R-:W-:Y:S05]  /*0370*/  BSYNC B0 ;  /* 0x0000000000007941 */ /* 0x000fea0003800000 */
.L_x_70:
[----:B------:R-:W-:Y:S01]  /*0380*/  ULDC UR4, c[0x0][0x28c] ;  /* 0x0000a30000047ab9 */ /* 0x000fe20000000800 */
[----:B------:R-:W-:Y:S01]  /*0390*/  BSSY B0, `(.L_x_73) ;  /* 0x000001a000007945 */ /* 0x000fe20003800000 */
[----:B------:R-:W-:-:S04]  /*03a0*/  LOP3.LUT R4, R3, UR4, RZ, 0xfc, !PT ;  /* 0x0000000403047c12 */ /* 0x000fc8000f8efcff */
[----:B------:R-:W-:-:S13]  /*03b0*/  ISETP.NE.U32.AND P0, PT, R4, RZ, PT ;  /* 0x000000ff0400720c */ /* 0x000fda0003f05070 */
[----:B------:R-:W-:Y:S05]  /*03c0*/  @!P0 BRA `(.L_x_74) ;  /* 0x0000000000108947 */ /* 0x000fea0003800000 */
[----:B------:R-:W-:Y:S01]  /*03d0*/  IMAD.MOV.U32 R4, RZ, RZ, R2 ;  /* 0x000000ffff047224 */ /* 0x000fe200078e0002 */
[----:B------:R-:W-:-:S07]  /*03e0*/  MOV R2, 0x400 ;  /* 0x0000040000027802 */ /* 0x000fce0000000f00 */
[----:B------:R-:W-:Y:S05]  /*03f0*/  CALL.REL.NOINC `($__internal_15_$__cuda_sm20_rem_s64) ;  /* 0x0000000c00c07944 */ /* 0x000fea0003c00000 */
[----:B------:R-:W-:Y:S05]  /*0400*/  BRA `(.L_x_75) ;  /* 0x0000000000487947 */ /* 0x000fea0003800000 */
.L_x_74:
        /* <DEDUP_REMOVED lines=18> */
.L_x_75:
[----:B------:R-:W-:Y:S05]  /*0530*/  BSYNC B0 ;  /* 0x0000000000007941 */ /* 0x000fea0003800000 */
.L_x_73:
        /* <DEDUP_REMOVED lines=15> */
[----:B------:R-:W-:Y:S05]  /*0630*/  CALL.REL.NOINC `($__internal_14_$__cuda_sm20_div_s64) ;  /* 0x0000000400e47944 */ /* 0x000fea0003c00000 */
[----:B------:R-:W-:Y:S05]  /*0640*/  BRA `(.L_x_78) ;  /* 0x0000000000487947 */ /* 0x000fea0003800000 */
.L_x_77:
        /* <DEDUP_REMOVED lines=18> */
.L_x_78:
[----:B------:R-:W-:Y:S05]  /*0770*/  BSYNC B0 ;  /* 0x0000000000007941 */ /* 0x000fea0003800000 */
.L_x_76:
        /* <DEDUP_REMOVED lines=101> */
        .weak           $__internal_14_$__cuda_sm20_div_s64
        .type           $__internal_14_$__cuda_sm20_div_s64,@function
        .size           $__internal_14_$__cuda_sm20_div_s64,($__internal_15_$__cuda_sm20_rem_s64 - $__internal_14_$__cuda_sm20_div_s64)
$__internal_14_$__cuda_sm20_div_s64:
        /* <DEDUP_REMOVED lines=82> */
[----:B------:R-:W-:Y:S06]  /*12f0*/  RET.REL.NODEC R8 `(_ZN2at6native54_GLOBAL__N__757059ea_21_ReplicationPadding_cu_4a93dcdf32replication_pad_forward_kernel3dIlEEvNS_27GenericPackedTensorAccessorIKT_Lm5ENS_16DefaultPtrTraitsElEENS3_IS4_Lm5ES6_lEEiiiii) ;  /* 0xffffffec08407950 */ /* 0x000fec0003c3ffff */
        .weak           $__internal_15_$__cuda_sm20_rem_s64
        .type           $__internal_15_$__cuda_sm20_rem_s64,@function
        .size           $__internal_15_$__cuda_sm20_rem_s64,(.L_x_333 - $__internal_15_$__cuda_sm20_rem_s64)
$__internal_15_$__cuda_sm20_rem_s64:
        /* <DEDUP_REMOVED lines=72> */
[----:B------:R-:W-:Y:S06]  /*1780*/  RET.REL.NODEC R2 `(_ZN2at6native54_GLOBAL__N__757059ea_21_ReplicationPadding_cu_4a93dcdf32replication_pad_forward_kernel3dIlEEvNS_27GenericPackedTensorAccessorIKT_Lm5ENS_16DefaultPtrTraitsElEENS3_IS4_Lm5ES6_lEEiiiii) ;  /* 0xffffffe8021c7950 */ /* 0x000fec0003c3ffff */
.L_x_79:
        /* <DEDUP_REMOVED lines=15> */
.L_x_333:


//--------------------- .text._ZN2at6native54_GLOBAL__N__757059ea_21_ReplicationPadding_cu_4a93dcdf32replication_pad_forward_kernel3dIiEEvNS_27GenericPackedTensorAccessorIKT_Lm5ENS_16DefaultPtrTraitsElEENS3_IS4_Lm5ES6_lEEiiiii --------------------------
	.section	.text._ZN2at6native54_GLOBAL__N__757059ea_21_ReplicationPadding_cu_4a93dcdf32replication_pad_forward_kernel3dIiEEvNS_27GenericPackedTensorAccessorIKT_Lm5ENS_16DefaultPtrTraitsElEENS3_IS4_Lm5ES6_lEEiiiii,"ax",@progbits
	.align	128
.text._ZN2at6native54_GLOBAL__N__757059ea_21_ReplicationPadding_cu_4a93dcdf32replication_pad_forward_kernel3dIiEEvNS_27GenericPackedTensorAccessorIKT_Lm5ENS_16DefaultPtrTraitsElEENS3_IS4_Lm5ES6_lEEiiiii:
        .type           _ZN2at6native54_GLOBAL__N__757059ea_21_ReplicationPadding_cu_4a93dcdf32replication_pad_forward_kernel3dIiEEvNS_27GenericPackedTensorAccessorIKT_Lm5ENS_16DefaultPtrTraitsElEENS3_IS4_Lm5ES6_lEEiiiii,@function
        .size           _ZN2at6native54_GLOBAL__N__757059ea_21_ReplicationPadding_cu_4a93dcdf32replication_pad_forward_kernel3dIiEEvNS_27GenericPackedTensorAccessorIKT_Lm5ENS_16DefaultPtrTraitsElEENS3_IS4_Lm5ES6_lEEiiiii,(.L_x_336 - _ZN2at6native54_GLOBAL__N__757059ea_21_ReplicationPadding_cu_4a93dcdf32replication_pad_forward_kernel3dIiEEvNS_27GenericPackedTensorAccessorIKT_Lm5ENS_16DefaultPtrTraitsElEENS3_IS4_Lm5ES6_lEEiiiii)
        .other          _ZN2at6native54_GLOBAL__N__757059ea_21_ReplicationPadding_cu_4a93dcdf32replication_pad_forward_kernel3dIiEEvNS_27GenericPackedTensorAccessorIKT_Lm5ENS_16DefaultPtrTraitsElEENS3_IS4_Lm5ES6_lEEiiiii,@"STO_CUDA_ENTRY STV_DEFAULT"
_ZN2at6native54_GLOBAL__N__757059ea_21_ReplicationPadding_cu_4a93dcdf32replication_pad_forward_kernel3dIiEEvNS_27GenericPackedTensorAccessorIKT_Lm5ENS_16DefaultPtrTraitsElEENS3_IS4_Lm5ES6_lEEiiiii:
        /* <DEDUP_REMOVED lines=29> */
[----:B------:R-:W-:Y:S05]  /*01d0*/  CALL.REL.NOINC `($__internal_16_$__cuda_sm20_div_s64) ;  /* 0x0000000c00007944 */ /* 0x000fea0003c00000 */
[----:B------:R-:W-:Y:S01]  /*01e0*/  IADD3 R7, -R2, RZ, RZ ;  /* 0x000000ff02077210 */ /* 0x000fe20007ffe1ff */
[----:B------:R-:W-:-:S04]  /*01f0*/  ULDC UR4, c[0x0][0x290] ;  /* 0x0000a40000047ab9 */ /* 0x000fc80000000800 */
[----:B------:R-:W-:Y:S01]  /*0200*/  IMAD R0, R7, UR4, R4 ;  /* 0x0000000407007c24 */ /* 0x000fe2000f8e0204 */
[----:B------:R-:W-:Y:S06]  /*0210*/  BRA `(.L_x_82) ;  /* 0x0000000000547947 */ /* 0x000fec0003800000 */
.L_x_81:
        /* <DEDUP_REMOVED lines=21> */
.L_x_82:
[----:B------:R-:W-:Y:S05]  /*0370*/  BSYNC B0 ;  /* 0x0000000000007941 */ /* 0x000fea0003800000 */
.L_x_80:
[----:B------:R-:W-:Y:S01]  /*0380*/  ULDC UR4, c[0x0][0x28c] ;  /* 0x0000a30000047ab9 */ /* 0x000fe20000000800 */
[----:B------:R-:W-:Y:S01]  /*0390*/  BSSY B0, `(.L_x_83) ;  /* 0x000001b000007945 */ /* 0x000fe20003800000 */
[----:B------:R-:W-:-:S04]  /*03a0*/  LOP3.LUT R6, R3, UR4, RZ, 0xfc, !PT ;  /* 0x0000000403067c12 */ /* 0x000fc8000f8efcff */
[----:B------:R-:W-:-:S13]  /*03b0*/  ISETP.NE.U32.AND P0, PT, R6, RZ, PT ;  /* 0x000000ff0600720c */ /* 0x000fda0003f05070 */
[----:B------:R-:W-:Y:S05]  /*03c0*/  @!P0 BRA `(.L_x_84) ;  /* 0x0000000000108947 */ /* 0x000fea0003800000 */
[----:B------:R-:W-:Y:S01]  /*03d0*/  IMAD.MOV.U32 R6, RZ, RZ, R2 ;  /* 0x000000ffff067224 */ /* 0x000fe200078e0002 */
[----:B------:R-:W-:-:S07]  /*03e0*/  MOV R2, 0x400 ;  /* 0x0000040000027802 */ /* 0x000fce0000000f00 */
[----:B------:R-:W-:Y:S05]  /*03f0*/  CALL.REL.NOINC `($__internal_17_$__cuda_sm20_rem_s64) ;  /* 0x0000000c00c47944 */ /* 0x000fea0003c00000 */
[----:B------:R-:W-:Y:S05]  /*0400*/  BRA `(.L_x_85) ;  /* 0x00000000004c7947 */ /* 0x000fea0003800000 */
.L_x_84:
        /* <DEDUP_REMOVED lines=19> */
.L_x_85:
[----:B------:R-:W-:Y:S05]  /*0540*/  BSYNC B0 ;  /* 0x0000000000007941 */ /* 0x000fea0003800000 */
.L_x_83:
        /* <DEDUP_REMOVED lines=15> */
[----:B------:R-:W-:Y:S05]  /*0640*/  CALL.REL.NOINC `($__internal_16_$__cuda_sm20_div_s64) ;  /* 0x0000000400e47944 */ /* 0x000fea0003c00000 */
[----:B------:R-:W-:Y:S05]  /*0650*/  BRA `(.L_x_88) ;  /* 0x0000000000487947 */ /* 0x000fea0003800000 */
.L_x_87:
        /* <DEDUP_REMOVED lines=18> */
.L_x_88:
[----:B------:R-:W-:Y:S05]  /*0780*/  BSYNC B0 ;  /* 0x0000000000007941 */ /* 0x000fea0003800000 */
.L_x_86:
        /* <DEDUP_REMOVED lines=101> */
        .weak           $__internal_16_$__cuda_sm20_div_s64
        .type           $__internal_16_$__cuda_sm20_div_s64,@function
        .size           $__internal_16_$__cuda_sm20_div_s64,($__internal_17_$__cuda_sm20_rem_s64 - $__internal_16_$__cuda_sm20_div_s64)
$__internal_16_$__cuda_sm20_div_s64:
        /* <DEDUP_REMOVED lines=82> */
[----:B------:R-:W-:Y:S06]  /*1300*/  RET.REL.NODEC R8 `(_ZN2at6native54_GLOBAL__N__757059ea_21_ReplicationPadding_cu_4a93dcdf32replication_pad_forward_kernel3dIiEEvNS_27GenericPackedTensorAccessorIKT_Lm5ENS_16DefaultPtrTraitsElEENS3_IS4_Lm5ES6_lEEiiiii) ;  /* 0xffffffec083c7950 */ /* 0x000fec0003c3ffff */
        .weak           $__internal_17_$__cuda_sm20_rem_s64
        .type           $__internal_17_$__cuda_sm20_rem_s64,@function
        .size           $__internal_17_$__cuda_sm20_rem_s64,(.L_x_336 - $__internal_17_$__cuda_sm20_rem_s64)
$__internal_17_$__cuda_sm20_rem_s64:
        /* <DEDUP_REMOVED lines=72> */
[----:B------:R-:W-:Y:S06]  /*1790*/  RET.REL.NODEC R2 `(_ZN2at6native54_GLOBAL__N__757059ea_21_ReplicationPadding_cu_4a93dcdf32replication_pad_forward_kernel3dIiEEvNS_27GenericPackedTensorAccessorIKT_Lm5ENS_16DefaultPtrTraitsElEENS3_IS4_Lm5ES6_lEEiiiii) ;  /* 0xffffffe802187950 */ /* 0x000fec0003c3ffff */
.L_x_89:
        /* <DEDUP_REMOVED lines=14> */
.L_x_336:


//--------------------- .text._ZN2at6native54_GLOBAL__N__757059ea_21_ReplicationPadding_cu_4a93dcdf32replication_pad_forward_kernel3dIaEEvNS_27GenericPackedTensorAccessorIKT_Lm5ENS_16DefaultPtrTraitsElEENS3_IS4_Lm5ES6_lEEiiiii --------------------------
	.section	.text._ZN2at6native54_GLOBAL__N__757059ea_21_ReplicationPadding_cu_4a93dcdf32replication_pad_forward_kernel3dIaEEvNS_27GenericPackedTensorAccessorIKT_Lm5ENS_16DefaultPtrTraitsElEENS3_IS4_Lm5ES6_lEEiiiii,"ax",@progbits
	.align	128
.text._ZN2at6native54_GLOBAL__N__757059ea_21_ReplicationPadding_cu_4a93dcdf32replication_pad_forward_kernel3dIaEEvNS_27GenericPackedTensorAccessorIKT_Lm5ENS_16DefaultPtrTraitsElEENS3_IS4_Lm5ES6_lEEiiiii:
        .type           _ZN2at6native54_GLOBAL__N__757059ea_21_ReplicationPadding_cu_4a93dcdf32replication_pad_forward_kernel3dIaEEvNS_27GenericPackedTensorAccessorIKT_Lm5ENS_16DefaultPtrTraitsElEENS3_IS4_Lm5ES6_lEEiiiii,@function
        .size           _ZN2at6native54_GLOBAL__N__757059ea_21_ReplicationPadding_cu_4a93dcdf32replication_pad_forward_kernel3dIaEEvNS_27GenericPackedTensorAccessorIKT_Lm5ENS_16DefaultPtrTraitsElEENS3_IS4_Lm5ES6_lEEiiiii,(.L_x_339 - _ZN2at6native54_GLOBAL__N__757059ea_21_ReplicationPadding_cu_4a93dcdf32replication_pad_forward_kernel3dIaEEvNS_27GenericPackedTensorAccessorIKT_Lm5ENS_16DefaultPtrTraitsElEENS3_IS4_Lm5ES6_lEEiiiii)
        .other          _ZN2at6native54_GLOBAL__N__757059ea_21_ReplicationPadding_cu_4a93dcdf32replication_pad_forward_kernel3dIaEEvNS_27GenericPackedTensorAccessorIKT_Lm5ENS_16DefaultPtrTraitsElEENS3_IS4_Lm5ES6_lEEiiiii,@"STO_CUDA_ENTRY STV_DEFAULT"
_ZN2at6native54_GLOBAL__N__757059ea_21_ReplicationPadding_cu_4a93dcdf32replication_pad_forward_kernel3dIaEEvNS_27GenericPackedTensorAccessorIKT_Lm5ENS_16DefaultPtrTraitsElEENS3_IS4_Lm5ES6_lEEiiiii:
        /* <DEDUP_REMOVED lines=29> */
[----:B------:R-:W-:Y:S05]  /*01d0*/  CALL.REL.NOINC `($__internal_18_$__cuda_sm20_div_s64) ;  /* 0x0000000800f87944 */ /* 0x000fea0003c00000 */
[----:B------:R-:W-:Y:S01]  /*01e0*/  IADD3 R7, -R2, RZ, RZ ;  /* 0x000000ff02077210 */ /* 0x000fe20007ffe1ff */
[----:B------:R-:W-:-:S04]  /*01f0*/  ULDC UR4, c[0x0][0x290] ;  /* 0x0000a40000047ab9 */ /* 0x000fc80000000800 */
[----:B------:R-:W-:Y:S01]  /*0200*/  IMAD R0, R7, UR4, R4 ;  /* 0x0000000407007c24 */ /* 0x000fe2000f8e0204 */
[----:B------:R-:W-:Y:S06]  /*0210*/  BRA `(.L_x_92) ;  /* 0x0000000000547947 */ /* 0x000fec0003800000 */
.L_x_91:
        /* <DEDUP_REMOVED lines=17> */
[----:B------:R-:W-:-:S05]  /*0330*/  @!P2 LOP3.LUT R2, RZ, UR8, RZ, 0x33, !PT ;  /* 0x00000008ff02ac12 */ /* 0x000fca000f8e33ff */
[----:B------:R-:W-:-:S04]  /*0340*/  IMAD.MOV R3, RZ, RZ, -R2 ;  /* 0x000000ffff037224 */ /* 0x000fc800078e0a02 */
[----:B------:R-:W-:Y:S02]  /*0350*/  IMAD R0, R3, UR8, R4 ;  /* 0x0000000803007c24 */ /* 0x000fe4000f8e0204 */
[----:B------:R-:W-:-:S07]  /*0360*/  IMAD.MOV.U32 R3, RZ, RZ, RZ ;  /* 0x000000ffff037224 */ /* 0x000fce00078e00ff */
.L_x_92:
[----:B------:R-:W-:Y:S05]  /*0370*/  BSYNC B0 ;  /* 0x0000000000007941 */ /* 0x000fea0003800000 */
.L_x_90:
[----:B------:R-:W-:Y:S01]  /*0380*/  ULDC UR4, c[0x0][0x28c] ;  /* 0x0000a30000047ab9 */ /* 0x000fe20000000800 */
[----:B------:R-:W-:Y:S01]  /*0390*/  BSSY B0, `(.L_x_93) ;  /* 0x000001b000007945 */ /* 0x000fe20003800000 */
[----:B------:R-:W-:-:S04]  /*03a0*/  LOP3.LUT R6, R3, UR4, RZ, 0xfc, !PT ;  /* 0x0000000403067c12 */ /* 0x000fc8000f8efcff */
[----:B------:R-:W-:-:S13]  /*03b0*/  ISETP.NE.U32.AND P0, PT, R6, RZ, PT ;  /* 0x000000ff0600720c */ /* 0x000fda0003f05070 */
[----:B------:R-:W-:Y:S05]  /*03c0*/  @!P0 BRA `(.L_x_94) ;  /* 0x0000000000108947 */ /* 0x000fea0003800000 */
[----:B------:R-:W-:Y:S02]  /*03d0*/  MOV R6, R2 ;  /* 0x0000000200067202 */ /* 0x000fe40000000f00 */
[----:B------:R-:W-:-:S07]  /*03e0*/  MOV R2, 0x400 ;  /* 0x0000040000027802 */ /* 0x000fce0000000f00 */
[----:B------:R-:W-:Y:S05]  /*03f0*/  CALL.REL.NOINC `($__internal_19_$__cuda_sm20_rem_s64) ;  /* 0x0000000c00bc7944 */ /* 0x000fea0003c00000 */
[----:B------:R-:W-:Y:S05]  /*0400*/  BRA `(.L_x_95) ;  /* 0x00000000004c7947 */ /* 0x000fea0003800000 */
.L_x_94:
[----:B------:R-:W-:Y:S02]  /*0410*/  ULDC UR4, c[0x0][0x288] ;  /* 0x0000a20000047ab9 */ /* 0x000fe40000000800 */
        /* <DEDUP_REMOVED lines=13> */
[----:B------:R-:W-:-:S05]  /*04f0*/  @P0 VIADD R2, R2, -UR4 ;  /* 0x8000000402020c36 */ /* 0x000fca0008000000 */
[----:B------:R-:W-:-:S13]  /*0500*/  ISETP.GE.U32.AND P0, PT, R2, UR4, PT ;  /* 0x0000000402007c0c */ /* 0x000fda000bf06070 */
[----:B------:R-:W-:Y:S02]  /*0510*/  @P0 IADD3 R2, R2, -UR4, RZ ;  /* 0x8000000402020c10 */ /* 0x000fe4000fffe0ff */
[----:B------:R-:W-:-:S05]  /*0520*/  @!P1 LOP3.LUT R2, RZ, UR4, RZ, 0x33, !PT ;  /* 0x00000004ff029c12 */ /* 0x000fca000f8e33ff */
[----:B------:R-:W-:-:S07]  /*0530*/  IMAD.MOV.U32 R6, RZ, RZ, R2 ;  /* 0x000000ffff067224 */ /* 0x000fce00078e0002 */
.L_x_95:
[----:B------:R-:W-:Y:S05]  /*0540*/  BSYNC B0 ;  /* 0x0000000000007941 */ /* 0x000fea0003800000 */
.L_x_93:
        /* <DEDUP_REMOVED lines=11> */
[----:B------:R-:W-:Y:S01]  /*0600*/  IMAD.U32 R10, RZ, RZ, UR4 ;  /* 0x00000004ff0a7e24 */ /* 0x000fe2000f8e00ff */
[----:B------:R-:W-:Y:S01]  /*0610*/  MOV R11, UR5 ;  /* 0x00000005000b7c02 */ /* 0x000fe20008000f00 */
[----:B------:R-:W-:Y:S01]  /*0620*/  IMAD.U32 R7, RZ, RZ, UR6 ;  /* 0x00000006ff077e24 */ /* 0x000fe2000f8e00ff */
[----:B------:R-:W-:-:S07]  /*0630*/  MOV R8, 0x650 ;  /* 0x0000065000087802 */ /* 0x000fce0000000f00 */
[----:B------:R-:W-:Y:S05]  /*0640*/  CALL.REL.NOINC `($__internal_18_$__cuda_sm20_div_s64) ;  /* 0x0000000400dc7944 */ /* 0x000fea0003c00000 */
[----:B------:R-:W-:Y:S05]  /*0650*/  BRA `(.L_x_98) ;  /* 0x0000000000487947 */ /* 0x000fea0003800000 */
.L_x_97:
        /* <DEDUP_REMOVED lines=13> */
[----:B------:R-:W-:Y:S01]  /*0730*/  @P0 IADD3 R4, R4, -UR4, RZ ;  /* 0x8000000404040c10 */ /* 0x000fe2000fffe0ff */
[----:B------:R-:W-:-:S03]  /*0740*/  @P0 VIADD R2, R2, 0x1 ;  /* 0x0000000102020836 */ /* 0x000fc60000000000 */
[----:B------:R-:W-:-:S13]  /*0750*/  ISETP.GE.U32.AND P1, PT, R4, UR4, PT ;  /* 0x0000000404007c0c */ /* 0x000fda000bf26070 */
[----:B------:R-:W-:Y:S01]  /*0760*/  @P1 VIADD R2, R2, 0x1 ;  /* 0x0000000102021836 */ /* 0x000fe20000000000 */
[----:B------:R-:W-:-:S07]  /*0770*/  @!P2 LOP3.LUT R2, RZ, UR4, RZ, 0x33, !PT ;  /* 0x00000004ff02ac12 */ /* 0x000fce000f8e33ff */
.L_x_98:
[----:B------:R-:W-:Y:S05]  /*0780*/  BSYNC B0 ;  /* 0x0000000000007941 */ /* 0x000fea0003800000 */
.L_x_96:
[----:B------:R-:W0:Y:S01]  /*0790*/  S2UR UR11, SR_CTAID.Y ;  /* 0x00000000000b79c3 */ /* 0x000e220000002600 */
[----:B------:R-:W-:Y:S01]  /*07a0*/  ULDC.64 UR18, c[0x0][0x2c8] ;  /* 0x0000b20000127ab9 */ /* 0x000fe20000000a00 */
[----:B------:R-:W-:Y:S01]  /*07b0*/  ULDC.64 UR14, c[0x0][0x248] ;  /* 0x00009200000e7ab9 */ /* 0x000fe20000000a00 */
[----:B------:R-:W-:Y:S01]  /*07c0*/  ULDC UR12, c[0x0][0x2d0] ;  /* 0x0000b400000c7ab9 */ /* 0x000fe20000000800 */
[----:B------:R-:W-:Y:S01]  /*07d0*/  VIMNMX R3, R0, UR18, !PT ;  /* 0x0000001200037c48 */ /* 0x000fe2000ffe0100 */
[----:B------:R-:W-:Y:S01]  /*07e0*/  ULDC.64 UR22, c[0x0][0x2c0] ;  /* 0x0000b00000167ab9 */ /* 0x000fe20000000a00 */
[----:B------:R-:W-:Y:S02]  /*07f0*/  ULDC.64 UR20, c[0x0][0x240] ;  /* 0x0000900000147ab9 */ /* 0x000fe40000000a00 */
[----:B------:R-:W1:Y:S08]  /*0800*/  LDC R8, c[0x0][0x238] ;  /* 0x00008e00ff087b82 */ /* 0x000e700000000800 */
[----:B------:R-:W2:Y:S01]  /*0810*/  S2UR UR10, SR_CTAID.Z ;  /* 0x00000000000a79c3 */ /* 0x000ea20000002700 */
[----:B0-----:R-:W-:-:S07]  /*0820*/  UIADD3 UR11, UR11, UR19, URZ ;  /* 0x000000130b0b7290 */ /* 0x001fce000fffe03f */
[----:B------:R-:W0:Y:S01]  /*0830*/  LDC R10, c[0x0][0x230] ;  /* 0x00008c00ff0a7b82 */ /* 0x000e220000000800 */
[----:B------:R-:W-:Y:S02]  /*0840*/  USHF.R.S32.HI UR13, URZ, 0x1f, UR11 ;  /* 0x0000001f3f0d7899 */ /* 0x000fe4000801140b */
[----:B------:R-:W-:Y:S02]  /*0850*/  UIMAD.WIDE.U32 UR8, UR11, UR14, URZ ;  /* 0x0000000e0b0872a5 */ /* 0x000fe4000f8e003f */
[----:B------:R-:W-:-:S03]  /*0860*/  UIMAD UR7, UR13, UR14, URZ ;  /* 0x0000000e0d0772a4 */ /* 0x000fc6000f8e023f */
[----:B------:R-:W3:Y:S01]  /*0870*/  LDC.64 R4, c[0x0][0x260] ;  /* 0x00009800ff047b82 */ /* 0x000ee20000000a00 */
[----:B-1----:R-:W-:Y:S01]  /*0880*/  IADD3 R8, R8, UR18, RZ ;  /* 0x0000001208087c10 */ /* 0x002fe2000fffe0ff */
[----:B------:R-:W-:Y:S02]  /*0890*/  UIMAD UR14, UR11, UR15, UR7 ;  /* 0x0000000f0b0e72a4 */ /* 0x000fe4000f8e0207 */
[----:B------:R-:W-:Y:S01]  /*08a0*/  UIADD3 UR7, -UR18, URZ, URZ ;  /* 0x0000003f12077290 */ /* 0x000fe2000fffe13f */
[----:B------:R-:W-:Y:S01]  /*08b0*/  VIADDMNMX R8, R8, 0xffffffff, R3, PT ;  /* 0xffffffff08087846 */ /* 0x000fe20003800103 */
[----:B--2---:R-:W-:Y:S02]  /*08c0*/  UIADD3 UR10, UR10, UR12, URZ ;  /* 0x0000000c0a0a7290 */ /* 0x004fe4000fffe03f */
[----:B------:R-:W1:Y:S01]  /*08d0*/  LDC R12, c[0x0][0x228] ;  /* 0x00008a00ff0c7b82 */ /* 0x000e620000000800 */
[----:B------:R-:W-:Y:S01]  /*08e0*/  UISETP.LT.AND UP0, UPT, URZ, UR7, UPT ;  /* 0x000000073f00728c */ /* 0x000fe2000bf01270 */
[----:B------:R-:W-:Y:S01]  /*08f0*/  VIMNMX R3, RZ, UR18, !PT ;  /* 0x00000012ff037c48 */ /* 0x000fe2000ffe0100 */
[----:B------:R-:W-:-:S02]  /*0900*/  USHF.R.S32.HI UR12, URZ, 0x1f, UR10 ;  /* 0x0000001f3f0c7899 */ /* 0x000fc4000801140a */
[----:B------:R-:W-:Y:S02]  /*0910*/  USEL UR7, URZ, UR7, !UP0 ;  /* 0x000000073f077287 */ /* 0x000fe4000c000000 */
[----:B------:R-:W-:Y:S02]  /*0920*/  UIADD3 UR18, -UR23, URZ, URZ ;  /* 0x0000003f17127290 */ /* 0x000fe4000fffe13f */
[----:B0-----:R-:W-:Y:S01]  /*0930*/  VIADD R10, R10, UR23 ;  /* 0x000000170a0a7c36 */ /* 0x001fe20008000000 */
[----:B------:R-:W-:Y:S01]  /*0940*/  UIMAD UR15, UR12, UR20, URZ ;  /* 0x000000140c0f72a4 */ /* 0x000fe2000f8e023f */
[----:B------:R-:W-:Y:S01]  /*0950*/  IADD3 R8, R8, UR7, -R3 ;  /* 0x0000000708087c10 */ /* 0x000fe2000fffe803 */
[----:B------:R-:W-:Y:S01]  /*0960*/  UIADD3 UR9, UR9, UR14, URZ ;  /* 0x0000000e09097290 */ /* 0x000fe2000fffe03f */
[----:B------:R-:W-:Y:S01]  /*0970*/  VIMNMX R3, R6, UR23, !PT ;  /* 0x0000001706037c48 */ /* 0x000fe2000ffe0100 */
[----:B------:R-:W-:Y:S01]  /*0980*/  UISETP.LT.AND UP0, UPT, URZ, UR18, UPT ;  /* 0x000000123f00728c */ /* 0x000fe2000bf01270 */
[----:B------:R-:W-:Y:S01]  /*0990*/  SHF.R.S32.HI R7, RZ, 0x1f, R8 ;  /* 0x0000001fff077819 */ /* 0x000fe20000011408 */
[----:B------:R-:W-:Y:S01]  /*09a0*/  UIMAD UR15, UR10, UR21, UR15 ;  /* 0x000000150a0f72a4 */ /* 0x000fe2000f8e020f */
[----:B------:R-:W-:Y:S01]  /*09b0*/  VIADDMNMX R10, R10, 0xffffffff, R3, PT ;  /* 0xffffffff0a0a7846 */ /* 0x000fe20003800103 */
[----:B------:R-:W-:Y:S01]  /*09c0*/  UIMAD.WIDE.U32 UR8, UR10, UR20, UR8 ;  /* 0x000000140a0872a5 */ /* 0x000fe2000f8e0008 */
[----:B------:R-:W-:Y:S01]  /*09d0*/  VIMNMX R3, RZ, UR23, !PT ;  /* 0x00000017ff037c48 */ /* 0x000fe2000ffe0100 */
[----:B------:R-:W-:Y:S01]  /*09e0*/  USEL UR7, URZ, UR18, !UP0 ;  /* 0x000000123f077287 */ /* 0x000fe2000c000000 */
[----:B---3--:R-:W-:Y:S01]  /*09f0*/  IMAD R9, R7, R4, RZ ;  /* 0x0000000407097224 */ /* 0x008fe200078e02ff */
[----:B------:R-:W-:-:S03]  /*0a00*/  UIADD3 UR9, UR9, UR15, URZ ;  /* 0x0000000f09097290 */ /* 0x000fc6000fffe03f */
[----:B------:R-:W-:Y:S01]  /*0a10*/  IMAD R11, R8, R5, R9 ;  /* 0x00000005080b7224 */ /* 0x000fe200078e0209 */
[----:B------:R-:W-:Y:S01]  /*0a20*/  IADD3 R7, R10, UR7, -R3 ;  /* 0x000000070a077c10 */ /* 0x000fe2000fffe803 */
[----:B------:R-:W-:Y:S01]  /*0a30*/  UIADD3 UR7, -UR22, URZ, URZ ;  /* 0x0000003f16077290 */ /* 0x000fe2000fffe13f */
[----:B------:R-:W-:Y:S01]  /*0a40*/  IMAD.WIDE.U32 R4, R8, R4, UR8 ;  /* 0x0000000808047e25 */ /* 0x000fe2000f8e0004 */
[----:B------:R-:W-:Y:S01]  /*0a50*/  VIMNMX R3, R2, UR22, !PT ;  /* 0x0000001602037c48 */ /* 0x000fe2000ffe0100 */
[----:B------:R-:W-:Y:S01]  /*0a60*/  ULDC.64 UR8, c[0x0][0x258] ;  /* 0x0000960000087ab9 */ /* 0x000fe20000000a00 */
[----:B------:R-:W-:Y:S01]  /*0a70*/  UISETP.LT.AND UP0, UPT, URZ, UR7, UPT ;  /* 0x000000073f00728c */ /* 0x000fe2000bf01270 */
[----:B-1----:R-:W-:Y:S01]  /*0a80*/  VIADD R8, R12, UR22 ;  /* 0x000000160c087c36 */ /* 0x002fe20008000000 */
[----:B------:R-:W-:Y:S01]  /*0a90*/  SHF.R.S32.HI R9, RZ, 0x1f, R7 ;  /* 0x0000001fff097819 */ /* 0x000fe20000011407 */
[----:B------:R-:W-:Y:S01]  /*0aa0*/  ULDC.64 UR14, c[0x0][0x210] ;  /* 0x00008400000e7ab9 */ /* 0x000fe20000000a00 */
[----:B------:R-:W-:Y:S01]  /*0ab0*/  USEL UR7, URZ, UR7, !UP0 ;  /* 0x000000073f077287 */ /* 0x000fe2000c000000 */
[----:B------:R-:W-:-:S02]  /*0ac0*/  IADD3 R5, R5, R11, RZ ;  /* 0x0000000b05057210 */ /* 0x000fc40007ffe0ff */
[----:B------:R-:W-:Y:S01]  /*0ad0*/  VIADDMNMX R8, R8, 0xffffffff, R3, PT ;  /* 0xffffffff08087846 */ /* 0x000fe20003800103 */
[----:B------:R-:W-:Y:S01]  /*0ae0*/  IMAD R10, R9, UR8, RZ ;  /* 0x00000008090a7c24 */ /* 0x000fe2000f8e02ff */
[----:B------:R-:W-:Y:S01]  /*0af0*/  VIMNMX R3, RZ, UR22, !PT ;  /* 0x00000016ff037c48 */ /* 0x000fe2000ffe0100 */
[----:B------:R-:W-:-:S03]  /*0b00*/  IMAD.WIDE.U32 R4, R7, UR8, R4 ;  /* 0x0000000807047c25 */ /* 0x000fc6000f8e0004 */
[----:B------:R-:W-:Y:S01]  /*0b10*/  IADD3 R3, R8, UR7, -R3 ;  /* 0x0000000708037c10 */ /* 0x000fe2000fffe803 */
[----:B------:R-:W-:Y:S01]  /*0b20*/  IMAD R9, R7, UR9, R10 ;  /* 0x0000000907097c24 */ /* 0x000fe2000f8e020a */
[----:B------:R-:W-:Y:S01]  /*0b30*/  ULDC.64 UR8, c[0x0][0x250] ;  /* 0x0000940000087ab9 */ /* 0x000fe20000000a00 */
[----:B------:R-:W0:Y:S01]  /*0b40*/  LDC.64 R10, c[0x0][0x2b8] ;  /* 0x0000ae00ff0a7b82 */ /* 0x000e220000000a00 */
[----:B------:R-:W-:Y:S01]  /*0b50*/  SHF.R.S32.HI R7, RZ, 0x1f, R3 ;  /* 0x0000001fff077819 */ /* 0x000fe20000011403 */
[----:B------:R-:W-:-:S04]  /*0b60*/  IMAD.IADD R5, R5, 0x1, R9 ;  /* 0x0000000105057824 */ /* 0x000fc800078e0209 */
[----:B------:R-:W-:Y:S02]  /*0b70*/  IMAD R8, R7, UR8, RZ ;  /* 0x0000000807087c24 */ /* 0x000fe4000f8e02ff */
[----:B------:R-:W-:-:S04]  /*0b80*/  IMAD.WIDE.U32 R4, R3, UR8, R4 ;  /* 0x0000000803047c25 */ /* 0x000fc8000f8e0004 */
[----:B------:R-:W-:Y:S01]  /*0b90*/  IMAD R3, R3, UR9, R8 ;  /* 0x0000000903037c24 */ /* 0x000fe2000f8e0208 */
[----:B------:R-:W-:-:S04]  /*0ba0*/  IADD3 R4, P0, R4, UR14, RZ ;  /* 0x0000000e04047c10 */ /* 0x000fc8000ff1e0ff */
[----:B------:R-:W-:Y:S01]  /*0bb0*/  IADD3.X R5, R5, UR15, R3, P0, !PT ;  /* 0x0000000f05057c10 */ /* 0x000fe200087fe403 */
[----:B------:R-:W-:-:S04]  /*0bc0*/  ULDC.64 UR14, c[0x0][0x2a0] ;  /* 0x0000a800000e7ab9 */ /* 0x000fc80000000a00 */
[----:B------:R1:W2:Y:S01]  /*0bd0*/  LDG.E.U8 R9, desc[UR16][R4.64] ;  /* 0x0000001004097981 */ /* 0x0002a2000c1e1100 */
        /* <DEDUP_REMOVED lines=9> */
[----:B------:R-:W-:Y:S01]  /*0c70*/  UIMAD.WIDE.U32 UR8, UR10, UR14, UR8 ;  /* 0x0000000e0a0872a5 */ /* 0x000fe2000f8e0008 */
[----:B------:R-:W-:Y:S01]  /*0c80*/  SHF.R.S32.HI R3, RZ, 0x1f, R6 ;  /* 0x0000001fff037819 */ /* 0x000fe20000011406 */
[----:B------:R-:W-:-:S03]  /*0c90*/  UIMAD UR12, UR10, UR15, UR12 ;  /* 0x0000000f0a0c72a4 */ /* 0x000fc6000f8e020c */
[----:B------:R-:W-:Y:S01]  /*0ca0*/  ULDC.64 UR10, c[0x0][0x268] ;  /* 0x00009a00000a7ab9 */ /* 0x000fe20000000a00 */
[----:B------:R-:W-:-:S06]  /*0cb0*/  UIADD3 UR9, UR9, UR12, URZ ;  /* 0x0000000c09097290 */ /* 0x000fcc000fffe03f */
[----:B-1----:R-:W-:Y:S01]  /*0cc0*/  IMAD.WIDE.U32 R4, R0, R10, UR8 ;  /* 0x0000000800047e25 */ /* 0x002fe2000f8e000a */
[----:B------:R-:W-:Y:S01]  /*0cd0*/  ULDC.64 UR8, c[0x0][0x2b0] ;  /* 0x0000ac0000087ab9 */ /* 0x000fe20000000a00 */
[----:B------:R-:W-:Y:S02]  /*0ce0*/  SHF.R.S32.HI R0, RZ, 0x1f, R2 ;  /* 0x0000001fff007819 */ /* 0x000fe40000011402 */
[----:B------:R-:W-:Y:S02]  /*0cf0*/  IMAD R3, R3, UR8, RZ ;  /* 0x0000000803037c24 */ /* 0x000fe4000f8e02ff */
[----:B------:R-:W-:Y:S02]  /*0d00*/  IMAD.IADD R5, R5, 0x1, R7 ;  /* 0x0000000105057824 */ /* 0x000fe400078e0207 */
[C---:B------:R-:W-:Y:S02]  /*0d10*/  IMAD R3, R6.reuse, UR9, R3 ;  /* 0x0000000906037c24 */ /* 0x040fe4000f8e0203 */
[----:B------:R-:W-:Y:S01]  /*0d20*/  IMAD.WIDE.U32 R6, R6, UR8, R4 ;  /* 0x0000000806067c25 */ /* 0x000fe2000f8e0004 */
[----:B------:R-:W-:-:S04]  /*0d30*/  ULDC.64 UR8, c[0x0][0x2a8] ;  /* 0x0000aa0000087ab9 */ /* 0x000fc80000000a00 */
[----:B------:R-:W-:Y:S01]  /*0d40*/  IADD3 R7, R7, R3, RZ ;  /* 0x0000000307077210 */ /* 0x000fe20007ffe0ff */
[----:B------:R-:W-:Y:S02]  /*0d50*/  IMAD R3, R0, UR8, RZ ;  /* 0x0000000800037c24 */ /* 0x000fe4000f8e02ff */
[----:B------:R-:W-:-:S04]  /*0d60*/  IMAD.WIDE.U32 R4, R2, UR8, R6 ;  /* 0x0000000802047c25 */ /* 0x000fc8000f8e0006 */
[----:B------:R-:W-:Y:S01]  /*0d70*/  IMAD R3, R2, UR9, R3 ;  /* 0x0000000902037c24 */ /* 0x000fe2000f8e0203 */
[----:B------:R-:W-:-:S04]  /*0d80*/  IADD3 R2, P0, R4, UR10, RZ ;  /* 0x0000000a04027c10 */ /* 0x000fc8000ff1e0ff */
[----:B------:R-:W-:-:S05]  /*0d90*/  IADD3.X R3, R5, UR11, R3, P0, !PT ;  /* 0x0000000b05037c10 */ /* 0x000fca00087fe403 */
[----:B--2---:R-:W-:Y:S01]  /*0da0*/  STG.E.U8 desc[UR16][R2.64], R9 ;  /* 0x0000000902007986 */ /* 0x004fe2000c101110 */
[----:B------:R-:W-:Y:S05]  /*0db0*/  EXIT ;  /* 0x000000000000794d */ /* 0x000fea0003800000 */
        .weak           $__internal_18_$__cuda_sm20_div_s64
        .type           $__internal_18_$__cuda_sm20_div_s64,@function
        .size           $__internal_18_$__cuda_sm20_div_s64,($__internal_19_$__cuda_sm20_rem_s64 - $__internal_18_$__cuda_sm20_div_s64)
$__internal_18_$__cuda_sm20_div_s64:
        /* <DEDUP_REMOVED lines=41> */
[----:B------:R-:W-:Y:S02]  /*1050*/  IADD3.X R16, RZ, RZ, R13, P2, P1 ;  /* 0x000000ffff107210 */ /* 0x000fe400017e240d */
[----:B------:R-:W-:-:S03]  /*1060*/  MOV R13, RZ ;  /* 0x000000ff000d7202 */ /* 0x000fc60000000f00 */
        /* <DEDUP_REMOVED lines=39> */
[----:B------:R-:W-:Y:S06]  /*12e0*/  RET.REL.NODEC R8 `(_ZN2at6native54_GLOBAL__N__757059ea_21_ReplicationPadding_cu_4a93dcdf32replication_pad_forward_kernel3dIaEEvNS_27GenericPackedTensorAccessorIKT_Lm5ENS_16DefaultPtrTraitsElEENS3_IS4_Lm5ES6_lEEiiiii) ;  /* 0xffffffec08447950 */ /* 0x000fec0003c3ffff */
        .weak           $__internal_19_$__cuda_sm20_rem_s64
        .type           $__internal_19_$__cuda_sm20_rem_s64,@function
        .size           $__internal_19_$__cuda_sm20_rem_s64,(.L_x_339 - $__internal_19_$__cuda_sm20_rem_s64)
$__internal_19_$__cuda_sm20_rem_s64:
        /* <DEDUP_REMOVED lines=72> */
[----:B------:R-:W-:Y:S06]  /*1770*/  RET.REL.NODEC R2 `(_ZN2at6native54_GLOBAL__N__757059ea_21_ReplicationPadding_cu_4a93dcdf32replication_pad_forward_kernel3dIaEEvNS_27GenericPackedTensorAccessorIKT_Lm5ENS_16DefaultPtrTraitsElEENS3_IS4_Lm5ES6_lEEiiiii) ;  /* 0xffffffe802207950 */ /* 0x000fec0003c3ffff */
.L_x_99:
        /* <DEDUP_REMOVED lines=16> */
.L_x_339:


//--------------------- .text._ZN2at6native54_GLOBAL__N__757059ea_21_ReplicationPadding_cu_4a93dcdf32replication_pad_forward_kernel3dIhEEvNS_27GenericPackedTensorAccessorIKT_Lm5ENS_16DefaultPtrTraitsElEENS3_IS4_Lm5ES6_lEEiiiii --------------------------
	.section	.text._ZN2at6native54_GLOBAL__N__757059ea_21_ReplicationPadding_cu_4a93dcdf32replication_pad_forward_kernel3dIhEEvNS_27GenericPackedTensorAccessorIKT_Lm5ENS_16DefaultPtrTraitsElEENS3_IS4_Lm5ES6_lEEiiiii,"ax",@progbits
	.align	128
.text._ZN2at6native54_GLOBAL__N__757059ea_21_ReplicationPadding_cu_4a93dcdf32replication_pad_forward_kernel3dIhEEvNS_27GenericPackedTensorAccessorIKT_Lm5ENS_16DefaultPtrTraitsElEENS3_IS4_Lm5ES6_lEEiiiii:
        .type           _ZN2at6native54_GLOBAL__N__757059ea_21_ReplicationPadding_cu_4a93dcdf32replication_pad_forward_kernel3dIhEEvNS_27GenericPackedTensorAccessorIKT_Lm5ENS_16DefaultPtrTraitsElEENS3_IS4_Lm5ES6_lEEiiiii,@function
        .size           _ZN2at6native54_GLOBAL__N__757059ea_21_ReplicationPadding_cu_4a93dcdf32replication_pad_forward_kernel3dIhEEvNS_27GenericPackedTensorAccessorIKT_Lm5ENS_16DefaultPtrTraitsElEENS3_IS4_Lm5ES6_lEEiiiii,(.L_x_342 - _ZN2at6native54_GLOBAL__N__757059ea_21_ReplicationPadding_cu_4a93dcdf32replication_pad_forward_kernel3dIhEEvNS_27GenericPackedTensorAccessorIKT_Lm5ENS_16DefaultPtrTraitsElEENS3_IS4_Lm5ES6_lEEiiiii)
        .other          _ZN2at6native54_GLOBAL__N__757059ea_21_ReplicationPadding_cu_4a93dcdf32replication_pad_forward_kernel3dIhEEvNS_27GenericPackedTensorAccessorIKT_Lm5ENS_16DefaultPtrTraitsElEENS3_IS4_Lm5ES6_lEEiiiii,@"STO_CUDA_ENTRY STV_DEFAULT"
_ZN2at6native54_GLOBAL__N__757059ea_21_ReplicationPadding_cu_4a93dcdf32replication_pad_forward_kernel3dIhEEvNS_27GenericPackedTensorAccessorIKT_Lm5ENS_16DefaultPtrTraitsElEENS3_IS4_Lm5ES6_lEEiiiii:
        /* <DEDUP_REMOVED lines=29> */
[----:B------:R-:W-:Y:S05]  /*01d0*/  CALL.REL.NOINC `($__internal_20_$__cuda_sm20_div_s64) ;  /* 0x0000000800f87944 */ /* 0x000fea0003c00000 */
[----:B------:R-:W-:Y:S01]  /*01e0*/  IADD3 R7, -R2, RZ, RZ ;  /* 0x000000ff02077210 */ /* 0x000fe20007ffe1ff */
[----:B------:R-:W-:-:S04]  /*01f0*/  ULDC UR4, c[0x0][0x290] ;  /* 0x0000a40000047ab9 */ /* 0x000fc80000000800 */
[----:B------:R-:W-:Y:S01]  /*0200*/  IMAD R0, R7, UR4, R4 ;  /* 0x0000000407007c24 */ /* 0x000fe2000f8e0204 */
[----:B------:R-:W-:Y:S06]  /*0210*/  BRA `(.L_x_102) ;  /* 0x0000000000547947 */ /* 0x000fec0003800000 */
.L_x_101:
        /* <DEDUP_REMOVED lines=21> */
.L_x_102:
[----:B------:R-:W-:Y:S05]  /*0370*/  BSYNC B0 ;  /* 0x0000000000007941 */ /* 0x000fea0003800000 */
.L_x_100:
[----:B------:R-:W-:Y:S01]  /*0380*/  ULDC UR4, c[0x0][0x28c] ;  /* 0x0000a30000047ab9 */ /* 0x000fe20000000800 */
[----:B------:R-:W-:Y:S01]  /*0390*/  BSSY B0, `(.L_x_103) ;  /* 0x000001b000007945 */ /* 0x000fe20003800000 */
[----:B------:R-:W-:-:S04]  /*03a0*/  LOP3.LUT R6, R3, UR4, RZ, 0xfc, !PT ;  /* 0x0000000403067c12 */ /* 0x000fc8000f8efcff */
[----:B------:R-:W-:-:S13]  /*03b0*/  ISETP.NE.U32.AND P0, PT, R6, RZ, PT ;  /* 0x000000ff0600720c */ /* 0x000fda0003f05070 */
[----:B------:R-:W-:Y:S05]  /*03c0*/  @!P0 BRA `(.L_x_104) ;  /* 0x0000000000108947 */ /* 0x000fea0003800000 */
[----:B------:R-:W-:Y:S02]  /*03d0*/  MOV R6, R2 ;  /* 0x0000000200067202 */ /* 0x000fe40000000f00 */
[----:B------:R-:W-:-:S07]  /*03e0*/  MOV R2, 0x400 ;  /* 0x0000040000027802 */ /* 0x000fce0000000f00 */
[----:B------:R-:W-:Y:S05]  /*03f0*/  CALL.REL.NOINC `($__internal_21_$__cuda_sm20_rem_s64) ;  /* 0x0000000c00bc7944 */ /* 0x000fea0003c00000 */
[----:B------:R-:W-:Y:S05]  /*0400*/  BRA `(.L_x_105) ;  /* 0x00000000004c7947 */ /* 0x000fea0003800000 */
.L_x_104:
        /* <DEDUP_REMOVED lines=19> */
.L_x_105:
[----:B------:R-:W-:Y:S05]  /*0540*/  BSYNC B0 ;  /* 0x0000000000007941 */ /* 0x000fea0003800000 */
.L_x_103:
        /* <DEDUP_REMOVED lines=15> */
[----:B------:R-:W-:Y:S05]  /*0640*/  CALL.REL.NOINC `($__internal_20_$__cuda_sm20_div_s64) ;  /* 0x0000000400dc7944 */ /* 0x000fea0003c00000 */
[----:B------:R-:W-:Y:S05]  /*0650*/  BRA `(.L_x_108) ;  /* 0x0000000000487947 */ /* 0x000fea0003800000 */
.L_x_107:
        /* <DEDUP_REMOVED lines=18> */
.L_x_108:
[----:B------:R-:W-:Y:S05]  /*0780*/  BSYNC B0 ;  /* 0x0000000000007941 */ /* 0x000fea0003800000 */
.L_x_106:
        /* <DEDUP_REMOVED lines=99> */
        .weak           $__internal_20_$__cuda_sm20_div_s64
        .type           $__internal_20_$__cuda_sm20_div_s64,@function
        .size           $__internal_20_$__cuda_sm20_div_s64,($__internal_21_$__cuda_sm20_rem_s64 - $__internal_20_$__cuda_sm20_div_s64)
$__internal_20_$__cuda_sm20_div_s64:
        /* <DEDUP_REMOVED lines=82> */
[----:B------:R-:W-:Y:S06]  /*12e0*/  RET.REL.NODEC R8 `(_ZN2at6native54_GLOBAL__N__757059ea_21_ReplicationPadding_cu_4a93dcdf32replication_pad_forward_kernel3dIhEEvNS_27GenericPackedTensorAccessorIKT_Lm5ENS_16DefaultPtrTraitsElEENS3_IS4_Lm5ES6_lEEiiiii) ;  /* 0xffffffec08447950 */ /* 0x000fec0003c3ffff */
        .weak           $__internal_21_$__cuda_sm20_rem_s64
        .type           $__internal_21_$__cuda_sm20_rem_s64,@function
        .size           $__internal_21_$__cuda_sm20_rem_s64,(.L_x_342 - $__internal_21_$__cuda_sm20_rem_s64)
$__internal_21_$__cuda_sm20_rem_s64:
        /* <DEDUP_REMOVED lines=72> */
[----:B------:R-:W-:Y:S06]  /*1770*/  RET.REL.NODEC R2 `(_ZN2at6native54_GLOBAL__N__757059ea_21_ReplicationPadding_cu_4a93dcdf32replication_pad_forward_kernel3dIhEEvNS_27GenericPackedTensorAccessorIKT_Lm5ENS_16DefaultPtrTraitsElEENS3_IS4_Lm5ES6_lEEiiiii) ;  /* 0xffffffe802207950 */ /* 0x000fec0003c3ffff */
.L_x_109:
        /* <DEDUP_REMOVED lines=16> */
.L_x_342:


//--------------------- .text._ZN2at6native54_GLOBAL__N__757059ea_21_ReplicationPadding_cu_4a93dcdf32replication_pad_forward_kernel2dIN3c108BFloat16EEEvNS_27GenericPackedTensorAccessorIKT_Lm4ENS_16DefaultPtrTraitsElEENS5_IS6_Lm4ES8_lEEiiii --------------------------
	.section	.text._ZN2at6native54_GLOBAL__N__757059ea_21_ReplicationPadding_cu_4a93dcdf32replication_pad_forward_kernel2dIN3c108BFloat16EEEvNS_27GenericPackedTensorAccessorIKT_Lm4ENS_16DefaultPtrTraitsElEENS5_IS6_Lm4ES8_lEEiiii,"ax",@progbits
	.align	128
.text._ZN2at6native54_GLOBAL__N__757059ea_21_ReplicationPadding_cu_4a93dcdf32replication_pad_forward_kernel2dIN3c108BFloat16EEEvNS_27GenericPackedTensorAccessorIKT_Lm4ENS_16DefaultPtrTraitsElEENS5_IS6_Lm4ES8_lEEiiii:
        .type           _ZN2at6native54_GLOBAL__N__757059ea_21_ReplicationPadding_cu_4a93dcdf32replication_pad_forward_kernel2dIN3c108BFloat16EEEvNS_27GenericPackedTensorAccessorIKT_Lm4ENS_16DefaultPtrTraitsElEENS5_IS6_Lm4ES8_lEEiiii,@function
        .size           _ZN2at6native54_GLOBAL__N__757059ea_21_ReplicationPadding_cu_4a93dcdf32replication_pad_forward_kernel2dIN3c108BFloat16EEEvNS_27GenericPackedTensorAccessorIKT_Lm4ENS_16DefaultPtrTraitsElEENS5_IS6_Lm4ES8_lEEiiii,(.L_x_345 - _ZN2at6native54_GLOBAL__N__757059ea_21_ReplicationPadding_cu_4a93dcdf32replication_pad_forward_kernel2dIN3c108BFloat16EEEvNS_27GenericPackedTensorAccessorIKT_Lm4ENS_16DefaultPtrTraitsElEENS5_IS6_Lm4ES8_lEEiiii)
        .other          _ZN2at6native54_GLOBAL__N__757059ea_21_ReplicationPadding_cu_4a93dcdf32replication_pad_forward_kernel2dIN3c108BFloat16EEEvNS_27GenericPackedTensorAccessorIKT_Lm4ENS_16DefaultPtrTraitsElEENS5_IS6_Lm4ES8_lEEiiii,@"STO_CUDA_ENTRY STV_DEFAULT"
_ZN2at6native54_GLOBAL__N__757059ea_21_ReplicationPadding_cu_4a93dcdf32replication_pad_forward_kernel2dIN3c108BFloat16EEEvNS_27GenericPackedTensorAccessorIKT_Lm4ENS_16DefaultPtrTraitsElEENS5_IS6_Lm4ES8_lEEiiii:
[----:B------:R-:W-:Y:S01]  /*0000*/  LDC R1, c[0x0][0x28] ;  /* 0x00000a00ff017b82 */ /* 0x000fe20000000800 */
[----:B------:R-:W0:Y:S01]  /*0010*/  S2R R0, SR_CTAID.X ;  /* 0x0000000000007919 */ /* 0x000e220000002500 */
[----:B------:R-:W-:Y:S01]  /*0020*/  ULDC.64 UR6, c[0x0][0x270] ;  /* 0x00009c0000067ab9 */ /* 0x000fe20000000a00 */
[----:B------:R-:W-:Y:S01]  /*0030*/  ULDC.64 UR12, c[0x0][0x278] ;  /* 0x00009e00000c7ab9 */ /* 0x000fe20000000a00 */
[----:B------:R-:W-:Y:S01]  /*0040*/  ULDC UR5, c[0x0][0x0] ;  /* 0x0000000000057ab9 */ /* 0x000fe20000000800 */
[----:B------:R-:W0:Y:S01]  /*0050*/  S2R R3, SR_TID.X ;  /* 0x0000000000037919 */ /* 0x000e220000002100 */
[----:B------:R-:W-:Y:S02]  /*0060*/  UIMAD UR4, UR7, UR12, URZ ;  /* 0x0000000c070472a4 */ /* 0x000fe4000f8e023f */
[----:B------:R-:W-:Y:S02]  /*0070*/  UIMAD.WIDE.U32 UR8, UR6, UR12, URZ ;  /* 0x0000000c060872a5 */ /* 0x000fe4000f8e003f */
[----:B------:R-:W-:-:S04]  /*0080*/  UIMAD UR4, UR6, UR13, UR4 ;  /* 0x0000000d060472a4 */ /* 0x000fc8000f8e0204 */
[----:B------:R-:W-:-:S06]  /*0090*/  UIADD3 UR4, UR9, UR4, URZ ;  /* 0x0000000409047290 */ /* 0x000fcc000fffe03f */
[----:B------:R-:W-:Y:S02]  /*00a0*/  IMAD.U32 R2, RZ, RZ, UR4 ;  /* 0x00000004ff027e24 */ /* 0x000fe4000f8e00ff */
[----:B0-----:R-:W-:-:S05]  /*00b0*/  IMAD R0, R0, UR5, R3 ;  /* 0x0000000500007c24 */ /* 0x001fca000f8e0203 */
[----:B------:R-:W-:Y:S02]  /*00c0*/  ISETP.LT.U32.AND P0, PT, R0, UR8, PT ;  /* 0x0000000800007c0c */ /* 0x000fe4000bf01070 */
[----:B------:R-:W-:-:S04]  /*00d0*/  SHF.R.S32.HI R3, RZ, 0x1f, R0 ;  /* 0x0000001fff037819 */ /* 0x000fc80000011400 */
[----:B------:R-:W-:-:S13]  /*00e0*/  ISETP.GT.AND.EX P0, PT, R2, R3, PT, P0 ;  /* 0x000000030200720c */ /* 0x000fda0003f04300 */
[----:B------:R-:W-:Y:S05]  /*00f0*/  @!P0 EXIT ;  /* 0x000000000000894d */ /* 0x000fea0003800000 */
[----:B------:R-:W-:Y:S01]  /*0100*/  LOP3.LUT R2, R3, UR13, RZ, 0xfc, !PT ;  /* 0x0000000d03027c12 */ /* 0x000fe2000f8efcff */
[----:B------:R-:W-:Y:S01]  /*0110*/  ULDC.64 UR14, c[0x0][0x208] ;  /* 0x00008200000e7ab9 */ /* 0x000fe20000000a00 */
[----:B------:R-:W-:Y:S02]  /*0120*/  BSSY B0, `(.L_x_110) ;  /* 0x000001e000007945 */ /* 0x000fe40003800000 */
[----:B------:R-:W-:-:S13]  /*0130*/  ISETP.NE.U32.AND P0, PT, R2, RZ, PT ;  /* 0x000000ff0200720c */ /* 0x000fda0003f05070 */
[----:B------:R-:W-:Y:S05]  /*0140*/  @!P0 BRA `(.L_x_111) ;  /* 0x00000000001c8947 */ /* 0x000fea0003800000 */
[----:B------:R-:W-:-:S07]  /*0150*/  MOV R2, 0x170 ;  /* 0x0000017000027802 */ /* 0x000fce0000000f00 */
[----:B------:R-:W-:Y:S05]  /*0160*/  CALL.REL.NOINC `($__internal_22_$__cuda_sm20_div_s64) ;  /* 0x0000000400a47944 */ /* 0x000fea0003c00000 */
[----:B------:R-:W-:Y:S01]  /*0170*/  IMAD.MOV R3, RZ, RZ, -R4 ;  /* 0x000000ffff037224 */ /* 0x000fe200078e0a04 */
[----:B------:R-:W-:Y:S01]  /*0180*/  ULDC UR4, c[0x0][0x278] ;  /* 0x00009e0000047ab9 */ /* 0x000fe20000000800 */
[----:B------:R-:W-:Y:S02]  /*0190*/  MOV R2, R4 ;  /* 0x0000000400027202 */ /* 0x000fe40000000f00 */
[----:B------:R-:W-:Y:S01]  /*01a0*/  IMAD R0, R3, UR4, R0 ;  /* 0x0000000403007c24 */ /* 0x000fe2000f8e0200 */
[----:B------:R-:W-:Y:S06]  /*01b0*/  BRA `(.L_x_112) ;  /* 0x0000000000507947 */ /* 0x000fec0003800000 */
.L_x_111:
        /* <DEDUP_REMOVED lines=19> */
[----:B------:R-:W-:-:S07]  /*02f0*/  IMAD R0, R3, UR12, R0 ;  /* 0x0000000c03007c24 */ /* 0x000fce000f8e0200 */
.L_x_112:
[----:B------:R-:W-:Y:S05]  /*0300*/  BSYNC B0 ;  /* 0x0000000000007941 */ /* 0x000fea0003800000 */
.L_x_110:
[----:B------:R-:W0:Y:S01]  /*0310*/  S2UR UR8, SR_CTAID.Y ;  /* 0x00000000000879c3 */ /* 0x000e220000002600 */
[----:B------:R-:W-:Y:S01]  /*0320*/  ULDC.64 UR4, c[0x0][0x2a8] ;  /* 0x0000aa0000047ab9 */ /* 0x000fe20000000a00 */
[----:B------:R-:W-:Y:S01]  /*0330*/  ULDC.64 UR16, c[0x0][0x240] ;  /* 0x0000900000107ab9 */ /* 0x000fe20000000a00 */
[----:B------:R-:W-:Y:S02]  /*0340*/  ULDC.64 UR18, c[0x0][0x2a0] ;  /* 0x0000a80000127ab9 */ /* 0x000fe40000000a00 */
[----:B------:R-:W-:Y:S01]  /*0350*/  VIMNMX R3, R0, UR19, !PT ;  /* 0x0000001300037c48 */ /* 0x000fe2000ffe0100 */
[----:B------:R-:W-:Y:S02]  /*0360*/  UIADD3 UR13, -UR18, URZ, URZ ;  /* 0x0000003f120d7290 */ /* 0x000fe4000fffe13f */
[----:B------:R-:W-:Y:S01]  /*0370*/  VIMNMX R7, R2, UR18, !PT ;  /* 0x0000001202077c48 */ /* 0x000fe2000ffe0100 */
[----:B------:R-:W1:Y:S08]  /*0380*/  LDC R6, c[0x0][0x230] ;  /* 0x00008c00ff067b82 */ /* 0x000e700000000800 */
[----:B------:R-:W2:Y:S01]  /*0390*/  S2UR UR7, SR_CTAID.Z ;  /* 0x00000000000779c3 */ /* 0x000ea20000002700 */
[----:B0-----:R-:W-:-:S07]  /*03a0*/  UIADD3 UR8, UR8, UR4, URZ ;  /* 0x0000000408087290 */ /* 0x001fce000fffe03f */
[----:B------:R-:W0:Y:S01]  /*03b0*/  LDC R8, c[0x0][0x228] ;  /* 0x00008a00ff087b82 */ /* 0x000e220000000800 */
[----:B------:R-:W-:-:S04]  /*03c0*/  USHF.R.S32.HI UR10, URZ, 0x1f, UR8 ;  /* 0x0000001f3f0a7899 */ /* 0x000fc80008011408 */
[----:B------:R-:W-:-:S03]  /*03d0*/  UIMAD UR6, UR10, UR16, URZ ;  /* 0x000000100a0672a4 */ /* 0x000fc6000f8e023f */
[----:B------:R-:W3:Y:S01]  /*03e0*/  LDC.64 R4, c[0x0][0x250] ;  /* 0x00009400ff047b82 */ /* 0x000ee20000000a00 */
[----:B-1----:R-:W-:Y:S01]  /*03f0*/  IADD3 R6, R6, UR19, RZ ;  /* 0x0000001306067c10 */ /* 0x002fe2000fffe0ff */
[----:B------:R-:W-:Y:S02]  /*0400*/  UIMAD UR11, UR8, UR17, UR6 ;  /* 0x00000011080b72a4 */ /* 0x000fe4000f8e0206 */
[----:B------:R-:W-:Y:S01]  /*0410*/  UIADD3 UR6, -UR19, URZ, URZ ;  /* 0x0000003f13067290 */ /* 0x000fe2000fffe13f */
[----:B------:R-:W-:Y:S01]  /*0420*/  VIADDMNMX R6, R6, 0xffffffff, R3, PT ;  /* 0xffffffff06067846 */ /* 0x000fe20003800103 */
[----:B--2---:R-:W-:Y:S01]  /*0430*/  UIADD3 UR7, UR7, UR5, URZ ;  /* 0x0000000507077290 */ /* 0x004fe2000fffe03f */
[----:B------:R-:W-:Y:S01]  /*0440*/  VIMNMX R3, RZ, UR19, !PT ;  /* 0x00000013ff037c48 */ /* 0x000fe2000ffe0100 */
[----:B------:R-:W-:Y:S02]  /*0450*/  UISETP.LT.AND UP0, UPT, URZ, UR6, UPT ;  /* 0x000000063f00728c */ /* 0x000fe4000bf01270 */
[----:B------:R-:W-:-:S02]  /*0460*/  UIMAD.WIDE.U32 UR4, UR8, UR16, URZ ;  /* 0x00000010080472a5 */ /* 0x000fc4000f8e003f */
[----:B------:R-:W-:Y:S02]  /*0470*/  USEL UR6, URZ, UR6, !UP0 ;  /* 0x000000063f067287 */ /* 0x000fe4000c000000 */
[----:B------:R-:W-:Y:S01]  /*0480*/  USHF.R.S32.HI UR9, URZ, 0x1f, UR7 ;  /* 0x0000001f3f097899 */ /* 0x000fe20008011407 */
[----:B0-----:R-:W-:Y:S01]  /*0490*/  VIADD R8, R8, UR18 ;  /* 0x0000001208087c36 */ /* 0x001fe20008000000 */
[----:B------:R-:W-:Y:S01]  /*04a0*/  ULDC.64 UR16, c[0x0][0x238] ;  /* 0x00008e0000107ab9 */ /* 0x000fe20000000a00 */
[----:B------:R-:W-:Y:S01]  /*04b0*/  UISETP.LT.AND UP0, UPT, URZ, UR13, UPT ;  /* 0x0000000d3f00728c */ /* 0x000fe2000bf01270 */
[----:B------:R-:W-:Y:S01]  /*04c0*/  IADD3 R6, R6, UR6, -R3 ;  /* 0x0000000606067c10 */ /* 0x000fe2000fffe803 */
[----:B------:R-:W-:Y:S01]  /*04d0*/  UIADD3 UR5, UR5, UR11, URZ ;  /* 0x0000000b05057290 */ /* 0x000fe2000fffe03f */
[----:B------:R-:W-:Y:S01]  /*04e0*/  VIADDMNMX R8, R8, 0xffffffff, R7, PT ;  /* 0xffffffff08087846 */ /* 0x000fe20003800107 */
[----:B------:R-:W-:Y:S01]  /*04f0*/  UIMAD UR11, UR9, UR16, URZ ;  /* 0x00000010090b72a4 */ /* 0x000fe2000f8e023f */
[----:B------:R-:W-:Y:S01]  /*0500*/  VIMNMX R3, RZ, UR18, !PT ;  /* 0x00000012ff037c48 */ /* 0x000fe2000ffe0100 */
[----:B------:R-:W-:Y:S01]  /*0510*/  USEL UR6, URZ, UR13, !UP0 ;  /* 0x0000000d3f067287 */ /* 0x000fe2000c000000 */
[----:B------:R-:W-:Y:S01]  /*0520*/  SHF.R.S32.HI R7, RZ, 0x1f, R6 ;  /* 0x0000001fff077819 */ /* 0x000fe20000011406 */
[----:B------:R-:W-:-:S02]  /*0530*/  UIMAD UR11, UR7, UR17, UR11 ;  /* 0x00000011070b72a4 */ /* 0x000fc4000f8e020b */
[----:B------:R-:W-:Y:S02]  /*0540*/  UIMAD.WIDE.U32 UR4, UR7, UR16, UR4 ;  /* 0x00000010070472a5 */ /* 0x000fe4000f8e0004 */
[----:B------:R-:W-:Y:S01]  /*0550*/  IADD3 R3, R8, UR6, -R3 ;  /* 0x0000000608037c10 */ /* 0x000fe2000fffe803 */
[-C--:B---3--:R-:W-:Y:S01]  /*0560*/  IMAD R8, R7, R4.reuse, RZ ;  /* 0x0000000407087224 */ /* 0x088fe200078e02ff */
[----:B------:R-:W-:Y:S02]  /*0570*/  UIADD3 UR5, UR5, UR11, URZ ;  /* 0x0000000b05057290 */ /* 0x000fe4000fffe03f */
[----:B------:R-:W-:Y:S01]  /*0580*/  SHF.R.S32.HI R7, RZ, 0x1f, R3 ;  /* 0x0000001fff077819 */ /* 0x000fe20000011403 */
[C---:B------:R-:W-:Y:S01]  /*0590*/  IMAD R9, R6.reuse, R5, R8 ;  /* 0x0000000506097224 */ /* 0x040fe200078e0208 */
[----:B------:R-:W-:Y:S02]  /*05a0*/  ULDC.64 UR16, c[0x0][0x288] ;  /* 0x0000a20000107ab9 */ /* 0x000fe40000000a00 */
[----:B------:R-:W-:Y:S01]  /*05b0*/  IMAD.WIDE.U32 R4, R6, R4, UR4 ;  /* 0x0000000406047e25 */ /* 0x000fe2000f8e0004 */
[----:B------:R-:W-:-:S03]  /*05c0*/  ULDC.64 UR4, c[0x0][0x248] ;  /* 0x0000920000047ab9 */ /* 0x000fc60000000a00 */
[----:B------:R-:W-:Y:S02]  /*05d0*/  IMAD R6, R7, UR4, RZ ;  /* 0x0000000407067c24 */ /* 0x000fe4000f8e02ff */
[----:B------:R-:W-:Y:S02]  /*05e0*/  IMAD.IADD R5, R5, 0x1, R9 ;  /* 0x0000000105057824 */ /* 0x000fe400078e0209 */
[C---:B------:R-:W-:Y:S01]  /*05f0*/  IMAD R7, R3.reuse, UR5, R6 ;  /* 0x0000000503077c24 */ /* 0x040fe2000f8e0206 */
[----:B------:R-:W0:Y:S01]  /*0600*/  LDC.64 R8, c[0x0][0x298] ;  /* 0x0000a600ff087b82 */ /* 0x000e220000000a00 */
[----:B------:R-:W-:Y:S01]  /*0610*/  IMAD.WIDE.U32 R4, R3, UR4, R4 ;  /* 0x0000000403047c25 */ /* 0x000fe2000f8e0004 */
[----:B------:R-:W-:-:S04]  /*0620*/  ULDC.64 UR4, c[0x0][0x210] ;  /* 0x0000840000047ab9 */ /* 0x000fc80000000a00 */
[----:B------:R-:W-:Y:S02]  /*0630*/  IADD3 R3, R5, R7, RZ ;  /* 0x0000000705037210 */ /* 0x000fe40007ffe0ff */
[----:B------:R-:W-:-:S04]  /*0640*/  LEA R6, P0, R4, UR4, 0x1 ;  /* 0x0000000404067c11 */ /* 0x000fc8000f8008ff */
[----:B------:R-:W-:-:S06]  /*0650*/  LEA.HI.X R7, R4, UR5, R3, 0x1, P0 ;  /* 0x0000000504077c11 */ /* 0x000fcc00080f0c03 */
[----:B------:R-:W2:Y:S01]  /*0660*/  LDG.E.U16 R7, desc[UR14][R6.64] ;  /* 0x0000000e06077981 */ /* 0x000ea2000c1e1500 */
        /* <DEDUP_REMOVED lines=11> */
[----:B------:R-:W-:-:S04]  /*0720*/  UIMAD UR9, UR7, UR17, UR9 ;  /* 0x00000011070972a4 */ /* 0x000fc8000f8e0209 */
[----:B------:R-:W-:-:S06]  /*0730*/  UIADD3 UR5, UR5, UR9, URZ ;  /* 0x0000000905057290 */ /* 0x000fcc000fffe03f */
[----:B------:R-:W-:Y:S01]  /*0740*/  IMAD.WIDE.U32 R4, R0, R8, UR4 ;  /* 0x0000000400047e25 */ /* 0x000fe2000f8e0008 */
[----:B------:R-:W-:-:S03]  /*0750*/  ULDC.64 UR4, c[0x0][0x290] ;  /* 0x0000a40000047ab9 */ /* 0x000fc60000000a00 */
[----:B------:R-:W-:Y:S02]  /*0760*/  IMAD R3, R3, UR4, RZ ;  /* 0x0000000403037c24 */ /* 0x000fe4000f8e02ff */
[----:B------:R-:W-:Y:S02]  /*0770*/  IMAD.IADD R5, R5, 0x1, R9 ;  /* 0x0000000105057824 */ /* 0x000fe400078e0209 */
[C---:B------:R-:W-:Y:S02]  /*0780*/  IMAD R9, R2.reuse, UR5, R3 ;  /* 0x0000000502097c24 */ /* 0x040fe4000f8e0203 */
[----:B------:R-:W-:Y:S01]  /*0790*/  IMAD.WIDE.U32 R2, R2, UR4, R4 ;  /* 0x0000000402027c25 */ /* 0x000fe2000f8e0004 */
[----:B------:R-:W-:-:S03]  /*07a0*/  ULDC.64 UR4, c[0x0][0x258] ;  /* 0x0000960000047ab9 */ /* 0x000fc60000000a00 */
[----:B------:R-:W-:Y:S01]  /*07b0*/  IMAD.IADD R3, R3, 0x1, R9 ;  /* 0x0000000103037824 */ /* 0x000fe200078e0209 */
[----:B------:R-:W-:-:S04]  /*07c0*/  LEA R4, P0, R2, UR4, 0x1 ;  /* 0x0000000402047c11 */ /* 0x000fc8000f8008ff */
[----:B------:R-:W-:-:S05]  /*07d0*/  LEA.HI.X R5, R2, UR5, R3, 0x1, P0 ;  /* 0x0000000502057c11 */ /* 0x000fca00080f0c03 */
[----:B--2---:R-:W-:Y:S01]  /*07e0*/  STG.E.U16 desc[UR14][R4.64], R7 ;  /* 0x0000000704007986 */ /* 0x004fe2000c10150e */
[----:B------:R-:W-:Y:S05]  /*07f0*/  EXIT ;  /* 0x000000000000794d */ /* 0x000fea0003800000 */
        .weak           $__internal_22_$__cuda_sm20_div_s64
        .type           $__internal_22_$__cuda_sm20_div_s64,@function
        .size           $__internal_22_$__cuda_sm20_div_s64,(.L_x_345 - $__internal_22_$__cuda_sm20_div_s64)
$__internal_22_$__cuda_sm20_div_s64:
[----:B------:R-:W-:Y:S01]  /*0800*/  ULDC.64 UR6, c[0x0][0x278] ;  /* 0x00009e0000067ab9 */ /* 0x000fe20000000a00 */
[----:B------:R-:W-:Y:S01]  /*0810*/  ISETP.GE.AND P3, PT, R3, RZ, PT ;  /* 0x000000ff0300720c */ /* 0x000fe20003f66270 */
        /* <DEDUP_REMOVED lines=19> */
[----:B------:R-:W-:-:S05]  /*0950*/  IMAD.HI.U32 R6, P1, R5, R9, R6 ;  /* 0x0000000905067227 */ /* 0x000fca0007820006 */
[----:B------:R-:W-:Y:S02]  /*0960*/  IADD3 R7, P2, R13, R6, RZ ;  /* 0x000000060d077210 */ /* 0x000fe40007f5e0ff */
[----:B------:R-:W-:-:S03]  /*0970*/  IADD3.X R6, R11, R5, RZ, P0, !PT ;  /* 0x000000050b067210 */ /* 0x000fc600007fe4ff */
[----:B------:R-:W-:Y:S01]  /*0980*/  IMAD.WIDE.U32 R4, R7, UR4, RZ ;  /* 0x0000000407047c25 */ /* 0x000fe2000f8e00ff */
[----:B------:R-:W-:-:S03]  /*0990*/  IADD3.X R9, RZ, RZ, R6, P2, P1 ;  /* 0x000000ffff097210 */ /* 0x000fc600017e2406 */
[----:B------:R-:W-:Y:S01]  /*09a0*/  IMAD R6, R7, UR5, R5 ;  /* 0x0000000507067c24 */ /* 0x000fe2000f8e0205 */
[----:B------:R-:W-:Y:S02]  /*09b0*/  IADD3 R11, P0, RZ, -R4, RZ ;  /* 0x80000004ff0b7210 */ /* 0x000fe40007f1e0ff */
[-C--:B------:R-:W-:Y:S01]  /*09c0*/  IADD3 R5, P4, RZ, -R0.reuse, RZ ;  /* 0x80000000ff057210 */ /* 0x080fe20007f9e0ff */
[----:B------:R-:W-:Y:S02]  /*09d0*/  IMAD R4, R9, UR4, R6 ;  /* 0x0000000409047c24 */ /* 0x000fe4000f8e0206 */
[----:B------:R-:W-:Y:S01]  /*09e0*/  IMAD.HI.U32 R6, R7, R11, RZ ;  /* 0x0000000b07067227 */ /* 0x000fe200078e00ff */
[----:B------:R-:W-:-:S03]  /*09f0*/  SEL R8, R5, R0, !P3 ;  /* 0x0000000005087207 */ /* 0x000fc60005800000 */
[----:B------:R-:W-:Y:S02]  /*0a00*/  IMAD.X R4, RZ, RZ, ~R4, P0 ;  /* 0x000000ffff047224 */ /* 0x000fe400000e0e04 */
[----:B------:R-:W-:Y:S02]  /*0a10*/  IMAD.X R10, RZ, RZ, ~R3, P4 ;  /* 0x000000ffff0a7224 */ /* 0x000fe400020e0e03 */
[----:B------:R-:W-:-:S03]  /*0a20*/  IMAD.WIDE.U32 R6, P0, R7, R4, R6 ;  /* 0x0000000407067225 */ /* 0x000fc60007800006 */
[----:B------:R-:W-:Y:S01]  /*0a30*/  SEL R10, R10, R3, !P3 ;  /* 0x000000030a0a7207 */ /* 0x000fe20005800000 */
[----:B------:R-:W-:Y:S01]  /*0a40*/  IMAD.MOV.U32 R5, RZ, RZ, RZ ;  /* 0x000000ffff057224 */ /* 0x000fe200078e00ff */
[----:B------:R-:W-:Y:S01]  /*0a50*/  LOP3.LUT R3, R3, UR7, RZ, 0x3c, !PT ;  /* 0x0000000703037c12 */ /* 0x000fe2000f8e3cff */
[----:B------:R-:W-:-:S04]  /*0a60*/  IMAD.HI.U32 R7, P1, R9, R11, R6 ;  /* 0x0000000b09077227 */ /* 0x000fc80007820006 */
[CC--:B------:R-:W-:Y:S02]  /*0a70*/  IMAD R6, R9.reuse, R4.reuse, RZ ;  /* 0x0000000409067224 */ /* 0x0c0fe400078e02ff */
[----:B------:R-:W-:-:S03]  /*0a80*/  IMAD.HI.U32 R4, R9, R4, RZ ;  /* 0x0000000409047227 */ /* 0x000fc600078e00ff */
[----:B------:R-:W-:Y:S02]  /*0a90*/  IADD3 R7, P2, R6, R7, RZ ;  /* 0x0000000706077210 */ /* 0x000fe40007f5e0ff */
[----:B------:R-:W-:-:S03]  /*0aa0*/  IADD3.X R9, R4, R9, RZ, P0, !PT ;  /* 0x0000000904097210 */ /* 0x000fc600007fe4ff */
[----:B------:R-:W-:Y:S01]  /*0ab0*/  IMAD.HI.U32 R4, R7, R8, RZ ;  /* 0x0000000807047227 */ /* 0x000fe200078e00ff */
[----:B------:R-:W-:-:S03]  /*0ac0*/  IADD3.X R9, RZ, RZ, R9, P2, P1 ;  /* 0x000000ffff097210 */ /* 0x000fc600017e2409 */
[----:B------:R-:W-:-:S04]  /*0ad0*/  IMAD.WIDE.U32 R4, R7, R10, R4 ;  /* 0x0000000a07047225 */ /* 0x000fc800078e0004 */
[C---:B------:R-:W-:Y:S02]  /*0ae0*/  IMAD R7, R9.reuse, R10, RZ ;  /* 0x0000000a09077224 */ /* 0x040fe400078e02ff */
[----:B------:R-:W-:-:S04]  /*0af0*/  IMAD.HI.U32 R4, P0, R9, R8, R4 ;  /* 0x0000000809047227 */ /* 0x000fc80007800004 */
[----:B------:R-:W-:Y:S01]  /*0b00*/  IMAD.HI.U32 R6, R9, R10, RZ ;  /* 0x0000000a09067227 */ /* 0x000fe200078e00ff */
[----:B------:R-:W-:-:S04]  /*0b10*/  IADD3 R7, P1, R7, R4, RZ ;  /* 0x0000000407077210 */ /* 0x000fc80007f3e0ff */
[----:B------:R-:W-:Y:S01]  /*0b20*/  IADD3.X R6, R6, RZ, RZ, P0, !PT ;  /* 0x000000ff06067210 */ /* 0x000fe200007fe4ff */
[----:B------:R-:W-:-:S04]  /*0b30*/  IMAD.WIDE.U32 R4, R7, UR4, RZ ;  /* 0x0000000407047c25 */ /* 0x000fc8000f8e00ff */
[----:B------:R-:W-:Y:S01]  /*0b40*/  IMAD.X R6, RZ, RZ, R6, P1 ;  /* 0x000000ffff067224 */ /* 0x000fe200008e0606 */
[----:B------:R-:W-:Y:S01]  /*0b50*/  IADD3 R8, P1, -R4, R8, RZ ;  /* 0x0000000804087210 */ /* 0x000fe20007f3e1ff */
[C---:B------:R-:W-:Y:S02]  /*0b60*/  IMAD R5, R7.reuse, UR5, R5 ;  /* 0x0000000507057c24 */ /* 0x040fe4000f8e0205 */
[----:B------:R-:W-:Y:S01]  /*0b70*/  VIADD R4, R7, 0x1 ;  /* 0x0000000107047836 */ /* 0x000fe20000000000 */
[----:B------:R-:W-:Y:S01]  /*0b80*/  ISETP.GE.U32.AND P0, PT, R8, UR4, PT ;  /* 0x0000000408007c0c */ /* 0x000fe2000bf06070 */
[----:B------:R-:W-:-:S05]  /*0b90*/  IMAD R5, R6, UR4, R5 ;  /* 0x0000000406057c24 */ /* 0x000fca000f8e0205 */
[----:B------:R-:W-:Y:S02]  /*0ba0*/  IADD3.X R9, ~R5, R10, RZ, P1, !PT ;  /* 0x0000000a05097210 */ /* 0x000fe40000ffe5ff */
[----:B------:R-:W-:Y:S02]  /*0bb0*/  IADD3 R5, P1, R8, -UR4, RZ ;  /* 0x8000000408057c10 */ /* 0x000fe4000ff3e0ff */
[C---:B------:R-:W-:Y:S02]  /*0bc0*/  ISETP.GE.U32.AND.EX P0, PT, R9.reuse, UR5, PT, P0 ;  /* 0x0000000509007c0c */ /* 0x040fe4000bf06100 */
[----:B------:R-:W-:Y:S02]  /*0bd0*/  IADD3.X R6, R9, ~UR5, RZ, P1, !PT ;  /* 0x8000000509067c10 */ /* 0x000fe40008ffe4ff */
[----:B------:R-:W-:Y:S02]  /*0be0*/  SEL R5, R5, R8, P0 ;  /* 0x0000000805057207 */ /* 0x000fe40000000000 */
[----:B------:R-:W-:-:S02]  /*0bf0*/  SEL R6, R6, R9, P0 ;  /* 0x0000000906067207 */ /* 0x000fc40000000000 */
[----:B------:R-:W-:Y:S02]  /*0c00*/  SEL R7, R4, R7, P0 ;  /* 0x0000000704077207 */ /* 0x000fe40000000000 */
[----:B------:R-:W-:Y:S02]  /*0c10*/  ISETP.GE.U32.AND P0, PT, R5, UR4, PT ;  /* 0x0000000405007c0c */ /* 0x000fe4000bf06070 */
[----:B------:R-:W-:Y:S02]  /*0c20*/  IADD3 R4, R7, 0x1, RZ ;  /* 0x0000000107047810 */ /* 0x000fe40007ffe0ff */
[----:B------:R-:W-:Y:S02]  /*0c30*/  ISETP.GE.U32.AND.EX P0, PT, R6, UR5, PT, P0 ;  /* 0x0000000506007c0c */ /* 0x000fe4000bf06100 */
[----:B------:R-:W-:Y:S02]  /*0c40*/  ISETP.GE.AND P1, PT, R3, RZ, PT ;  /* 0x000000ff0300720c */ /* 0x000fe40003f26270 */
[----:B------:R-:W-:-:S02]  /*0c50*/  SEL R4, R4, R7, P0 ;  /* 0x0000000704047207 */ /* 0x000fc40000000000 */
[----:B------:R-:W-:-:S03]  /*0c60*/  ISETP.NE.U32.AND P0, PT, RZ, UR6, PT ;  /* 0x00000006ff007c0c */ /* 0x000fc6000bf05070 */
[----:B------:R-:W-:Y:S01]  /*0c70*/  IMAD.MOV R3, RZ, RZ, -R4 ;  /* 0x000000ffff037224 */ /* 0x000fe200078e0a04 */
[----:B------:R-:W-:-:S04]  /*0c80*/  ISETP.NE.AND.EX P0, PT, RZ, UR7, PT, P0 ;  /* 0x00000007ff007c0c */ /* 0x000fc8000bf05300 */
[----:B------:R-:W-:Y:S02]  /*0c90*/  SEL R4, R3, R4, !P1 ;  /* 0x0000000403047207 */ /* 0x000fe40004800000 */
[----:B------:R-:W-:Y:S02]  /*0ca0*/  MOV R3, 0x0 ;  /* 0x0000000000037802 */ /* 0x000fe40000000f00 */
[----:B------:R-:W-:Y:S02]  /*0cb0*/  SEL R4, R4, 0xffffffff, P0 ;  /* 0xffffffff04047807 */ /* 0x000fe40000000000 */
[----:B------:R-:W-:Y:S05]  /*0cc0*/  RET.REL.NODEC R2 `(_ZN2at6native54_GLOBAL__N__757059ea_21_ReplicationPadding_cu_4a93dcdf32replication_pad_forward_kernel2dIN3c108BFloat16EEEvNS_27GenericPackedTensorAccessorIKT_Lm4ENS_16DefaultPtrTraitsElEENS5_IS6_Lm4ES8_lEEiiii) ;  /* 0xfffffff002cc7950 */ /* 0x000fea0003c3ffff */
.L_x_113:
        /* <DEDUP_REMOVED lines=11> */
.L_x_345:


//--------------------- .text._ZN2at6native54_GLOBAL__N__757059ea_21_ReplicationPadding_cu_4a93dcdf32replication_pad_forward_kernel2dIN3c104HalfEEEvNS_27GenericPackedTensorAccessorIKT_Lm4ENS_16DefaultPtrTraitsElEENS5_IS6_Lm4ES8_lEEiiii --------------------------
	.section	.text._ZN2at6native54_GLOBAL__N__757059ea_21_ReplicationPadding_cu_4a93dcdf32replication_pad_forward_kernel2dIN3c104HalfEEEvNS_27GenericPackedTensorAccessorIKT_Lm4ENS_16DefaultPtrTraitsElEENS5_IS6_Lm4ES8_lEEiiii,"ax",@progbits
	.align	128
.text._ZN2at6native54_GLOBAL__N__757059ea_21_ReplicationPadding_cu_4a93dcdf32replication_pad_forward_kernel2dIN3c104HalfEEEvNS_27GenericPackedTensorAccessorIKT_Lm4ENS_16DefaultPtrTraitsElEENS5_IS6_Lm4ES8_lEEiiii:
        .type           _ZN2at6native54_GLOBAL__N__757059ea_21_ReplicationPadding_cu_4a93dcdf32replication_pad_forward_kernel2dIN3c104HalfEEEvNS_27GenericPackedTensorAccessorIKT_Lm4ENS_16DefaultPtrTraitsElEENS5_IS6_Lm4ES8_lEEiiii,@function
        .size           _ZN2at6native54_GLOBAL__N__757059ea_21_ReplicationPadding_cu_4a93dcdf32replication_pad_forward_kernel2dIN3c104HalfEEEvNS_27GenericPackedTensorAccessorIKT_Lm4ENS_16DefaultPtrTraitsElEENS5_IS6_Lm4ES8_lEEiiii,(.L_x_347 - _ZN2at6native54_GLOBAL__N__757059ea_21_ReplicationPadding_cu_4a93dcdf32replication_pad_forward_kernel2dIN3c104HalfEEEvNS_27GenericPackedTensorAccessorIKT_Lm4ENS_16DefaultPtrTraitsElEENS5_IS6_Lm4ES8_lEEiiii)
        .other          _ZN2at6native54_GLOBAL__N__757059ea_21_ReplicationPadding_cu_4a93dcdf32replication_pad_forward_kernel2dIN3c104HalfEEEvNS_27GenericPackedTensorAccessorIKT_Lm4ENS_16DefaultPtrTraitsElEENS5_IS6_Lm4ES8_lEEiiii,@"STO_CUDA_ENTRY STV_DEFAULT"
_ZN2at6native54_GLOBAL__N__757059ea_21_ReplicationPadding_cu_4a93dcdf32replication_pad_forward_kernel2dIN3c104HalfEEEvNS_27GenericPackedTensorAccessorIKT_Lm4ENS_16DefaultPtrTraitsElEENS5_IS6_Lm4ES8_lEEiiii:
        /* <DEDUP_REMOVED lines=22> */
[----:B------:R-:W-:Y:S05]  /*0160*/  CALL.REL.NOINC `($__internal_23_$__cuda_sm20_div_s64) ;  /* 0x0000000400a47944 */ /* 0x000fea0003c00000 */
[----:B------:R-:W-:Y:S01]  /*0170*/  IMAD.MOV R3, RZ, RZ, -R4 ;  /* 0x000000ffff037224 */ /* 0x000fe200078e0a04 */
[----:B------:R-:W-:Y:S01]  /*0180*/  ULDC UR4, c[0x0][0x278] ;  /* 0x00009e0000047ab9 */ /* 0x000fe20000000800 */
[----:B------:R-:W-:Y:S02]  /*0190*/  MOV R2, R4 ;  /* 0x0000000400027202 */ /* 0x000fe40000000f00 */
[----:B------:R-:W-:Y:S01]  /*01a0*/  IMAD R0, R3, UR4, R0 ;  /* 0x0000000403007c24 */ /* 0x000fe2000f8e0200 */
[----:B------:R-:W-:Y:S06]  /*01b0*/  BRA `(.L_x_116) ;  /* 0x0000000000507947 */ /* 0x000fec0003800000 */
.L_x_115:
        /* <DEDUP_REMOVED lines=20> */
.L_x_116:
[----:B------:R-:W-:Y:S05]  /*0300*/  BSYNC B0 ;  /* 0x0000000000007941 */ /* 0x000fea0003800000 */
.L_x_114:
        /* <DEDUP_REMOVED lines=79> */
        .weak           $__internal_23_$__cuda_sm20_div_s64
        .type           $__internal_23_$__cuda_sm20_div_s64,@function
        .size           $__internal_23_$__cuda_sm20_div_s64,(.L_x_347 - $__internal_23_$__cuda_sm20_div_s64)
$__internal_23_$__cuda_sm20_div_s64:
        /* <DEDUP_REMOVED lines=76> */
[----:B------:R-:W-:Y:S05]  /*0cc0*/  RET.REL.NODEC R2 `(_ZN2at6native54_GLOBAL__N__757059ea_21_ReplicationPadding_cu_4a93dcdf32replication_pad_forward_kernel2dIN3c104HalfEEEvNS_27GenericPackedTensorAccessorIKT_Lm4ENS_16DefaultPtrTraitsElEENS5_IS6_Lm4ES8_lEEiiii) ;  /* 0xfffffff002cc7950 */ /* 0x000fea0003c3ffff */
.L_x_117:
        /* <DEDUP_REMOVED lines=11> */
.L_x_347:


//--------------------- .text._ZN2at6native54_GLOBAL__N__757059ea_21_ReplicationPadding_cu_4a93dcdf32replication_pad_forward_kernel2dIN3c107complexIfEEEEvNS_27GenericPackedTensorAccessorIKT_Lm4ENS_16DefaultPtrTraitsElEENS6_IS7_Lm4ES9_lEEiiii --------------------------
	.section	.text._ZN2at6native54_GLOBAL__N__757059ea_21_ReplicationPadding_cu_4a93dcdf32replication_pad_forward_kernel2dIN3c107complexIfEEEEvNS_27GenericPackedTensorAccessorIKT_Lm4ENS_16DefaultPtrTraitsElEENS6_IS7_Lm4ES9_lEEiiii,"ax",@progbits
	.align	128
.text._ZN2at6native54_GLOBAL__N__757059ea_21_ReplicationPadding_cu_4a93dcdf32replication_pad_forward_kernel2dIN3c107complexIfEEEEvNS_27GenericPackedTensorAccessorIKT_Lm4ENS_16DefaultPtrTraitsElEENS6_IS7_Lm4ES9_lEEiiii:
        .type           _ZN2at6native54_GLOBAL__N__757059ea_21_ReplicationPadding_cu_4a93dcdf32replication_pad_forward_kernel2dIN3c107complexIfEEEEvNS_27GenericPackedTensorAccessorIKT_Lm4ENS_16DefaultPtrTraitsElEENS6_IS7_Lm4ES9_lEEiiii,@function
        .size           _ZN2at6native54_GLOBAL__N__757059ea_21_ReplicationPadding_cu_4a93dcdf32replication_pad_forward_kernel2dIN3c107complexIfEEEEvNS_27GenericPackedTensorAccessorIKT_Lm4ENS_16DefaultPtrTraitsElEENS6_IS7_Lm4ES9_lEEiiii,(.L_x_349 - _ZN2at6native54_GLOBAL__N__757059ea_21_ReplicationPadding_cu_4a93dcdf32replication_pad_forward_kernel2dIN3c107complexIfEEEEvNS_27GenericPackedTensorAccessorIKT_Lm4ENS_16DefaultPtrTraitsElEENS6_IS7_Lm4ES9_lEEiiii)
        .other          _ZN2at6native54_GLOBAL__N__757059ea_21_ReplicationPadding_cu_4a93dcdf32replication_pad_forward_kernel2dIN3c107complexIfEEEEvNS_27GenericPackedTensorAccessorIKT_Lm4ENS_16DefaultPtrTraitsElEENS6_IS7_Lm4ES9_lEEiiii,@"STO_CUDA_ENTRY STV_DEFAULT"
_ZN2at6native54_GLOBAL__N__757059ea_21_ReplicationPadding_cu_4a93dcdf32replication_pad_forward_kernel2dIN3c107complexIfEEEEvNS_27GenericPackedTensorAccessorIKT_Lm4ENS_16DefaultPtrTraitsElEENS6_IS7_Lm4ES9_lEEiiii:
        /* <DEDUP_REMOVED lines=22> */
[----:B------:R-:W-:Y:S05]  /*0160*/  CALL.REL.NOINC `($__internal_24_$__cuda_sm20_div_s64) ;  /* 0x0000000400a47944 */ /* 0x000fea0003c00000 */
[----:B------:R-:W-:Y:S01]  /*0170*/  IMAD.MOV R3, RZ, RZ, -R4 ;  /* 0x000000ffff037224 */ /* 0x000fe200078e0a04 */
[----:B------:R-:W-:Y:S01]  /*0180*/  ULDC UR4, c[0x0][0x278] ;  /* 0x00009e0000047ab9 */ /* 0x000fe20000000800 */
[----:B------:R-:W-:Y:S02]  /*0190*/  MOV R2, R4 ;  /* 0x0000000400027202 */ /* 0x000fe40000000f00 */
[----:B------:R-:W-:Y:S01]  /*01a0*/  IMAD R0, R3, UR4, R0 ;  /* 0x0000000403007c24 */ /* 0x000fe2000f8e0200 */
[----:B------:R-:W-:Y:S06]  /*01b0*/  BRA `(.L_x_120) ;  /* 0x0000000000507947 */ /* 0x000fec0003800000 */
.L_x_119:
        /* <DEDUP_REMOVED lines=20> */
.L_x_120:
[----:B------:R-:W-:Y:S05]  /*0300*/  BSYNC B0 ;  /* 0x0000000000007941 */ /* 0x000fea0003800000 */
.L_x_118:
        /* <DEDUP_REMOVED lines=67> */
[----:B-1----:R-:W-:Y:S01]  /*0740*/  IMAD.WIDE.U32 R6, R0, R8, UR4 ;  /* 0x0000000400067e25 */ /* 0x002fe2000f8e0008 */
        /* <DEDUP_REMOVED lines=9> */
[----:B--2---:R-:W-:Y:S01]  /*07e0*/  STG.E.64 desc[UR14][R6.64], R4 ;  /* 0x0000000406007986 */ /* 0x004fe2000c101b0e */
[----:B------:R-:W-:Y:S05]  /*07f0*/  EXIT ;  /* 0x000000000000794d */ /* 0x000fea0003800000 */
        .weak           $__internal_24_$__cuda_sm20_div_s64
        .type           $__internal_24_$__cuda_sm20_div_s64,@function
        .size           $__internal_24_$__cuda_sm20_div_s64,(.L_x_349 - $__internal_24_$__cuda_sm20_div_s64)
$__internal_24_$__cuda_sm20_div_s64:
        /* <DEDUP_REMOVED lines=76> */
[----:B------:R-:W-:Y:S05]  /*0cc0*/  RET.REL.NODEC R2 `(_ZN2at6native54_GLOBAL__N__757059ea_21_ReplicationPadding_cu_4a93dcdf32replication_pad_forward_kernel2dIN3c107complexIfEEEEvNS_27GenericPackedTensorAccessorIKT_Lm4ENS_16DefaultPtrTraitsElEENS6_IS7_Lm4ES9_lEEiiii) ;  /* 0xfffffff002cc7950 */ /* 0x000fea0003c3ffff */
.L_x_121:
        /* <DEDUP_REMOVED lines=11> */
.L_x_349:


//--------------------- .text._ZN2at6native54_GLOBAL__N__757059ea_21_ReplicationPadding_cu_4a93dcdf32replication_pad_forward_kernel2dIN3c107complexIdEEEEvNS_27GenericPackedTensorAccessorIKT_Lm4ENS_16DefaultPtrTraitsElEENS6_IS7_Lm4ES9_lEEiiii --------------------------
	.section	.text._ZN2at6native54_GLOBAL__N__757059ea_21_ReplicationPadding_cu_4a93dcdf32replication_pad_forward_kernel2dIN3c107complexIdEEEEvNS_27GenericPackedTensorAccessorIKT_Lm4ENS_16DefaultPtrTraitsElEENS6_IS7_Lm4ES9_lEEiiii,"ax",@progbits
	.align	128
.text._ZN2at6native54_GLOBAL__N__757059ea_21_ReplicationPadding_cu_4a93dcdf32replication_pad_forward_kernel2dIN3c107complexIdEEEEvNS_27GenericPackedTensorAccessorIKT_Lm4ENS_16DefaultPtrTraitsElEENS6_IS7_Lm4ES9_lEEiiii:
        .type           _ZN2at6native54_GLOBAL__N__757059ea_21_ReplicationPadding_cu_4a93dcdf32replication_pad_forward_kernel2dIN3c107complexIdEEEEvNS_27GenericPackedTensorAccessorIKT_Lm4ENS_16DefaultPtrTraitsElEENS6_IS7_Lm4ES9_lEEiiii,@function
        .size           _ZN2at6native54_GLOBAL__N__757059ea_21_ReplicationPadding_cu_4a93dcdf32replication_pad_forward_kernel2dIN3c107complexIdEEEEvNS_27GenericPackedTensorAccessorIKT_Lm4ENS_16DefaultPtrTraitsElEENS6_IS7_Lm4ES9_lEEiiii,(.L_x_351 - _ZN2at6native54_GLOBAL__N__757059ea_21_ReplicationPadding_cu_4a93dcdf32replication_pad_forward_kernel2dIN3c107complexIdEEEEvNS_27GenericPackedTensorAccessorIKT_Lm4ENS_16DefaultPtrTraitsElEENS6_IS7_Lm4ES9_lEEiiii)
        .other          _ZN2at6native54_GLOBAL__N__757059ea_21_ReplicationPadding_cu_4a93dcdf32replication_pad_forward_kernel2dIN3c107complexIdEEEEvNS_27GenericPackedTensorAccessorIKT_Lm4ENS_16DefaultPtrTraitsElEENS6_IS7_Lm4ES9_lEEiiii,@"STO_CUDA_ENTRY STV_DEFAULT"
_ZN2at6native54_GLOBAL__N__757059ea_21_ReplicationPadding_cu_4a93dcdf32replication_pad_forward_kernel2dIN3c107complexIdEEEEvNS_27GenericPackedTensorAccessorIKT_Lm4ENS_16DefaultPtrTraitsElEENS6_IS7_Lm4ES9_lEEiiii:
        /* <DEDUP_REMOVED lines=22> */
[----:B------:R-:W-:Y:S05]  /*0160*/  CALL.REL.NOINC `($__internal_25_$__cuda_sm20_div_s64) ;  /* 0x0000000400a47944 */ /* 0x000fea0003c00000 */
[----:B------:R-:W-:Y:S01]  /*0170*/  IMAD.MOV R3, RZ, RZ, -R4 ;  /* 0x000000ffff037224 */ /* 0x000fe200078e0a04 */
[----:B------:R-:W-:Y:S01]  /*0180*/  ULDC UR4, c[0x0][0x278] ;  /* 0x00009e0000047ab9 */ /* 0x000fe20000000800 */
[----:B------:R-:W-:Y:S02]  /*0190*/  MOV R2, R4 ;  /* 0x0000000400027202 */ /* 0x000fe40000000f00 */
[----:B------:R-:W-:Y:S01]  /*01a0*/  IMAD R0, R3, UR4, R0 ;  /* 0x0000000403007c24 */ /* 0x000fe2000f8e0200 */
[----:B------:R-:W-:Y:S06]  /*01b0*/  BRA `(.L_x_124) ;  /* 0x0000000000507947 */ /* 0x000fec0003800000 */
.L_x_123:
        /* <DEDUP_REMOVED lines=20> */
.L_x_124:
[----:B------:R-:W-:Y:S05]  /*0300*/  BSYNC B0 ;  /* 0x0000000000007941 */ /* 0x000fea0003800000 */
.L_x_122:
        /* <DEDUP_REMOVED lines=20> */
[----:B------:R-:W-:Y:S01]  /*0450*/  UISETP.LT.AND UP0, UPT, URZ, UR6, UPT ;  /* 0x000000063f00728c */ /* 0x000fe2000bf01270 */
[----:B------:R-:W1:Y:S01]  /*0460*/  LDC.64 R10, c[0x0][0x298] ;  /* 0x0000a600ff0a7b82 */ /* 0x000e620000000a00 */
        /* <DEDUP_REMOVED lines=30> */
[----:B------:R-:W-:-:S06]  /*0650*/  LEA.HI.X R7, R4, UR5, R3, 0x4, P0 ;  /* 0x0000000504077c11 */ /* 0x000fcc00080f2403 */
[----:B------:R-:W2:Y:S01]  /*0660*/  LDG.E.128 R4, desc[UR14][R6.64] ;  /* 0x0000000e06047981 */ /* 0x000ea2000c1e1d00 */
[----:B------:R-:W-:Y:S01]  /*0670*/  UIMAD UR10, UR10, UR16, URZ ;  /* 0x000000100a0a72a4 */ /* 0x000fe2000f8e023f */
[----:B------:R-:W-:Y:S01]  /*0680*/  SHF.R.S32.HI R3, RZ, 0x1f, R0 ;  /* 0x0000001fff037819 */ /* 0x000fe20000011400 */
[----:B------:R-:W-:Y:S02]  /*0690*/  UIMAD.WIDE.U32 UR4, UR8, UR16, URZ ;  /* 0x00000010080472a5 */ /* 0x000fe4000f8e003f */
[----:B------:R-:W-:Y:S02]  /*06a0*/  UIMAD UR10, UR8, UR17, UR10 ;  /* 0x00000011080a72a4 */ /* 0x000fe4000f8e020a */
[----:B-1----:R-:W-:Y:S01]  /*06b0*/  IMAD R3, R3, R10, RZ ;  /* 0x0000000a03037224 */ /* 0x002fe200078e02ff */
        /* <DEDUP_REMOVED lines=18> */
[----:B--2---:R-:W-:Y:S01]  /*07e0*/  STG.E.128 desc[UR14][R8.64], R4 ;  /* 0x0000000408007986 */ /* 0x004fe2000c101d0e */
[----:B------:R-:W-:Y:S05]  /*07f0*/  EXIT ;  /* 0x000000000000794d */ /* 0x000fea0003800000 */
        .weak           $__internal_25_$__cuda_sm20_div_s64
        .type           $__internal_25_$__cuda_sm20_div_s64,@function
        .size           $__internal_25_$__cuda_sm20_div_s64,(.L_x_351 - $__internal_25_$__cuda_sm20_div_s64)
$__internal_25_$__cuda_sm20_div_s64:
        /* <DEDUP_REMOVED lines=76> */
[----:B------:R-:W-:Y:S05]  /*0cc0*/  RET.REL.NODEC R2 `(_ZN2at6native54_GLOBAL__N__757059ea_21_ReplicationPadding_cu_4a93dcdf32replication_pad_forward_kernel2dIN3c107complexIdEEEEvNS_27GenericPackedTensorAccessorIKT_Lm4ENS_16DefaultPtrTraitsElEENS6_IS7_Lm4ES9_lEEiiii) ;  /* 0xfffffff002cc7950 */ /* 0x000fea0003c3ffff */
.L_x_125:
        /* <DEDUP_REMOVED lines=11> */
.L_x_351:


//--------------------- .text._ZN2at6native54_GLOBAL__N__757059ea_21_ReplicationPadding_cu_4a93dcdf32replication_pad_forward_kernel2dIfEEvNS_27GenericPackedTensorAccessorIKT_Lm4ENS_16DefaultPtrTraitsElEENS3_IS4_Lm4ES6_lEEiiii --------------------------
	.section	.text._ZN2at6native54_GLOBAL__N__757059ea_21_ReplicationPadding_cu_4a93dcdf32replication_pad_forward_kernel2dIfEEvNS_27GenericPackedTensorAccessorIKT_Lm4ENS_16DefaultPtrTraitsElEENS3_IS4_Lm4ES6_lEEiiii,"ax",@progbits
	.align	128
.text._ZN2at6native54_GLOBAL__N__757059ea_21_ReplicationPadding_cu_4a93dcdf32replication_pad_forward_kernel2dIfEEvNS_27GenericPackedTensorAccessorIKT_Lm4ENS_16DefaultPtrTraitsElEENS3_IS4_Lm4ES6_lEEiiii:
        .type           _ZN2at6native54_GLOBAL__N__757059ea_21_ReplicationPadding_cu_4a93dcdf32replication_pad_forward_kernel2dIfEEvNS_27GenericPackedTensorAccessorIKT_Lm4ENS_16DefaultPtrTraitsElEENS3_IS4_Lm4ES6_lEEiiii,@function
        .size           _ZN2at6native54_GLOBAL__N__757059ea_21_ReplicationPadding_cu_4a93dcdf32replication_pad_forward_kernel2dIfEEvNS_27GenericPackedTensorAccessorIKT_Lm4ENS_16DefaultPtrTraitsElEENS3_IS4_Lm4ES6_lEEiiii,(.L_x_353 - _ZN2at6native54_GLOBAL__N__757059ea_21_ReplicationPadding_cu_4a93dcdf32replication_pad_forward_kernel2dIfEEvNS_27GenericPackedTensorAccessorIKT_Lm4ENS_16DefaultPtrTraitsElEENS3_IS4_Lm4ES6_lEEiiii)
        .other          _ZN2at6native54_GLOBAL__N__757059ea_21_ReplicationPadding_cu_4a93dcdf32replication_pad_forward_kernel2dIfEEvNS_27GenericPackedTensorAccessorIKT_Lm4ENS_16DefaultPtrTraitsElEENS3_IS4_Lm4ES6_lEEiiii,@"STO_CUDA_ENTRY STV_DEFAULT"
_ZN2at6native54_GLOBAL__N__757059ea_21_ReplicationPadding_cu_4a93dcdf32replication_pad_forward_kernel2dIfEEvNS_27GenericPackedTensorAccessorIKT_Lm4ENS_16DefaultPtrTraitsElEENS3_IS4_Lm4ES6_lEEiiii:
        /* <DEDUP_REMOVED lines=22> */
[----:B------:R-:W-:Y:S05]  /*0160*/  CALL.REL.NOINC `($__internal_26_$__cuda_sm20_div_s64) ;  /* 0x0000000400a47944 */ /* 0x000fea0003c00000 */
[----:B------:R-:W-:Y:S01]  /*0170*/  IMAD.MOV R3, RZ, RZ, -R4 ;  /* 0x000000ffff037224 */ /* 0x000fe200078e0a04 */
[----:B------:R-:W-:Y:S01]  /*0180*/  ULDC UR4, c[0x0][0x278] ;  /* 0x00009e0000047ab9 */ /* 0x000fe20000000800 */
[----:B------:R-:W-:Y:S02]  /*0190*/  MOV R2, R4 ;  /* 0x0000000400027202 */ /* 0x000fe40000000f00 */
[----:B------:R-:W-:Y:S01]  /*01a0*/  IMAD R0, R3, UR4, R0 ;  /* 0x0000000403007c24 */ /* 0x000fe2000f8e0200 */
[----:B------:R-:W-:Y:S06]  /*01b0*/  BRA `(.L_x_128) ;  /* 0x0000000000507947 */ /* 0x000fec0003800000 */
.L_x_127:
        /* <DEDUP_REMOVED lines=20> */
.L_x_128:
[----:B------:R-:W-:Y:S05]  /*0300*/  BSYNC B0 ;  /* 0x0000000000007941 */ /* 0x000fea0003800000 */
.L_x_126:
        /* <DEDUP_REMOVED lines=53> */
[----:B------:R-:W2:Y:S01]  /*0660*/  LDG.E R7, desc[UR14][R6.64] ;  /* 0x0000000e06077981 */ /* 0x000ea2000c1e1900 */
        /* <DEDUP_REMOVED lines=23> */
[----:B--2---:R-:W-:Y:S01]  /*07e0*/  STG.E desc[UR14][R4.64], R7 ;  /* 0x0000000704007986 */ /* 0x004fe2000c10190e */
[----:B------:R-:W-:Y:S05]  /*07f0*/  EXIT ;  /* 0x000000000000794d */ /* 0x000fea0003800000 */
        .weak           $__internal_26_$__cuda_sm20_div_s64
        .type           $__internal_26_$__cuda_sm20_div_s64,@function
        .size           $__internal_26_$__cuda_sm20_div_s64,(.L_x_353 - $__internal_26_$__cuda_sm20_div_s64)
$__internal_26_$__cuda_sm20_div_s64:
        /* <DEDUP_REMOVED lines=76> */
[----:B------:R-:W-:Y:S05]  /*0cc0*/  RET.REL.NODEC R2 `(_ZN2at6native54_GLOBAL__N__757059ea_21_ReplicationPadding_cu_4a93dcdf32replication_pad_forward_kernel2dIfEEvNS_27GenericPackedTensorAccessorIKT_Lm4ENS_16DefaultPtrTraitsElEENS3_IS4_Lm4ES6_lEEiiii) ;  /* 0xfffffff002cc7950 */ /* 0x000fea0003c3ffff */
.L_x_129:
        /* <DEDUP_REMOVED lines=11> */
.L_x_353:


//--------------------- .text._ZN2at6native54_GLOBAL__N__757059ea_21_ReplicationPadding_cu_4a93dcdf32replication_pad_forward_kernel2dIdEEvNS_27GenericPackedTensorAccessorIKT_Lm4ENS_16DefaultPtrTraitsElEENS3_IS4_Lm4ES6_lEEiiii --------------------------
	.section	.text._ZN2at6native54_GLOBAL__N__757059ea_21_ReplicationPadding_cu_4a93dcdf32replication_pad_forward_kernel2dIdEEvNS_27GenericPackedTensorAccessorIKT_Lm4ENS_16DefaultPtrTraitsElEENS3_IS4_Lm4ES6_lEEiiii,"ax",@progbits
	.align	128
.text._ZN2at6native54_GLOBAL__N__757059ea_21_ReplicationPadding_cu_4a93dcdf32replication_pad_forward_kernel2dIdEEvNS_27GenericPackedTensorAccessorIKT_Lm4ENS_16DefaultPtrTraitsElEENS3_IS4_Lm4ES6_lEEiiii:
        .type           _ZN2at6native54_GLOBAL__N__757059ea_21_ReplicationPadding_cu_4a93dcdf32replication_pad_forward_kernel2dIdEEvNS_27GenericPackedTensorAccessorIKT_Lm4ENS_16DefaultPtrTraitsElEENS3_IS4_Lm4ES6_lEEiiii,@function
        .size           _ZN2at6native54_GLOBAL__N__757059ea_21_ReplicationPadding_cu_4a93dcdf32replication_pad_forward_kernel2dIdEEvNS_27GenericPackedTensorAccessorIKT_Lm4ENS_16DefaultPtrTraitsElEENS3_IS4_Lm4ES6_lEEiiii,(.L_x_355 - _ZN2at6native54_GLOBAL__N__757059ea_21_ReplicationPadding_cu_4a93dcdf32replication_pad_forward_kernel2dIdEEvNS_27GenericPackedTensorAccessorIKT_Lm4ENS_16DefaultPtrTraitsElEENS3_IS4_Lm4ES6_lEEiiii)
        .other          _ZN2at6native54_GLOBAL__N__757059ea_21_ReplicationPadding_cu_4a93dcdf32replication_pad_forward_kernel2dIdEEvNS_27GenericPackedTensorAccessorIKT_Lm4ENS_16DefaultPtrTraitsElEENS3_IS4_Lm4ES6_lEEiiii,@"STO_CUDA_ENTRY STV_DEFAULT"
_ZN2at6native54_GLOBAL__N__757059ea_21_ReplicationPadding_cu_4a93dcdf32replication_pad_forward_kernel2dIdEEvNS_27GenericPackedTensorAccessorIKT_Lm4ENS_16DefaultPtrTraitsElEENS3_IS4_Lm4ES6_lEEiiii:
        /* <DEDUP_REMOVED lines=22> */
[----:B------:R-:W-:Y:S05]  /*0160*/  CALL.REL.NOINC `($__internal_27_$__cuda_sm20_div_s64) ;  /* 0x0000000400a47944 */ /* 0x000fea0003c00000 */
[----:B------:R-:W-:Y:S01]  /*0170*/  IMAD.MOV R3, RZ, RZ, -R4 ;  /* 0x000000ffff037224 */ /* 0x000fe200078e0a04 */
[----:B------:R-:W-:Y:S01]  /*0180*/  ULDC UR4, c[0x0][0x278] ;  /* 0x00009e0000047ab9 */ /* 0x000fe20000000800 */
[----:B------:R-:W-:Y:S02]  /*0190*/  MOV R2, R4 ;  /* 0x0000000400027202 */ /* 0x000fe40000000f00 */
[----:B------:R-:W-:Y:S01]  /*01a0*/  IMAD R0, R3, UR4, R0 ;  /* 0x0000000403007c24 */ /* 0x000fe2000f8e0200 */
[----:B------:R-:W-:Y:S06]  /*01b0*/  BRA `(.L_x_132) ;  /* 0x0000000000507947 */ /* 0x000fec0003800000 */
.L_x_131:
        /* <DEDUP_REMOVED lines=20> */
.L_x_132:
[----:B------:R-:W-:Y:S05]  /*0300*/  BSYNC B0 ;  /* 0x0000000000007941 */ /* 0x000fea0003800000 */
.L_x_130:
        /* <DEDUP_REMOVED lines=79> */
        .weak           $__internal_27_$__cuda_sm20_div_s64
        .type           $__internal_27_$__cuda_sm20_div_s64,@function
        .size           $__internal_27_$__cuda_sm20_div_s64,(.L_x_355 - $__internal_27_$__cuda_sm20_div_s64)
$__internal_27_$__cuda_sm20_div_s64:
        /* <DEDUP_REMOVED lines=76> */
[----:B------:R-:W-:Y:S05]  /*0cc0*/  RET.REL.NODEC R2 `(_ZN2at6native54_GLOBAL__N__757059ea_21_ReplicationPadding_cu_4a93dcdf32replication_pad_forward_kernel2dIdEEvNS_27GenericPackedTensorAccessorIKT_Lm4ENS_16DefaultPtrTraitsElEENS3_IS4_Lm4ES6_lEEiiii) ;  /* 0xfffffff002cc7950 */ /* 0x000fea0003c3ffff */
.L_x_133:
        /* <DEDUP_REMOVED lines=11> */
.L_x_355:


//--------------------- .text._ZN2at6native54_GLOBAL__N__757059ea_21_ReplicationPadding_cu_4a93dcdf32replication_pad_forward_kernel2dIsEEvNS_27GenericPackedTensorAccessorIKT_Lm4ENS_16DefaultPtrTraitsElEENS3_IS4_Lm4ES6_lEEiiii --------------------------
	.section	.text._ZN2at6native54_GLOBAL__N__757059ea_21_ReplicationPadding_cu_4a93dcdf32replication_pad_forward_kernel2dIsEEvNS_27GenericPackedTensorAccessorIKT_Lm4ENS_16DefaultPtrTraitsElEENS3_IS4_Lm4ES6_lEEiiii,"ax",@progbits
	.align	128
.text._ZN2at6native54_GLOBAL__N__757059ea_21_ReplicationPadding_cu_4a93dcdf32replication_pad_forward_kernel2dIsEEvNS_27GenericPackedTensorAccessorIKT_Lm4ENS_16DefaultPtrTraitsElEENS3_IS4_Lm4ES6_lEEiiii:
        .type           _ZN2at6native54_GLOBAL__N__757059ea_21_ReplicationPadding_cu_4a93dcdf32replication_pad_forward_kernel2dIsEEvNS_27GenericPackedTensorAccessorIKT_Lm4ENS_16DefaultPtrTraitsElEENS3_IS4_Lm4ES6_lEEiiii,@function
        .size           _ZN2at6native54_GLOBAL__N__757059ea_21_ReplicationPadding_cu_4a93dcdf32replication_pad_forward_kernel2dIsEEvNS_27GenericPackedTensorAccessorIKT_Lm4ENS_16DefaultPtrTraitsElEENS3_IS4_Lm4ES6_lEEiiii,(.L_x_357 - _ZN2at6native54_GLOBAL__N__757059ea_21_ReplicationPadding_cu_4a93dcdf32replication_pad_forward_kernel2dIsEEvNS_27GenericPackedTensorAccessorIKT_Lm4ENS_16DefaultPtrTraitsElEENS3_IS4_Lm4ES6_lEEiiii)
        .other          _ZN2at6native54_GLOBAL__N__757059ea_21_ReplicationPadding_cu_4a93dcdf32replication_pad_forward_kernel2dIsEEvNS_27GenericPackedTensorAccessorIKT_Lm4ENS_16DefaultPtrTraitsElEENS3_IS4_Lm4ES6_lEEiiii,@"STO_CUDA_ENTRY STV_DEFAULT"
_ZN2at6native54_GLOBAL__N__757059ea_21_ReplicationPadding_cu_4a93dcdf32replication_pad_forward_kernel2dIsEEvNS_27GenericPackedTensorAccessorIKT_Lm4ENS_16DefaultPtrTraitsElEENS3_IS4_Lm4ES6_lEEiiii:
        /* <DEDUP_REMOVED lines=22> */
[----:B------:R-:W-:Y:S05]  /*0160*/  CALL.REL.NOINC `($__internal_28_$__cuda_sm20_div_s64) ;  /* 0x0000000400a47944 */ /* 0x000fea0003c00000 */
[----:B------:R-:W-:Y:S01]  /*0170*/  IMAD.MOV R3, RZ, RZ, -R4 ;  /* 0x000000ffff037224 */ /* 0x000fe200078e0a04 */
[----:B------:R-:W-:Y:S01]  /*0180*/  ULDC UR4, c[0x0][0x278] ;  /* 0x00009e0000047ab9 */ /* 0x000fe20000000800 */
[----:B------:R-:W-:Y:S02]  /*0190*/  MOV R2, R4 ;  /* 0x0000000400027202 */ /* 0x000fe40000000f00 */
[----:B------:R-:W-:Y:S01]  /*01a0*/  IMAD R0, R3, UR4, R0 ;  /* 0x0000000403007c24 */ /* 0x000fe2000f8e0200 */
[----:B------:R-:W-:Y:S06]  /*01b0*/  BRA `(.L_x_136) ;  /* 0x0000000000507947 */ /* 0x000fec0003800000 */
.L_x_135:
        /* <DEDUP_REMOVED lines=20> */
.L_x_136:
[----:B------:R-:W-:Y:S05]  /*0300*/  BSYNC B0 ;  /* 0x0000000000007941 */ /* 0x000fea0003800000 */
.L_x_134:
        /* <DEDUP_REMOVED lines=79> */
        .weak           $__internal_28_$__cuda_sm20_div_s64
        .type           $__internal_28_$__cuda_sm20_div_s64,@function
        .size           $__internal_28_$__cuda_sm20_div_s64,(.L_x_357 - $__internal_28_$__cuda_sm20_div_s64)
$__internal_28_$__cuda_sm20_div_s64:
        /* <DEDUP_REMOVED lines=76> */
[----:B------:R-:W-:Y:S05]  /*0cc0*/  RET.REL.NODEC R2 `(_ZN2at6native54_GLOBAL__N__757059ea_21_ReplicationPadding_cu_4a93dcdf32replication_pad_forward_kernel2dIsEEvNS_27GenericPackedTensorAccessorIKT_Lm4ENS_16DefaultPtrTraitsElEENS3_IS4_Lm4ES6_lEEiiii) ;  /* 0xfffffff002cc7950 */ /* 0x000fea0003c3ffff */
.L_x_137:
        /* <DEDUP_REMOVED lines=11> */
.L_x_357:


//--------------------- .text._ZN2at6native54_GLOBAL__N__757059ea_21_ReplicationPadding_cu_4a93dcdf32replication_pad_forward_kernel2dIlEEvNS_27GenericPackedTensorAccessorIKT_Lm4ENS_16DefaultPtrTraitsElEENS3_IS4_Lm4ES6_lEEiiii --------------------------
	.section	.text._ZN2at6native54_GLOBAL__N__757059ea_21_ReplicationPadding_cu_4a93dcdf32replication_pad_forward_kernel2dIlEEvNS_27GenericPackedTensorAccessorIKT_Lm4ENS_16DefaultPtrTraitsElEENS3_IS4_Lm4ES6_lEEiiii,"ax",@progbits
	.align	128
.text._ZN2at6native54_GLOBAL__N__757059ea_21_ReplicationPadding_cu_4a93dcdf32replication_pad_forward_kernel2dIlEEvNS_27GenericPackedTensorAccessorIKT_Lm4ENS_16DefaultPtrTraitsElEENS3_IS4_Lm4ES6_lEEiiii:
        .type           _ZN2at6native54_GLOBAL__N__757059ea_21_ReplicationPadding_cu_4a93dcdf32replication_pad_forward_kernel2dIlEEvNS_27GenericPackedTensorAccessorIKT_Lm4ENS_16DefaultPtrTraitsElEENS3_IS4_Lm4ES6_lEEiiii,@function
        .size           _ZN2at6native54_GLOBAL__N__757059ea_21_ReplicationPadding_cu_4a93dcdf32replication_pad_forward_kernel2dIlEEvNS_27GenericPackedTensorAccessorIKT_Lm4ENS_16DefaultPtrTraitsElEENS3_IS4_Lm4ES6_lEEiiii,(.L_x_359 - _ZN2at6native54_GLOBAL__N__757059ea_21_ReplicationPadding_cu_4a93dcdf32replication_pad_forward_kernel2dIlEEvNS_27GenericPackedTensorAccessorIKT_Lm4ENS_16DefaultPtrTraitsElEENS3_IS4_Lm4ES6_lEEiiii)
        .other          _ZN2at6native54_GLOBAL__N__757059ea_21_ReplicationPadding_cu_4a93dcdf32replication_pad_forward_kernel2dIlEEvNS_27GenericPackedTensorAccessorIKT_Lm4ENS_16DefaultPtrTraitsElEENS3_IS4_Lm4ES6_lEEiiii,@"STO_CUDA_ENTRY STV_DEFAULT"
_ZN2at6native54_GLOBAL__N__757059ea_21_ReplicationPadding_cu_4a93dcdf32replication_pad_forward_kernel2dIlEEvNS_27GenericPackedTensorAccessorIKT_Lm4ENS_16DefaultPtrTraitsElEENS3_IS4_Lm4ES6_lEEiiii:
        /* <DEDUP_REMOVED lines=22> */
[----:B------:R-:W-:Y:S05]  /*0160*/  CALL.REL.NOINC `($__internal_29_$__cuda_sm20_div_s64) ;  /* 0x0000000400a47944 */ /* 0x000fea0003c00000 */
[----:B------:R-:W-:Y:S01]  /*0170*/  IMAD.MOV R3, RZ, RZ, -R4 ;  /* 0x000000ffff037224 */ /* 0x000fe200078e0a04 */
[----:B------:R-:W-:Y:S01]  /*0180*/  ULDC UR4, c[0x0][0x278] ;  /* 0x00009e0000047ab9 */ /* 0x000fe20000000800 */
[----:B------:R-:W-:Y:S02]  /*0190*/  MOV R2, R4 ;  /* 0x0000000400027202 */ /* 0x000fe40000000f00 */
[----:B------:R-:W-:Y:S01]  /*01a0*/  IMAD R0, R3, UR4, R0 ;  /* 0x0000000403007c24 */ /* 0x000fe2000f8e0200 */
[----:B------:R-:W-:Y:S06]  /*01b0*/  BRA `(.L_x_140) ;  /* 0x0000000000507947 */ /* 0x000fec0003800000 */
.L_x_139:
        /* <DEDUP_REMOVED lines=20> */
.L_x_140:
[----:B------:R-:W-:Y:S05]  /*0300*/  BSYNC B0 ;  /* 0x0000000000007941 */ /* 0x000fea0003800000 */
.L_x_138:
        /* <DEDUP_REMOVED lines=79> */
        .weak           $__internal_29_$__cuda_sm20_div_s64
        .type           $__internal_29_$__cuda_sm20_div_s64,@function
        .size           $__internal_29_$__cuda_sm20_div_s64,(.L_x_359 - $__internal_29_$__cuda_sm20_div_s64)
$__internal_29_$__cuda_sm20_div_s64:
        /* <DEDUP_REMOVED lines=76> */
[----:B------:R-:W-:Y:S05]  /*0cc0*/  RET.REL.NODEC R2 `(_ZN2at6native54_GLOBAL__N__757059ea_21_ReplicationPadding_cu_4a93dcdf32replication_pad_forward_kernel2dIlEEvNS_27GenericPackedTensorAccessorIKT_Lm4ENS_16DefaultPtrTraitsElEENS3_IS4_Lm4ES6_lEEiiii) ;  /* 0xfffffff002cc7950 */ /* 0x000fea0003c3ffff */
.L_x_141:
        /* <DEDUP_REMOVED lines=11> */
.L_x_359:


//--------------------- .text._ZN2at6native54_GLOBAL__N__757059ea_21_ReplicationPadding_cu_4a93dcdf32replication_pad_forward_kernel2dIiEEvNS_27GenericPackedTensorAccessorIKT_Lm4ENS_16DefaultPtrTraitsElEENS3_IS4_Lm4ES6_lEEiiii --------------------------
	.section	.text._ZN2at6native54_GLOBAL__N__757059ea_21_ReplicationPadding_cu_4a93dcdf32replication_pad_forward_kernel2dIiEEvNS_27GenericPackedTensorAccessorIKT_Lm4ENS_16DefaultPtrTraitsElEENS3_IS4_Lm4ES6_lEEiiii,"ax",@progbits
	.align	128
.text._ZN2at6native54_GLOBAL__N__757059ea_21_ReplicationPadding_cu_4a93dcdf32replication_pad_forward_kernel2dIiEEvNS_27GenericPackedTensorAccessorIKT_Lm4ENS_16DefaultPtrTraitsElEENS3_IS4_Lm4ES6_lEEiiii:
        .type           _ZN2at6native54_GLOBAL__N__757059ea_21_ReplicationPadding_cu_4a93dcdf32replication_pad_forward_kernel2dIiEEvNS_27GenericPackedTensorAccessorIKT_Lm4ENS_16DefaultPtrTraitsElEENS3_IS4_Lm4ES6_lEEiiii,@function
        .size           _ZN2at6native54_GLOBAL__N__757059ea_21_ReplicationPadding_cu_4a93dcdf32replication_pad_forward_kernel2dIiEEvNS_27GenericPackedTensorAccessorIKT_Lm4ENS_16DefaultPtrTraitsElEENS3_IS4_Lm4ES6_lEEiiii,(.L_x_361 - _ZN2at6native54_GLOBAL__N__757059ea_21_ReplicationPadding_cu_4a93dcdf32replication_pad_forward_kernel2dIiEEvNS_27GenericPackedTensorAccessorIKT_Lm4ENS_16DefaultPtrTraitsElEENS3_IS4_Lm4ES6_lEEiiii)
        .other          _ZN2at6native54_GLOBAL__N__757059ea_21_ReplicationPadding_cu_4a93dcdf32replication_pad_forward_kernel2dIiEEvNS_27GenericPackedTensorAccessorIKT_Lm4ENS_16DefaultPtrTraitsElEENS3_IS4_Lm4ES6_lEEiiii,@"STO_CUDA_ENTRY STV_DEFAULT"
_ZN2at6native54_GLOBAL__N__757059ea_21_ReplicationPadding_cu_4a93dcdf32replication_pad_forward_kernel2dIiEEvNS_27GenericPackedTensorAccessorIKT_Lm4ENS_16DefaultPtrTraitsElEENS3_IS4_Lm4ES6_lEEiiii:
        /* <DEDUP_REMOVED lines=22> */
[----:B------:R-:W-:Y:S05]  /*0160*/  CALL.REL.NOINC `($__internal_30_$__cuda_sm20_div_s64) ;  /* 0x0000000400a47944 */ /* 0x000fea0003c00000 */
[----:B------:R-:W-:Y:S01]  /*0170*/  IMAD.MOV R3, RZ, RZ, -R4 ;  /* 0x000000ffff037224 */ /* 0x000fe200078e0a04 */
[----:B------:R-:W-:Y:S01]  /*0180*/  ULDC UR4, c[0x0][0x278] ;  /* 0x00009e0000047ab9 */ /* 0x000fe20000000800 */
[----:B------:R-:W-:Y:S02]  /*0190*/  MOV R2, R4 ;  /* 0x0000000400027202 */ /* 0x000fe40000000f00 */
[----:B------:R-:W-:Y:S01]  /*01a0*/  IMAD R0, R3, UR4, R0 ;  /* 0x0000000403007c24 */ /* 0x000fe2000f8e0200 */
[----:B------:R-:W-:Y:S06]  /*01b0*/  BRA `(.L_x_144) ;  /* 0x0000000000507947 */ /* 0x000fec0003800000 */
.L_x_143:
        /* <DEDUP_REMOVED lines=20> */
.L_x_144:
[----:B------:R-:W-:Y:S05]  /*0300*/  BSYNC B0 ;  /* 0x0000000000007941 */ /* 0x000fea0003800000 */
.L_x_142:
        /* <DEDUP_REMOVED lines=79> */
        .weak           $__internal_30_$__cuda_sm20_div_s64
        .type           $__internal_30_$__cuda_sm20_div_s64,@function
        .size           $__internal_30_$__cuda_sm20_div_s64,(.L_x_361 - $__internal_30_$__cuda_sm20_div_s64)
$__internal_30_$__cuda_sm20_div_s64:
        /* <DEDUP_REMOVED lines=76> */
[----:B------:R-:W-:Y:S05]  /*0cc0*/  RET.REL.NODEC R2 `(_ZN2at6native54_GLOBAL__N__757059ea_21_ReplicationPadding_cu_4a93dcdf32replication_pad_forward_kernel2dIiEEvNS_27GenericPackedTensorAccessorIKT_Lm4ENS_16DefaultPtrTraitsElEENS3_IS4_Lm4ES6_lEEiiii) ;  /* 0xfffffff002cc7950 */ /* 0x000fea0003c3ffff */
.L_x_145:
        /* <DEDUP_REMOVED lines=11> */
.L_x_361:


//--------------------- .text._ZN2at6native54_GLOBAL__N__757059ea_21_ReplicationPadding_cu_4a93dcdf32replication_pad_forward_kernel2dIaEEvNS_27GenericPackedTensorAccessorIKT_Lm4ENS_16DefaultPtrTraitsElEENS3_IS4_Lm4ES6_lEEiiii --------------------------
	.section	.text._ZN2at6native54_GLOBAL__N__757059ea_21_ReplicationPadding_cu_4a93dcdf32replication_pad_forward_kernel2dIaEEvNS_27GenericPackedTensorAccessorIKT_Lm4ENS_16DefaultPtrTraitsElEENS3_IS4_Lm4ES6_lEEiiii,"ax",@progbits
	.align	128
.text._ZN2at6native54_GLOBAL__N__757059ea_21_ReplicationPadding_cu_4a93dcdf32replication_pad_forward_kernel2dIaEEvNS_27GenericPackedTensorAccessorIKT_Lm4ENS_16DefaultPtrTraitsElEENS3_IS4_Lm4ES6_lEEiiii:
        .type           _ZN2at6native54_GLOBAL__N__757059ea_21_ReplicationPadding_cu_4a93dcdf32replication_pad_forward_kernel2dIaEEvNS_27GenericPackedTensorAccessorIKT_Lm4ENS_16DefaultPtrTraitsElEENS3_IS4_Lm4ES6_lEEiiii,@function
        .size           _ZN2at6native54_GLOBAL__N__757059ea_21_ReplicationPadding_cu_4a93dcdf32replication_pad_forward_kernel2dIaEEvNS_27GenericPackedTensorAccessorIKT_Lm4ENS_16DefaultPtrTraitsElEENS3_IS4_Lm4ES6_lEEiiii,(.L_x_363 - _ZN2at6native54_GLOBAL__N__757059ea_21_ReplicationPadding_cu_4a93dcdf32replication_pad_forward_kernel2dIaEEvNS_27GenericPackedTensorAccessorIKT_Lm4ENS_16DefaultPtrTraitsElEENS3_IS4_Lm4ES6_lEEiiii)
        .other          _ZN2at6native54_GLOBAL__N__757059ea_21_ReplicationPadding_cu_4a93dcdf32replication_pad_forward_kernel2dIaEEvNS_27GenericPackedTensorAccessorIKT_Lm4ENS_16DefaultPtrTraitsElEENS3_IS4_Lm4ES6_lEEiiii,@"STO_CUDA_ENTRY STV_DEFAULT"
_ZN2at6native54_GLOBAL__N__757059ea_21_ReplicationPadding_cu_4a93dcdf32replication_pad_forward_kernel2dIaEEvNS_27GenericPackedTensorAccessorIKT_Lm4ENS_16DefaultPtrTraitsElEENS3_IS4_Lm4ES6_lEEiiii:
        /* <DEDUP_REMOVED lines=22> */
[----:B------:R-:W-:Y:S05]  /*0160*/  CALL.REL.NOINC `($__internal_31_$__cuda_sm20_div_s64) ;  /* 0x00000004009c7944 */ /* 0x000fea0003c00000 */
[----:B------:R-:W-:Y:S01]  /*0170*/  IMAD.MOV R3, RZ, RZ, -R4 ;  /* 0x000000ffff037224 */ /* 0x000fe200078e0a04 */
[----:B------:R-:W-:Y:S01]  /*0180*/  ULDC UR4, c[0x0][0x278] ;  /* 0x00009e0000047ab9 */ /* 0x000fe20000000800 */
[----:B------:R-:W-:Y:S02]  /*0190*/  MOV R2, R4 ;  /* 0x0000000400027202 */ /* 0x000fe40000000f00 */
[----:B------:R-:W-:Y:S01]  /*01a0*/  IMAD R0, R3, UR4, R0 ;  /* 0x0000000403007c24 */ /* 0x000fe2000f8e0200 */
[----:B------:R-:W-:Y:S06]  /*01b0*/  BRA `(.L_x_148) ;  /* 0x0000000000507947 */ /* 0x000fec0003800000 */
.L_x_147:
        /* <DEDUP_REMOVED lines=20> */
.L_x_148:
[----:B------:R-:W-:Y:S05]  /*0300*/  BSYNC B0 ;  /* 0x0000000000007941 */ /* 0x000fea0003800000 */
.L_x_146:
[----:B------:R-:W0:Y:S01]  /*0310*/  S2UR UR8, SR_CTAID.Y ;  /* 0x00000000000879c3 */ /* 0x000e220000002600 */
[----:B------:R-:W-:Y:S01]  /*0320*/  ULDC.64 UR4, c[0x0][0x2a8] ;  /* 0x0000aa0000047ab9 */ /* 0x000fe20000000a00 */
[----:B------:R-:W-:Y:S01]  /*0330*/  ULDC.64 UR18, c[0x0][0x2a0] ;  /* 0x0000a80000127ab9 */ /* 0x000fe20000000a00 */
[----:B------:R-:W-:Y:S01]  /*0340*/  ULDC.64 UR16, c[0x0][0x240] ;  /* 0x0000900000107ab9 */ /* 0x000fe20000000a00 */
[----:B------:R-:W-:Y:S02]  /*0350*/  UIADD3 UR9, -UR19, URZ, URZ ;  /* 0x0000003f13097290 */ /* 0x000fe4000fffe13f */
[----:B------:R-:W-:Y:S01]  /*0360*/  VIMNMX R3, R0, UR19, !PT ;  /* 0x0000001300037c48 */ /* 0x000fe2000ffe0100 */
[----:B------:R-:W-:Y:S01]  /*0370*/  UIADD3 UR13, -UR18, URZ, URZ ;  /* 0x0000003f120d7290 */ /* 0x000fe2000fffe13f */
[----:B------:R-:W1:Y:S01]  /*0380*/  LDC R6, c[0x0][0x230] ;  /* 0x00008c00ff067b82 */ /* 0x000e620000000800 */
[----:B------:R-:W-:-:S07]  /*0390*/  UISETP.LT.AND UP0, UPT, URZ, UR9, UPT ;  /* 0x000000093f00728c */ /* 0x000fce000bf01270 */
[----:B------:R-:W2:Y:S08]  /*03a0*/  S2UR UR7, SR_CTAID.Z ;  /* 0x00000000000779c3 */ /* 0x000eb00000002700 */
[----:B------:R-:W3:Y:S01]  /*03b0*/  LDC R8, c[0x0][0x228] ;  /* 0x00008a00ff087b82 */ /* 0x000ee20000000800 */
[----:B0-----:R-:W-:-:S04]  /*03c0*/  UIADD3 UR8, UR8, UR4, URZ ;  /* 0x0000000408087290 */ /* 0x001fc8000fffe03f */
[----:B------:R-:W-:-:S03]  /*03d0*/  USHF.R.S32.HI UR10, URZ, 0x1f, UR8 ;  /* 0x0000001f3f0a7899 */ /* 0x000fc60008011408 */
[----:B------:R-:W0:Y:S01]  /*03e0*/  LDC.64 R4, c[0x0][0x250] ;  /* 0x00009400ff047b82 */ /* 0x000e220000000a00 */
[----:B------:R-:W-:Y:S01]  /*03f0*/  UIMAD UR6, UR10, UR16, URZ ;  /* 0x000000100a0672a4 */ /* 0x000fe2000f8e023f */
[----:B-1----:R-:W-:-:S03]  /*0400*/  IADD3 R6, R6, UR19, RZ ;  /* 0x0000001306067c10 */ /* 0x002fc6000fffe0ff */
[----:B------:R-:W-:Y:S01]  /*0410*/  UIMAD UR11, UR8, UR17, UR6 ;  /* 0x00000011080b72a4 */ /* 0x000fe2000f8e0206 */
[----:B------:R-:W-:Y:S01]  /*0420*/  VIADDMNMX R6, R6, 0xffffffff, R3, PT ;  /* 0xffffffff06067846 */ /* 0x000fe20003800103 */
[----:B------:R-:W-:Y:S01]  /*0430*/  USEL UR6, URZ, UR9, !UP0 ;  /* 0x000000093f067287 */ /* 0x000fe2000c000000 */
[----:B------:R-:W-:Y:S01]  /*0440*/  VIMNMX R3, RZ, UR19, !PT ;  /* 0x00000013ff037c48 */ /* 0x000fe2000ffe0100 */
[----:B--2---:R-:W-:Y:S02]  /*0450*/  UIADD3 UR7, UR7, UR5, URZ ;  /* 0x0000000507077290 */ /* 0x004fe4000fffe03f */
[----:B------:R-:W-:Y:S02]  /*0460*/  UIMAD.WIDE.U32 UR4, UR8, UR16, URZ ;  /* 0x00000010080472a5 */ /* 0x000fe4000f8e003f */
[----:B------:R-:W-:Y:S01]  /*0470*/  USHF.R.S32.HI UR9, URZ, 0x1f, UR7 ;  /* 0x0000001f3f097899 */ /* 0x000fe20008011407 */
[----:B------:R-:W-:Y:S01]  /*0480*/  IADD3 R6, R6, UR6, -R3 ;  /* 0x0000000606067c10 */ /* 0x000fe2000fffe803 */
[----:B------:R-:W-:Y:S01]  /*0490*/  ULDC.64 UR16, c[0x0][0x238] ;  /* 0x00008e0000107ab9 */ /* 0x000fe20000000a00 */
[----:B------:R-:W-:Y:S01]  /*04a0*/  UIADD3 UR5, UR5, UR11, URZ ;  /* 0x0000000b05057290 */ /* 0x000fe2000fffe03f */
[----:B---3--:R-:W-:Y:S01]  /*04b0*/  VIADD R8, R8, UR18 ;  /* 0x0000001208087c36 */ /* 0x008fe20008000000 */
[----:B------:R-:W-:Y:S01]  /*04c0*/  UIMAD UR6, UR9, UR16, URZ ;  /* 0x00000010090672a4 */ /* 0x000fe2000f8e023f */
        /* <DEDUP_REMOVED lines=8> */
[----:B0-----:R-:W-:Y:S01]  /*0550*/  IMAD R7, R7, R4, RZ ;  /* 0x0000000407077224 */ /* 0x001fe200078e02ff */
[----:B------:R-:W-:Y:S01]  /*0560*/  UIADD3 UR5, UR5, UR11, URZ ;  /* 0x0000000b05057290 */ /* 0x000fe2000fffe03f */
[----:B------:R-:W-:-:S02]  /*0570*/  ULDC.64 UR16, c[0x0][0x210] ;  /* 0x0000840000107ab9 */ /* 0x000fc40000000a00 */
[----:B------:R-:W-:Y:S01]  /*0580*/  IMAD R7, R6, R5, R7 ;  /* 0x0000000506077224 */ /* 0x000fe200078e0207 */
[----:B------:R-:W-:Y:S02]  /*0590*/  IADD3 R3, R8, UR6, -R3 ;  /* 0x0000000608037c10 */ /* 0x000fe4000fffe803 */
[----:B------:R-:W-:Y:S01]  /*05a0*/  IMAD.WIDE.U32 R4, R6, R4, UR4 ;  /* 0x0000000406047e25 */ /* 0x000fe2000f8e0004 */
[----:B------:R-:W-:Y:S01]  /*05b0*/  ULDC.64 UR4, c[0x0][0x248] ;  /* 0x0000920000047ab9 */ /* 0x000fe20000000a00 */
[----:B------:R-:W-:Y:S01]  /*05c0*/  SHF.R.S32.HI R6, RZ, 0x1f, R3 ;  /* 0x0000001fff067819 */ /* 0x000fe20000011403 */
[----:B------:R-:W0:Y:S01]  /*05d0*/  LDC.64 R8, c[0x0][0x298] ;  /* 0x0000a600ff087b82 */ /* 0x000e220000000a00 */
[----:B------:R-:W-:-:S03]  /*05e0*/  IMAD.IADD R5, R5, 0x1, R7 ;  /* 0x0000000105057824 */ /* 0x000fc600078e0207 */
        /* <DEDUP_REMOVED lines=17> */
[----:B------:R-:W-:-:S03]  /*0700*/  UIMAD UR9, UR7, UR17, UR9 ;  /* 0x00000011070972a4 */ /* 0x000fc6000f8e0209 */
[----:B------:R-:W-:Y:S01]  /*0710*/  ULDC.64 UR6, c[0x0][0x258] ;  /* 0x0000960000067ab9 */ /* 0x000fe20000000a00 */
[----:B------:R-:W-:-:S06]  /*0720*/  UIADD3 UR5, UR5, UR9, URZ ;  /* 0x0000000905057290 */ /* 0x000fcc000fffe03f */
[----:B-1----:R-:W-:Y:S01]  /*0730*/  IMAD.WIDE.U32 R4, R0, R8, UR4 ;  /* 0x0000000400047e25 */ /* 0x002fe2000f8e0008 */
[----:B------:R-:W-:Y:S01]  /*0740*/  SHF.R.S32.HI R0, RZ, 0x1f, R2 ;  /* 0x0000001fff007819 */ /* 0x000fe20000011402 */
[----:B------:R-:W-:-:S03]  /*0750*/  ULDC.64 UR4, c[0x0][0x290] ;  /* 0x0000a40000047ab9 */ /* 0x000fc60000000a00 */
        /* <DEDUP_REMOVED lines=8> */
        .weak           $__internal_31_$__cuda_sm20_div_s64
        .type           $__internal_31_$__cuda_sm20_div_s64,@function
        .size           $__internal_31_$__cuda_sm20_div_s64,(.L_x_363 - $__internal_31_$__cuda_sm20_div_s64)
$__internal_31_$__cuda_sm20_div_s64:
        /* <DEDUP_REMOVED lines=9> */
[----:B0-----:R-:W-:-:S06]  /*0870*/  VIADD R4, R8, 0x1ffffffe ;  /* 0x1ffffffe08047836 */ /* 0x001fcc0000000000 */
[----:B------:R-:W0:Y:S02]  /*0880*/  F2I.U64.TRUNC R4, R4 ;  /* 0x0000000400047311 */ /* 0x000e24000020d800 */
[----:B0-----:R-:W-:-:S04]  /*0890*/  IMAD.WIDE.U32 R6, R4, UR4, RZ ;  /* 0x0000000404067c25 */ /* 0x001fc8000f8e00ff */
[----:B------:R-:W-:Y:S01]  /*08a0*/  IMAD R7, R4, UR5, R7 ;  /* 0x0000000504077c24 */ /* 0x000fe2000f8e0207 */
[----:B------:R-:W-:-:S03]  /*08b0*/  IADD3 R9, P0, RZ, -R6, RZ ;  /* 0x80000006ff097210 */ /* 0x000fc60007f1e0ff */
[----:B------:R-:W-:Y:S02]  /*08c0*/  IMAD R7, R5, UR4, R7 ;  /* 0x0000000405077c24 */ /* 0x000fe4000f8e0207 */
[----:B------:R-:W-:-:S04]  /*08d0*/  IMAD.HI.U32 R6, R4, R9, RZ ;  /* 0x0000000904067227 */ /* 0x000fc800078e00ff */
[----:B------:R-:W-:Y:S01]  /*08e0*/  IMAD.X R11, RZ, RZ, ~R7, P0 ;  /* 0x000000ffff0b7224 */ /* 0x000fe200000e0e07 */
[----:B------:R-:W-:-:S03]  /*08f0*/  MOV R7, R4 ;  /* 0x0000000400077202 */ /* 0x000fc60000000f00 */
[-C--:B------:R-:W-:Y:S02]  /*0900*/  IMAD R13, R5, R11.reuse, RZ ;  /* 0x0000000b050d7224 */ /* 0x080fe400078e02ff */
[----:B------:R-:W-:-:S04]  /*0910*/  IMAD.WIDE.U32 R6, P0, R4, R11, R6 ;  /* 0x0000000b04067225 */ /* 0x000fc80007800006 */
[----:B------:R-:W-:-:S04]  /*0920*/  IMAD.HI.U32 R11, R5, R11, RZ ;  /* 0x0000000b050b7227 */ /* 0x000fc800078e00ff */
[----:B------:R-:W-:-:S05]  /*0930*/  IMAD.HI.U32 R6, P1, R5, R9, R6 ;  /* 0x0000000905067227 */ /* 0x000fca0007820006 */
[----:B------:R-:W-:Y:S01]  /*0940*/  IADD3 R7, P2, R13, R6, RZ ;  /* 0x000000060d077210 */ /* 0x000fe20007f5e0ff */
[----:B------:R-:W-:-:S04]  /*0950*/  IMAD.X R6, R11, 0x1, R5, P0 ;  /* 0x000000010b067824 */ /* 0x000fc800000e0605 */
[----:B------:R-:W-:Y:S01]  /*0960*/  IMAD.WIDE.U32 R4, R7, UR4, RZ ;  /* 0x0000000407047c25 */ /* 0x000fe2000f8e00ff */
[----:B------:R-:W-:-:S03]  /*0970*/  IADD3.X R9, RZ, RZ, R6, P2, P1 ;  /* 0x000000ffff097210 */ /* 0x000fc600017e2406 */
[----:B------:R-:W-:Y:S01]  /*0980*/  IMAD R6, R7, UR5, R5 ;  /* 0x0000000507067c24 */ /* 0x000fe2000f8e0205 */
[----:B------:R-:W-:Y:S02]  /*0990*/  IADD3 R11, P0, RZ, -R4, RZ ;  /* 0x80000004ff0b7210 */ /* 0x000fe40007f1e0ff */
[-C--:B------:R-:W-:Y:S01]  /*09a0*/  IADD3 R5, P4, RZ, -R0.reuse, RZ ;  /* 0x80000000ff057210 */ /* 0x080fe20007f9e0ff */
[----:B------:R-:W-:Y:S02]  /*09b0*/  IMAD R4, R9, UR4, R6 ;  /* 0x0000000409047c24 */ /* 0x000fe4000f8e0206 */
[----:B------:R-:W-:Y:S01]  /*09c0*/  IMAD.HI.U32 R6, R7, R11, RZ ;  /* 0x0000000b07067227 */ /* 0x000fe200078e00ff */
[----:B------:R-:W-:Y:S02]  /*09d0*/  SEL R8, R5, R0, !P3 ;  /* 0x0000000005087207 */ /* 0x000fe40005800000 */
[----:B------:R-:W-:Y:S01]  /*09e0*/  IADD3.X R10, RZ, ~R3, RZ, P4, !PT ;  /* 0x80000003ff0a7210 */ /* 0x000fe200027fe4ff */
[----:B------:R-:W-:-:S02]  /*09f0*/  IMAD.X R4, RZ, RZ, ~R4, P0 ;  /* 0x000000ffff047224 */ /* 0x000fc400000e0e04 */
[----:B------:R-:W-:Y:S01]  /*0a00*/  IMAD.MOV.U32 R5, RZ, RZ, RZ ;  /* 0x000000ffff057224 */ /* 0x000fe200078e00ff */
[----:B------:R-:W-:Y:S01]  /*0a10*/  SEL R10, R10, R3, !P3 ;  /* 0x000000030a0a7207 */ /* 0x000fe20005800000 */
[----:B------:R-:W-:Y:S01]  /*0a20*/  IMAD.WIDE.U32 R6, P0, R7, R4, R6 ;  /* 0x0000000407067225 */ /* 0x000fe20007800006 */
[----:B------:R-:W-:-:S03]  /*0a30*/  LOP3.LUT R3, R3, UR7, RZ, 0x3c, !PT ;  /* 0x0000000703037c12 */ /* 0x000fc6000f8e3cff */
[----:B------:R-:W-:-:S04]  /*0a40*/  IMAD.HI.U32 R7, P1, R9, R11, R6 ;  /* 0x0000000b09077227 */ /* 0x000fc80007820006 */
[CC--:B------:R-:W-:Y:S02]  /*0a50*/  IMAD R6, R9.reuse, R4.reuse, RZ ;  /* 0x0000000409067224 */ /* 0x0c0fe400078e02ff */
[----:B------:R-:W-:-:S03]  /*0a60*/  IMAD.HI.U32 R4, R9, R4, RZ ;  /* 0x0000000409047227 */ /* 0x000fc600078e00ff */
[----:B------:R-:W-:Y:S01]  /*0a70*/  IADD3 R7, P2, R6, R7, RZ ;  /* 0x0000000706077210 */ /* 0x000fe20007f5e0ff */
[----:B------:R-:W-:-:S04]  /*0a80*/  IMAD.X R9, R4, 0x1, R9, P0 ;  /* 0x0000000104097824 */ /* 0x000fc800000e0609 */
        /* <DEDUP_REMOVED lines=30> */
[----:B------:R-:W-:Y:S01]  /*0c70*/  SEL R4, R3, R4, !P1 ;  /* 0x0000000403047207 */ /* 0x000fe20004800000 */
[----:B------:R-:W-:-:S03]  /*0c80*/  HFMA2.MMA R3, -RZ, RZ, 0, 0 ;  /* 0x00000000ff037435 */ /* 0x000fc600000001ff */
[----:B------:R-:W-:-:S03]  /*0c90*/  SEL R4, R4, 0xffffffff, P0 ;  /* 0xffffffff04047807 */ /* 0x000fc60000000000 */
[----:B------:R-:W-:Y:S05]  /*0ca0*/  RET.REL.NODEC R2 `(_ZN2at6native54_GLOBAL__N__757059ea_21_ReplicationPadding_cu_4a93dcdf32replication_pad_forward_kernel2dIaEEvNS_27GenericPackedTensorAccessorIKT_Lm4ENS_16DefaultPtrTraitsElEENS3_IS4_Lm4ES6_lEEiiii) ;  /* 0xfffffff002d47950 */ /* 0x000fea0003c3ffff */
.L_x_149:
        /* <DEDUP_REMOVED lines=13> */
.L_x_363:


//--------------------- .text._ZN2at6native54_GLOBAL__N__757059ea_21_ReplicationPadding_cu_4a93dcdf32replication_pad_forward_kernel2dIhEEvNS_27GenericPackedTensorAccessorIKT_Lm4ENS_16DefaultPtrTraitsElEENS3_IS4_Lm4ES6_lEEiiii --------------------------
	.section	.text._ZN2at6native54_GLOBAL__N__757059ea_21_ReplicationPadding_cu_4a93dcdf32replication_pad_forward_kernel2dIhEEvNS_27GenericPackedTensorAccessorIKT_Lm4ENS_16DefaultPtrTraitsElEENS3_IS4_Lm4ES6_lEEiiii,"ax",@progbits
	.align	128
.text._ZN2at6native54_GLOBAL__N__757059ea_21_ReplicationPadding_cu_4a93dcdf32replication_pad_forward_kernel2dIhEEvNS_27GenericPackedTensorAccessorIKT_Lm4ENS_16DefaultPtrTraitsElEENS3_IS4_Lm4ES6_lEEiiii:
        .type           _ZN2at6native54_GLOBAL__N__757059ea_21_ReplicationPadding_cu_4a93dcdf32replication_pad_forward_kernel2dIhEEvNS_27GenericPackedTensorAccessorIKT_Lm4ENS_16DefaultPtrTraitsElEENS3_IS4_Lm4ES6_lEEiiii,@function
        .size           _ZN2at6native54_GLOBAL__N__757059ea_21_ReplicationPadding_cu_4a93dcdf32replication_pad_forward_kernel2dIhEEvNS_27GenericPackedTensorAccessorIKT_Lm4ENS_16DefaultPtrTraitsElEENS3_IS4_Lm4ES6_lEEiiii,(.L_x_365 - _ZN2at6native54_GLOBAL__N__757059ea_21_ReplicationPadding_cu_4a93dcdf32replication_pad_forward_kernel2dIhEEvNS_27GenericPackedTensorAccessorIKT_Lm4ENS_16DefaultPtrTraitsElEENS3_IS4_Lm4ES6_lEEiiii)
        .other          _ZN2at6native54_GLOBAL__N__757059ea_21_ReplicationPadding_cu_4a93dcdf32replication_pad_forward_kernel2dIhEEvNS_27GenericPackedTensorAccessorIKT_Lm4ENS_16DefaultPtrTraitsElEENS3_IS4_Lm4ES6_lEEiiii,@"STO_CUDA_ENTRY STV_DEFAULT"
_ZN2at6native54_GLOBAL__N__757059ea_21_ReplicationPadding_cu_4a93dcdf32replication_pad_forward_kernel2dIhEEvNS_27GenericPackedTensorAccessorIKT_Lm4ENS_16DefaultPtrTraitsElEENS3_IS4_Lm4ES6_lEEiiii:
        /* <DEDUP_REMOVED lines=22> */
[----:B------:R-:W-:Y:S05]  /*0160*/  CALL.REL.NOINC `($__internal_32_$__cuda_sm20_div_s64) ;  /* 0x00000004009c7944 */ /* 0x000fea0003c00000 */
[----:B------:R-:W-:Y:S01]  /*0170*/  IMAD.MOV R3, RZ, RZ, -R4 ;  /* 0x000000ffff037224 */ /* 0x000fe200078e0a04 */
[----:B------:R-:W-:Y:S01]  /*0180*/  ULDC UR4, c[0x0][0x278] ;  /* 0x00009e0000047ab9 */ /* 0x000fe20000000800 */
[----:B------:R-:W-:Y:S02]  /*0190*/  MOV R2, R4 ;  /* 0x0000000400027202 */ /* 0x000fe40000000f00 */
[----:B------:R-:W-:Y:S01]  /*01a0*/  IMAD R0, R3, UR4, R0 ;  /* 0x0000000403007c24 */ /* 0x000fe2000f8e0200 */
[----:B------:R-:W-:Y:S06]  /*01b0*/  BRA `(.L_x_152) ;  /* 0x0000000000507947 */ /* 0x000fec0003800000 */
.L_x_151:
        /* <DEDUP_REMOVED lines=20> */
.L_x_152:
[----:B------:R-:W-:Y:S05]  /*0300*/  BSYNC B0 ;  /* 0x0000000000007941 */ /* 0x000fea0003800000 */
.L_x_150:
        /* <DEDUP_REMOVED lines=77> */
        .weak           $__internal_32_$__cuda_sm20_div_s64
        .type           $__internal_32_$__cuda_sm20_div_s64,@function
        .size           $__internal_32_$__cuda_sm20_div_s64,(.L_x_365 - $__internal_32_$__cuda_sm20_div_s64)
$__internal_32_$__cuda_sm20_div_s64:
        /* <DEDUP_REMOVED lines=76> */
[----:B------:R-:W-:Y:S05]  /*0ca0*/  RET.REL.NODEC R2 `(_ZN2at6native54_GLOBAL__N__757059ea_21_ReplicationPadding_cu_4a93dcdf32replication_pad_forward_kernel2dIhEEvNS_27GenericPackedTensorAccessorIKT_Lm4ENS_16DefaultPtrTraitsElEENS3_IS4_Lm4ES6_lEEiiii) ;  /* 0xfffffff002d47950 */ /* 0x000fea0003c3ffff */
.L_x_153:
        /* <DEDUP_REMOVED lines=13> */
.L_x_365:


//--------------------- .text._ZN2at6native54_GLOBAL__N__757059ea_21_ReplicationPadding_cu_4a93dcdf31replication_pad_backward_kernelIN3c108BFloat16EEEvNS_27GenericPackedTensorAccessorIT_Lm3ENS_16DefaultPtrTraitsElEENS5_IKS6_Lm3ES7_lEEiii --------------------------
	.section	.text._ZN2at6native54_GLOBAL__N__757059ea_21_ReplicationPadding_cu_4a93dcdf31replication_pad_backward_kernelIN3c108BFloat16EEEvNS_27GenericPackedTensorAccessorIT_Lm3ENS_16DefaultPtrTraitsElEENS5_IKS6_Lm3ES7_lEEiii,"ax",@progbits
	.align	128
.text._ZN2at6native54_GLOBAL__N__757059ea_21_ReplicationPadding_cu_4a93dcdf31replication_pad_backward_kernelIN3c108BFloat16EEEvNS_27GenericPackedTensorAccessorIT_Lm3ENS_16DefaultPtrTraitsElEENS5_IKS6_Lm3ES7_lEEiii:
        .type           _ZN2at6native54_GLOBAL__N__757059ea_21_ReplicationPadding_cu_4a93dcdf31replication_pad_backward_kernelIN3c108BFloat16EEEvNS_27GenericPackedTensorAccessorIT_Lm3ENS_16DefaultPtrTraitsElEENS5_IKS6_Lm3ES7_lEEiii,@function
        .size           _ZN2at6native54_GLOBAL__N__757059ea_21_ReplicationPadding_cu_4a93dcdf31replication_pad_backward_kernelIN3c108BFloat16EEEvNS_27GenericPackedTensorAccessorIT_Lm3ENS_16DefaultPtrTraitsElEENS5_IKS6_Lm3ES7_lEEiii,(.L_x_367 - _ZN2at6native54_GLOBAL__N__757059ea_21_ReplicationPadding_cu_4a93dcdf31replication_pad_backward_kernelIN3c108BFloat16EEEvNS_27GenericPackedTensorAccessorIT_Lm3ENS_16DefaultPtrTraitsElEENS5_IKS6_Lm3ES7_lEEiii)
        .other          _ZN2at6native54_GLOBAL__N__757059ea_21_ReplicationPadding_cu_4a93dcdf31replication_pad_backward_kernelIN3c108BFloat16EEEvNS_27GenericPackedTensorAccessorIT_Lm3ENS_16DefaultPtrTraitsElEENS5_IKS6_Lm3ES7_lEEiii,@"STO_CUDA_ENTRY STV_DEFAULT"
_ZN2at6native54_GLOBAL__N__757059ea_21_ReplicationPadding_cu_4a93dcdf31replication_pad_backward_kernelIN3c108BFloat16EEEvNS_27GenericPackedTensorAccessorIT_Lm3ENS_16DefaultPtrTraitsElEENS5_IKS6_Lm3ES7_lEEiii:
[----:B------:R-:W-:Y:S01]  /*0000*/  LDC R1, c[0x0][0x28] ;  /* 0x00000a00ff017b82 */ /* 0x000fe20000000800 */
[----:B------:R-:W0:Y:S07]  /*0010*/  S2R R2, SR_TID.X ;  /* 0x0000000000027919 */ /* 0x000e2e0000002100 */
[----:B------:R-:W0:Y:S01]  /*0020*/  S2UR UR4, SR_CTAID.X ;  /* 0x00000000000479c3 */ /* 0x000e220000002500 */
[----:B------:R-:W-:Y:S01]  /*0030*/  IMAD.MOV.U32 R3, RZ, RZ, RZ ;  /* 0x000000ffff037224 */ /* 0x000fe200078e00ff */
[----:B------:R-:W-:-:S06]  /*0040*/  ULDC.64 UR6, c[0x0][0x260] ;  /* 0x0000980000067ab9 */ /* 0x000fcc0000000a00 */
[----:B------:R-:W0:Y:S02]  /*0050*/  LDC R5, c[0x0][RZ] ;  /* 0x00000000ff057b82 */ /* 0x000e240000000800 */
[----:B0-----:R-:W-:-:S03]  /*0060*/  IMAD.WIDE.U32 R2, R5, UR4, R2 ;  /* 0x0000000405027c25 */ /* 0x001fc6000f8e0002 */
[----:B------:R-:W-:-:S04]  /*0070*/  ISETP.GE.U32.AND P0, PT, R2, UR6, PT ;  /* 0x0000000602007c0c */ /* 0x000fc8000bf06070 */
[----:B------:R-:W-:-:S13]  /*0080*/  ISETP.GE.AND.EX P0, PT, R3, UR7, PT, P0 ;  /* 0x0000000703007c0c */ /* 0x000fda000bf06300 */
[----:B------:R-:W-:Y:S05]  /*0090*/  @P0 EXIT ;  /* 0x000000000000094d */ /* 0x000fea0003800000 */
[----:B------:R-:W-:Y:S01]  /*00a0*/  LOP3.LUT R0, R3, UR7, RZ, 0xfc, !PT ;  /* 0x0000000703007c12 */ /* 0x000fe2000f8efcff */
[----:B------:R-:W-:Y:S01]  /*00b0*/  ULDC.64 UR16, c[0x0][0x208] ;  /* 0x0000820000107ab9 */ /* 0x000fe20000000a00 */
[----:B------:R-:W-:Y:S02]  /*00c0*/  BSSY B0, `(.L_x_154) ;  /* 0x0000019000007945 */ /* 0x000fe40003800000 */
[----:B------:R-:W-:-:S13]  /*00d0*/  ISETP.NE.U32.AND P0, PT, R0, RZ, PT ;  /* 0x000000ff0000720c */ /* 0x000fda0003f05070 */
[----:B------:R-:W-:Y:S05]  /*00e0*/  @!P0 BRA `(.L_x_155) ;  /* 0x00000000000c8947 */ /* 0x000fea0003800000 */
[----:B------:R-:W-:-:S07]  /*00f0*/  MOV R0, 0x110 ;  /* 0x0000011000007802 */ /* 0x000fce0000000f00 */
[----:B------:R-:W-:Y:S05]  /*0100*/  CALL.REL.NOINC `($__internal_33_$__cuda_sm20_rem_s64) ;  /* 0x00000004003c7944 */ /* 0x000fea0003c00000 */
[----:B------:R-:W-:Y:S05]  /*0110*/  BRA `(.L_x_156) ;  /* 0x00000000004c7947 */ /* 0x000fea0003800000 */
.L_x_155:
        /* <DEDUP_REMOVED lines=11> */
[----:B------:R-:W-:Y:S02]  /*01d0*/  IMAD R2, R5, UR6, R2 ;  /* 0x0000000605027c24 */ /* 0x000fe4000f8e0202 */
[----:B------:R-:W-:-:S03]  /*01e0*/  IMAD.MOV.U32 R5, RZ, RZ, RZ ;  /* 0x000000ffff057224 */ /* 0x000fc600078e00ff */
[----:B------:R-:W-:-:S13]  /*01f0*/  ISETP.GE.U32.AND P0, PT, R2, UR6, PT ;  /* 0x0000000602007c0c */ /* 0x000fda000bf06070 */
[----:B------:R-:W-:-:S05]  /*0200*/  @P0 VIADD R2, R2, -UR6 ;  /* 0x8000000602020c36 */ /* 0x000fca0008000000 */
[----:B------:R-:W-:-:S13]  /*0210*/  ISETP.GE.U32.AND P0, PT, R2, UR6, PT ;  /* 0x0000000602007c0c */ /* 0x000fda000bf06070 */
[----:B------:R-:W-:Y:S01]  /*0220*/  @P0 VIADD R2, R2, -UR6 ;  /* 0x8000000602020c36 */ /* 0x000fe20008000000 */
[----:B------:R-:W-:-:S05]  /*0230*/  @!P1 LOP3.LUT R2, RZ, UR6, RZ, 0x33, !PT ;  /* 0x00000006ff029c12 */ /* 0x000fca000f8e33ff */
[----:B------:R-:W-:-:S07]  /*0240*/  IMAD.MOV.U32 R4, RZ, RZ, R2 ;  /* 0x000000ffff047224 */ /* 0x000fce00078e0002 */
.L_x_156:
[----:B------:R-:W-:Y:S05]  /*0250*/  BSYNC B0 ;  /* 0x0000000000007941 */ /* 0x000fea0003800000 */
.L_x_154:
[----:B------:R-:W0:Y:S01]  /*0260*/  S2UR UR8, SR_CTAID.Y ;  /* 0x00000000000879c3 */ /* 0x000e220000002600 */
[----:B------:R-:W-:Y:S01]  /*0270*/  ULDC.64 UR18, c[0x0][0x280] ;  /* 0x0000a00000127ab9 */ /* 0x000fe20000000a00 */
[----:B------:R-:W-:Y:S01]  /*0280*/  ULDC.64 UR12, c[0x0][0x270] ;  /* 0x00009c00000c7ab9 */ /* 0x000fe20000000a00 */
[----:B------:R-:W-:Y:S02]  /*0290*/  UIADD3 UR9, -UR18, URZ, URZ ;  /* 0x0000003f12097290 */ /* 0x000fe4000fffe13f */
[----:B------:R-:W-:Y:S01]  /*02a0*/  VIMNMX R0, R4, UR18, !PT ;  /* 0x0000001204007c48 */ /* 0x000fe2000ffe0100 */
[----:B------:R-:W-:Y:S01]  /*02b0*/  ULDC.64 UR14, c[0x0][0x238] ;  /* 0x00008e00000e7ab9 */ /* 0x000fe20000000a00 */
[----:B------:R-:W-:Y:S01]  /*02c0*/  UISETP.LT.AND UP0, UPT, URZ, UR9, UPT ;  /* 0x000000093f00728c */ /* 0x000fe2000bf01270 */
[----:B------:R-:W1:Y:S03]  /*02d0*/  LDC R7, c[0x0][0x228] ;  /* 0x00008a00ff077b82 */ /* 0x000e660000000800 */
[----:B------:R-:W-:-:S05]  /*02e0*/  USEL UR9, URZ, UR9, !UP0 ;  /* 0x000000093f097287 */ /* 0x000fca000c000000 */
[----:B------:R-:W2:Y:S08]  /*02f0*/  S2UR UR10, SR_CTAID.Z ;  /* 0x00000000000a79c3 */ /* 0x000eb00000002700 */
[----:B------:R-:W3:Y:S01]  /*0300*/  LDC.64 R10, c[0x0][0x278] ;  /* 0x00009e00ff0a7b82 */ /* 0x000ee20000000a00 */
[----:B0-----:R-:W-:-:S04]  /*0310*/  UIADD3 UR8, UR8, UR19, URZ ;  /* 0x0000001308087290 */ /* 0x001fc8000fffe03f */
[----:B------:R-:W-:Y:S02]  /*0320*/  UIMAD.WIDE.U32 UR4, UR8, UR12, URZ ;  /* 0x0000000c080472a5 */ /* 0x000fe4000f8e003f */
[----:B------:R-:W-:Y:S01]  /*0330*/  UIMAD.WIDE.U32 UR6, UR8, UR14, URZ ;  /* 0x0000000e080672a5 */ /* 0x000fe2000f8e003f */
[----:B------:R-:W0:Y:S01]  /*0340*/  LDC.64 R2, c[0x0][0x240] ;  /* 0x00009000ff027b82 */ /* 0x000e220000000a00 */
[----:B-1----:R-:W-:Y:S01]  /*0350*/  IADD3 R7, R7, UR18, RZ ;  /* 0x0000001207077c10 */ /* 0x002fe2000fffe0ff */
[----:B------:R-:W-:Y:S02]  /*0360*/  UIMAD UR5, UR8, UR13, UR5 ;  /* 0x0000000d080572a4 */ /* 0x000fe4000f8e0205 */
[----:B------:R-:W-:Y:S01]  /*0370*/  UIMAD UR7, UR8, UR15, UR7 ;  /* 0x0000000f080772a4 */ /* 0x000fe2000f8e0207 */
[----:B------:R-:W-:Y:S01]  /*0380*/  VIADDMNMX R7, R7, 0xffffffff, R0, PT ;  /* 0xffffffff07077846 */ /* 0x000fe20003800100 */
[----:B------:R-:W-:Y:S01]  /*0390*/  ULDC.64 UR12, c[0x0][0x230] ;  /* 0x00008c00000c7ab9 */ /* 0x000fe20000000a00 */
[----:B------:R-:W-:Y:S01]  /*03a0*/  VIMNMX R0, RZ, UR18, !PT ;  /* 0x00000012ff007c48 */ /* 0x000fe2000ffe0100 */
[----:B------:R-:W-:-:S02]  /*03b0*/  ULDC UR8, c[0x0][0x288] ;  /* 0x0000a20000087ab9 */ /* 0x000fc40000000800 */
[----:B--2---:R-:W-:Y:S01]  /*03c0*/  UIADD3 UR8, UR10, UR8, URZ ;  /* 0x000000080a087290 */ /* 0x004fe2000fffe03f */
[----:B------:R-:W-:Y:S02]  /*03d0*/  IADD3 R7, R7, UR9, -R0 ;  /* 0x0000000907077c10 */ /* 0x000fe4000fffe800 */
[----:B------:R-:W-:Y:S01]  /*03e0*/  ULDC.64 UR10, c[0x0][0x268] ;  /* 0x00009a00000a7ab9 */ /* 0x000fe20000000a00 */
[----:B------:R-:W-:Y:S01]  /*03f0*/  UIMAD.WIDE.U32 UR6, UR8, UR12, UR6 ;  /* 0x0000000c080672a5 */ /* 0x000fe2000f8e0006 */
[----:B------:R-:W-:Y:S01]  /*0400*/  SHF.R.S32.HI R9, RZ, 0x1f, R7 ;  /* 0x0000001fff097819 */ /* 0x000fe20000011407 */
[----:B------:R-:W-:Y:S01]  /*0410*/  UIMAD.WIDE.U32 UR4, UR8, UR10, UR4 ;  /* 0x0000000a080472a5 */ /* 0x000fe2000f8e0004 */
[----:B---3--:R-:W-:Y:S01]  /*0420*/  IMAD R0, R5, R10, RZ ;  /* 0x0000000a05007224 */ /* 0x008fe200078e02ff */
[----:B------:R-:W-:Y:S02]  /*0430*/  UIMAD UR7, UR8, UR13, UR7 ;  /* 0x0000000d080772a4 */ /* 0x000fe4000f8e0207 */
[----:B------:R-:W-:Y:S01]  /*0440*/  UIMAD UR5, UR8, UR11, UR5 ;  /* 0x0000000b080572a4 */ /* 0x000fe2000f8e0205 */
[----:B0-----:R-:W-:-:S02]  /*0450*/  IMAD R6, R9, R2, RZ ;  /* 0x0000000209067224 */ /* 0x001fc400078e02ff */
[C---:B------:R-:W-:Y:S02]  /*0460*/  IMAD R9, R4.reuse, R11, R0 ;  /* 0x0000000b04097224 */ /* 0x040fe400078e0200 */
[----:B------:R-:W-:Y:S02]  /*0470*/  IMAD R11, R7, R3, R6 ;  /* 0x00000003070b7224 */ /* 0x000fe400078e0206 */
[----:B------:R-:W-:Y:S01]  /*0480*/  IMAD.WIDE.U32 R4, R4, R10, UR4 ;  /* 0x0000000404047e25 */ /* 0x000fe2000f8e000a */
[----:B------:R-:W-:-:S03]  /*0490*/  ULDC.64 UR4, c[0x0][0x248] ;  /* 0x0000920000047ab9 */ /* 0x000fc60000000a00 */
[----:B------:R-:W-:Y:S01]  /*04a0*/  IMAD.WIDE.U32 R6, R7, R2, UR6 ;  /* 0x0000000607067e25 */ /* 0x000fe2000f8e0002 */
[----:B------:R-:W-:Y:S01]  /*04b0*/  ULDC.64 UR6, c[0x0][0x210] ;  /* 0x0000840000067ab9 */ /* 0x000fe20000000a00 */
[----:B------:R-:W-:Y:S02]  /*04c0*/  LEA R2, P0, R4, UR4, 0x1 ;  /* 0x0000000404027c11 */ /* 0x000fe4000f8008ff */
[----:B------:R-:W-:Y:S01]  /*04d0*/  IMAD.IADD R3, R5, 0x1, R9 ;  /* 0x0000000105037824 */ /* 0x000fe200078e0209 */
[----:B------:R-:W-:Y:S01]  /*04e0*/  LEA R9, P1, R6, UR6, 0x1 ;  /* 0x0000000606097c11 */ /* 0x000fe2000f8208ff */
[----:B------:R-:W-:-:S03]  /*04f0*/  IMAD.IADD R7, R7, 0x1, R11 ;  /* 0x0000000107077824 */ /* 0x000fc600078e020b */
[----:B------:R-:W-:Y:S02]  /*0500*/  LEA.HI.X R3, R4, UR5, R3, 0x1, P0 ;  /* 0x0000000504037c11 */ /* 0x000fe400080f0c03 */
[----:B------:R-:W-:Y:S02]  /*0510*/  LEA.HI.X R7, R6, UR7, R7, 0x1, P1 ;  /* 0x0000000706077c11 */ /* 0x000fe400088f0c07 */
[C---:B------:R-:W-:Y:S01]  /*0520*/  LOP3.LUT R6, R9.reuse, 0xfffffffd, RZ, 0xc0, !PT ;  /* 0xfffffffd09067812 */ /* 0x040fe200078ec0ff */
[----:B------:R0:W5:Y:S01]  /*0530*/  LDG.E.U16 R2, desc[UR16][R2.64] ;  /* 0x0000001002027981 */ /* 0x000162000c1e1500 */
[----:B------:R-:W-:-:S03]  /*0540*/  LOP3.LUT R0, R9, 0x2, RZ, 0xc0, !PT ;  /* 0x0000000209007812 */ /* 0x000fc600078ec0ff */
[----:B------:R0:W5:Y:S01]  /*0550*/  LD.E R5, desc[UR16][R6.64] ;  /* 0x0000001006057980 */ /* 0x000162000c101900 */
[----:B------:R-:W-:Y:S01]  /*0560*/  ISETP.EQ.U32.AND P0, PT, R0, RZ, PT ;  /* 0x000000ff0000720c */ /* 0x000fe20003f02070 */
[----:B------:R-:W-:-:S05]  /*0570*/  IMAD.MOV.U32 R0, RZ, RZ, 0x3254 ;  /* 0x00003254ff007424 */ /* 0x000fca00078e00ff */
[----:B------:R-:W-:-:S07]  /*0580*/  SEL R4, R0, 0x7610, P0 ;  /* 0x0000761000047807 */ /* 0x000fce0000000000 */
.L_x_157:
[----:B-----5:R-:W-:-:S05]  /*0590*/  HADD2.BF16_V2 R0, R5, R2.H0_H0 ;  /* 0x2000000205007230 */ /* 0x020fca0000200000 */
[----:B------:R-:W-:-:S06]  /*05a0*/  PRMT R0, R5, R4, R0 ;  /* 0x0000000405007216 */ /* 0x000fcc0000000000 */
[----:B------:R-:W2:Y:S02]  /*05b0*/  ATOM.E.CAS.STRONG.GPU PT, R0, [R6], R5, R0 ;  /* 0x000000050600738b */ /* 0x000ea400001ee100 */
[----:B--2---:R-:W-:Y:S02]  /*05c0*/  ISETP.NE.U32.AND P0, PT, R0, R5, PT ;  /* 0x000000050000720c */ /* 0x004fe40003f05070 */
[----:B------:R-:W-:-:S11]  /*05d0*/  MOV R5, R0 ;  /* 0x0000000000057202 */ /* 0x000fd60000000f00 */
[----:B------:R-:W-:Y:S05]  /*05e0*/  @P0 BRA `(.L_x_157) ;  /* 0xfffffffc00e80947 */ /* 0x000fea000383ffff */
[----:B------:R-:W-:Y:S05]  /*05f0*/  EXIT ;  /* 0x000000000000794d */ /* 0x000fea0003800000 */
        .weak           $__internal_33_$__cuda_sm20_rem_s64
        .type           $__internal_33_$__cuda_sm20_rem_s64,@function
        .size           $__internal_33_$__cuda_sm20_rem_s64,(.L_x_367 - $__internal_33_$__cuda_sm20_rem_s64)
$__internal_33_$__cuda_sm20_rem_s64:
        /* <DEDUP_REMOVED lines=22> */
[----:B------:R-:W-:Y:S02]  /*0760*/  IADD3.X R6, R11, R5, RZ, P0, !PT ;  /* 0x000000050b067210 */ /* 0x000fe400007fe4ff */
[----:B------:R-:W-:Y:S01]  /*0770*/  IADD3 R11, P4, RZ, -R2, RZ ;  /* 0x80000002ff0b7210 */ /* 0x000fe20007f9e0ff */
[----:B------:R-:W-:Y:S01]  /*0780*/  IMAD.WIDE.U32 R4, R7, UR4, RZ ;  /* 0x0000000407047c25 */ /* 0x000fe2000f8e00ff */
[----:B------:R-:W-:Y:S02]  /*0790*/  IADD3.X R9, RZ, RZ, R6, P2, P1 ;  /* 0x000000ffff097210 */ /* 0x000fe400017e2406 */
[----:B------:R-:W-:Y:S01]  /*07a0*/  ISETP.GE.AND P1, PT, R3, RZ, PT ;  /* 0x000000ff0300720c */ /* 0x000fe20003f26270 */
        /* <DEDUP_REMOVED lines=9> */
[----:B------:R-:W-:Y:S01]  /*0840*/  IMAD.X R7, RZ, RZ, ~R3, P4 ;  /* 0x000000ffff077224 */ /* 0x000fe200020e0e03 */
[----:B------:R-:W-:Y:S01]  /*0850*/  IADD3 R5, P3, R8, R5, RZ ;  /* 0x0000000508057210 */ /* 0x000fe20007f7e0ff */
[----:B------:R-:W-:-:S03]  /*0860*/  IMAD.HI.U32 R4, R9, R4, RZ ;  /* 0x0000000409047227 */ /* 0x000fc600078e00ff */
[----:B------:R-:W-:Y:S01]  /*0870*/  SEL R8, R7, R3, !P1 ;  /* 0x0000000307087207 */ /* 0x000fe20004800000 */
[----:B------:R-:W-:Y:S01]  /*0880*/  HFMA2.MMA R3, -RZ, RZ, 0, 0 ;  /* 0x00000000ff037435 */ /* 0x000fe200000001ff */
[----:B------:R-:W-:-:S04]  /*0890*/  IMAD.HI.U32 R2, R5, R6, RZ ;  /* 0x0000000605027227 */ /* 0x000fc800078e00ff */
[----:B------:R-:W-:-:S03]  /*08a0*/  IMAD.X R9, R4, 0x1, R9, P0 ;  /* 0x0000000104097824 */ /* 0x000fc600000e0609 */
[----:B------:R-:W-:Y:S02]  /*08b0*/  IMAD.WIDE.U32 R2, R5, R8, R2 ;  /* 0x0000000805027225 */ /* 0x000fe400078e0002 */
[----:B------:R-:W-:-:S05]  /*08c0*/  IADD3.X R9, RZ, RZ, R9, P3, P2 ;  /* 0x000000ffff097210 */ /* 0x000fca0001fe4409 */
[C---:B------:R-:W-:Y:S02]  /*08d0*/  IMAD R5, R9.reuse, R8, RZ ;  /* 0x0000000809057224 */ /* 0x040fe400078e02ff */
[----:B------:R-:W-:-:S04]  /*08e0*/  IMAD.HI.U32 R2, P0, R9, R6, R2 ;  /* 0x0000000609027227 */ /* 0x000fc80007800002 */
[----:B------:R-:W-:Y:S01]  /*08f0*/  IMAD.HI.U32 R4, R9, R8, RZ ;  /* 0x0000000809047227 */ /* 0x000fe200078e00ff */
[----:B------:R-:W-:-:S03]  /*0900*/  IADD3 R5, P2, R5, R2, RZ ;  /* 0x0000000205057210 */ /* 0x000fc60007f5e0ff */
[----:B------:R-:W-:Y:S02]  /*0910*/  IMAD.X R4, RZ, RZ, R4, P0 ;  /* 0x000000ffff047224 */ /* 0x000fe400000e0604 */
[----:B------:R-:W-:-:S04]  /*0920*/  IMAD.WIDE.U32 R2, R5, UR4, RZ ;  /* 0x0000000405027c25 */ /* 0x000fc8000f8e00ff */
[----:B------:R-:W-:Y:S01]  /*0930*/  IMAD.X R4, RZ, RZ, R4, P2 ;  /* 0x000000ffff047224 */ /* 0x000fe200010e0604 */
[----:B------:R-:W-:Y:S01]  /*0940*/  IADD3 R6, P2, -R2, R6, RZ ;  /* 0x0000000602067210 */ /* 0x000fe20007f5e1ff */
[----:B------:R-:W-:-:S03]  /*0950*/  IMAD R5, R5, UR5, R3 ;  /* 0x0000000505057c24 */ /* 0x000fc6000f8e0203 */
[----:B------:R-:W-:Y:S01]  /*0960*/  ISETP.GE.U32.AND P0, PT, R6, UR4, PT ;  /* 0x0000000406007c0c */ /* 0x000fe2000bf06070 */
[----:B------:R-:W-:-:S04]  /*0970*/  IMAD R4, R4, UR4, R5 ;  /* 0x0000000404047c24 */ /* 0x000fc8000f8e0205 */
[----:B------:R-:W-:Y:S01]  /*0980*/  IMAD.X R5, R8, 0x1, ~R4, P2 ;  /* 0x0000000108057824 */ /* 0x000fe200010e0e04 */
[----:B------:R-:W-:-:S04]  /*0990*/  IADD3 R3, P2, R6, -UR4, RZ ;  /* 0x8000000406037c10 */ /* 0x000fc8000ff5e0ff */
[C---:B------:R-:W-:Y:S02]  /*09a0*/  ISETP.GE.U32.AND.EX P0, PT, R5.reuse, UR5, PT, P0 ;  /* 0x0000000505007c0c */ /* 0x040fe4000bf06100 */
[----:B------:R-:W-:Y:S02]  /*09b0*/  IADD3.X R2, R5, ~UR5, RZ, P2, !PT ;  /* 0x8000000505027c10 */ /* 0x000fe400097fe4ff */
[----:B------:R-:W-:Y:S02]  /*09c0*/  SEL R3, R3, R6, P0 ;  /* 0x0000000603037207 */ /* 0x000fe40000000000 */
[----:B------:R-:W-:Y:S02]  /*09d0*/  SEL R2, R2, R5, P0 ;  /* 0x0000000502027207 */ /* 0x000fe40000000000 */
[C---:B------:R-:W-:Y:S02]  /*09e0*/  ISETP.GE.U32.AND P0, PT, R3.reuse, UR4, PT ;  /* 0x0000000403007c0c */ /* 0x040fe4000bf06070 */
[----:B------:R-:W-:-:S02]  /*09f0*/  IADD3 R4, P2, R3, -UR4, RZ ;  /* 0x8000000403047c10 */ /* 0x000fc4000ff5e0ff */
[C---:B------:R-:W-:Y:S02]  /*0a00*/  ISETP.GE.U32.AND.EX P0, PT, R2.reuse, UR5, PT, P0 ;  /* 0x0000000502007c0c */ /* 0x040fe4000bf06100 */
[----:B------:R-:W-:Y:S02]  /*0a10*/  IADD3.X R5, R2, ~UR5, RZ, P2, !PT ;  /* 0x8000000502057c10 */ /* 0x000fe400097fe4ff */
[----:B------:R-:W-:Y:S02]  /*0a20*/  SEL R4, R4, R3, P0 ;  /* 0x0000000304047207 */ /* 0x000fe40000000000 */
[----:B------:R-:W-:Y:S02]  /*0a30*/  SEL R5, R5, R2, P0 ;  /* 0x0000000205057207 */ /* 0x000fe40000000000 */
[----:B------:R-:W-:Y:S02]  /*0a40*/  IADD3 R3, P2, RZ, -R4, RZ ;  /* 0x80000004ff037210 */ /* 0x000fe40007f5e0ff */
[----:B------:R-:W-:-:S02]  /*0a50*/  ISETP.NE.U32.AND P0, PT, RZ, UR8, PT ;  /* 0x00000008ff007c0c */ /* 0x000fc4000bf05070 */
[-C--:B------:R-:W-:Y:S02]  /*0a60*/  IADD3.X R2, RZ, ~R5.reuse, RZ, P2, !PT ;  /* 0x80000005ff027210 */ /* 0x080fe400017fe4ff */
[----:B------:R-:W-:Y:S01]  /*0a70*/  SEL R4, R3, R4, !P1 ;  /* 0x0000000403047207 */ /* 0x000fe20004800000 */
[----:B------:R-:W-:Y:S01]  /*0a80*/  IMAD.MOV.U32 R3, RZ, RZ, 0x0 ;  /* 0x00000000ff037424 */ /* 0x000fe200078e00ff */
[----:B------:R-:W-:Y:S01]  /*0a90*/  SEL R5, R2, R5, !P1 ;  /* 0x0000000502057207 */ /* 0x000fe20004800000 */
[----:B------:R-:W-:Y:S01]  /*0aa0*/  IMAD.MOV.U32 R2, RZ, RZ, R0 ;  /* 0x000000ffff027224 */ /* 0x000fe200078e0000 */
[----:B------:R-:W-:-:S04]  /*0ab0*/  ISETP.NE.AND.EX P0, PT, RZ, UR9, PT, P0 ;  /* 0x00000009ff007c0c */ /* 0x000fc8000bf05300 */
[----:B------:R-:W-:Y:S02]  /*0ac0*/  SEL R4, R4, 0xffffffff, P0 ;  /* 0xffffffff04047807 */ /* 0x000fe40000000000 */
[----:B------:R-:W-:Y:S01]  /*0ad0*/  SEL R5, R5, 0xffffffff, P0 ;  /* 0xffffffff05057807 */ /* 0x000fe20000000000 */
[----:B------:R-:W-:Y:S06]  /*0ae0*/  RET.REL.NODEC R2 `(_ZN2at6native54_GLOBAL__N__757059ea_21_ReplicationPadding_cu_4a93dcdf31replication_pad_backward_kernelIN3c108BFloat16EEEvNS_27GenericPackedTensorAccessorIT_Lm3ENS_16DefaultPtrTraitsElEENS5_IKS6_Lm3ES7_lEEiii) ;  /* 0xfffffff402447950 */ /* 0x000fec0003c3ffff */
.L_x_158:
        /* <DEDUP_REMOVED lines=9> */
.L_x_367:


//--------------------- .text._ZN2at6native54_GLOBAL__N__757059ea_21_ReplicationPadding_cu_4a93dcdf31replication_pad_backward_kernelIN3c104HalfEEEvNS_27GenericPackedTensorAccessorIT_Lm3ENS_16DefaultPtrTraitsElEENS5_IKS6_Lm3ES7_lEEiii --------------------------
	.section	.text._ZN2at6native54_GLOBAL__N__757059ea_21_ReplicationPadding_cu_4a93dcdf31replication_pad_backward_kernelIN3c104HalfEEEvNS_27GenericPackedTensorAccessorIT_Lm3ENS_16DefaultPtrTraitsElEENS5_IKS6_Lm3ES7_lEEiii,"ax",@progbits
	.align	128
.text._ZN2at6native54_GLOBAL__N__757059ea_21_ReplicationPadding_cu_4a93dcdf31replication_pad_backward_kernelIN3c104HalfEEEvNS_27GenericPackedTensorAccessorIT_Lm3ENS_16DefaultPtrTraitsElEENS5_IKS6_Lm3ES7_lEEiii:
        .type           _ZN2at6native54_GLOBAL__N__757059ea_21_ReplicationPadding_cu_4a93dcdf31replication_pad_backward_kernelIN3c104HalfEEEvNS_27GenericPackedTensorAccessorIT_Lm3ENS_16DefaultPtrTraitsElEENS5_IKS6_Lm3ES7_lEEiii,@function
        .size           _ZN2at6native54_GLOBAL__N__757059ea_21_ReplicationPadding_cu_4a93dcdf31replication_pad_backward_kernelIN3c104HalfEEEvNS_27GenericPackedTensorAccessorIT_Lm3ENS_16DefaultPtrTraitsElEENS5_IKS6_Lm3ES7_lEEiii,(.L_x_369 - _ZN2at6native54_GLOBAL__N__757059ea_21_ReplicationPadding_cu_4a93dcdf31replication_pad_backward_kernelIN3c104HalfEEEvNS_27GenericPackedTensorAccessorIT_Lm3ENS_16DefaultPtrTraitsElEENS5_IKS6_Lm3ES7_lEEiii)
        .other          _ZN2at6native54_GLOBAL__N__757059ea_21_ReplicationPadding_cu_4a93dcdf31replication_pad_backward_kernelIN3c104HalfEEEvNS_27GenericPackedTensorAccessorIT_Lm3ENS_16DefaultPtrTraitsElEENS5_IKS6_Lm3ES7_lEEiii,@"STO_CUDA_ENTRY STV_DEFAULT"
_ZN2at6native54_GLOBAL__N__757059ea_21_ReplicationPadding_cu_4a93dcdf31replication_pad_backward_kernelIN3c104HalfEEEvNS_27GenericPackedTensorAccessorIT_Lm3ENS_16DefaultPtrTraitsElEENS5_IKS6_Lm3ES7_lEEiii:
        /* <DEDUP_REMOVED lines=16> */
[----:B------:R-:W-:Y:S05]  /*0100*/  CALL.REL.NOINC `($__internal_34_$__cuda_sm20_rem_s64) ;  /* 0x00000004003c7944 */ /* 0x000fea0003c00000 */
[----:B------:R-:W-:Y:S05]  /*0110*/  BRA `(.L_x_161) ;  /* 0x00000000004c7947 */ /* 0x000fea0003800000 */
.L_x_160:
        /* <DEDUP_REMOVED lines=19> */
.L_x_161:
[----:B------:R-:W-:Y:S05]  /*0250*/  BSYNC B0 ;  /* 0x0000000000007941 */ /* 0x000fea0003800000 */
.L_x_159:
        /* <DEDUP_REMOVED lines=51> */
.L_x_162:
[----:B-----5:R-:W-:-:S05]  /*0590*/  HADD2 R0, R5, R2.H0_H0 ;  /* 0x2000000205007230 */ /* 0x020fca0000000000 */
[----:B------:R-:W-:-:S06]  /*05a0*/  PRMT R0, R5, R4, R0 ;  /* 0x0000000405007216 */ /* 0x000fcc0000000000 */
[----:B------:R-:W2:Y:S02]  /*05b0*/  ATOM.E.CAS.STRONG.GPU PT, R0, [R6], R5, R0 ;  /* 0x000000050600738b */ /* 0x000ea400001ee100 */
[----:B--2---:R-:W-:Y:S02]  /*05c0*/  ISETP.NE.U32.AND P0, PT, R0, R5, PT ;  /* 0x000000050000720c */ /* 0x004fe40003f05070 */
[----:B------:R-:W-:-:S11]  /*05d0*/  MOV R5, R0 ;  /* 0x0000000000057202 */ /* 0x000fd60000000f00 */
[----:B------:R-:W-:Y:S05]  /*05e0*/  @P0 BRA `(.L_x_162) ;  /* 0xfffffffc00e80947 */ /* 0x000fea000383ffff */
[----:B------:R-:W-:Y:S05]  /*05f0*/  EXIT ;  /* 0x000000000000794d */ /* 0x000fea0003800000 */
        .weak           $__internal_34_$__cuda_sm20_rem_s64
        .type           $__internal_34_$__cuda_sm20_rem_s64,@function
        .size           $__internal_34_$__cuda_sm20_rem_s64,(.L_x_369 - $__internal_34_$__cuda_sm20_rem_s64)
$__internal_34_$__cuda_sm20_rem_s64:
        /* <DEDUP_REMOVED lines=78> */
[----:B------:R-:W-:Y:S06]  /*0ae0*/  RET.REL.NODEC R2 `(_ZN2at6native54_GLOBAL__N__757059ea_21_ReplicationPadding_cu_4a93dcdf31replication_pad_backward_kernelIN3c104HalfEEEvNS_27GenericPackedTensorAccessorIT_Lm3ENS_16DefaultPtrTraitsElEENS5_IKS6_Lm3ES7_lEEiii) ;  /* 0xfffffff402447950 */ /* 0x000fec0003c3ffff */
.L_x_163:
        /* <DEDUP_REMOVED lines=9> */
.L_x_369:


//--------------------- .text._ZN2at6native54_GLOBAL__N__757059ea_21_ReplicationPadding_cu_4a93dcdf31replication_pad_backward_kernelIN3c107complexIfEEEEvNS_27GenericPackedTensorAccessorIT_Lm3ENS_16DefaultPtrTraitsElEENS6_IKS7_Lm3ES8_lEEiii --------------------------
	.section	.text._ZN2at6native54_GLOBAL__N__757059ea_21_ReplicationPadding_cu_4a93dcdf31replication_pad_backward_kernelIN3c107complexIfEEEEvNS_27GenericPackedTensorAccessorIT_Lm3ENS_16DefaultPtrTraitsElEENS6_IKS7_Lm3ES8_lEEiii,"ax",@progbits
	.align	128
.text._ZN2at6native54_GLOBAL__N__757059ea_21_ReplicationPadding_cu_4a93dcdf31replication_pad_backward_kernelIN3c107complexIfEEEEvNS_27GenericPackedTensorAccessorIT_Lm3ENS_16DefaultPtrTraitsElEENS6_IKS7_Lm3ES8_lEEiii:
        .type           _ZN2at6native54_GLOBAL__N__757059ea_21_ReplicationPadding_cu_4a93dcdf31replication_pad_backward_kernelIN3c107complexIfEEEEvNS_27GenericPackedTensorAccessorIT_Lm3ENS_16DefaultPtrTraitsElEENS6_IKS7_Lm3ES8_lEEiii,@function
        .size           _ZN2at6native54_GLOBAL__N__757059ea_21_ReplicationPadding_cu_4a93dcdf31replication_pad_backward_kernelIN3c107complexIfEEEEvNS_27GenericPackedTensorAccessorIT_Lm3ENS_16DefaultPtrTraitsElEENS6_IKS7_Lm3ES8_lEEiii,(.L_x_371 - _ZN2at6native54_GLOBAL__N__757059ea_21_ReplicationPadding_cu_4a93dcdf31replication_pad_backward_kernelIN3c107complexIfEEEEvNS_27GenericPackedTensorAccessorIT_Lm3ENS_16DefaultPtrTraitsElEENS6_IKS7_Lm3ES8_lEEiii)
        .other          _ZN2at6native54_GLOBAL__N__757059ea_21_ReplicationPadding_cu_4a93dcdf31replication_pad_backward_kernelIN3c107complexIfEEEEvNS_27GenericPackedTensorAccessorIT_Lm3ENS_16DefaultPtrTraitsElEENS6_IKS7_Lm3ES8_lEEiii,@"STO_CUDA_ENTRY STV_DEFAULT"
_ZN2at6native54_GLOBAL__N__757059ea_21_ReplicationPadding_cu_4a93dcdf31replication_pad_backward_kernelIN3c107complexIfEEEEvNS_27GenericPackedTensorAccessorIT_Lm3ENS_16DefaultPtrTraitsElEENS6_IKS7_Lm3ES8_lEEiii:
        /* <DEDUP_REMOVED lines=16> */
[----:B------:R-:W-:Y:S05]  /*0100*/  CALL.REL.NOINC `($__internal_35_$__cuda_sm20_rem_s64) ;  /* 0x0000000400147944 */ /* 0x000fea0003c00000 */
[----:B------:R-:W-:Y:S05]  /*0110*/  BRA `(.L_x_166) ;  /* 0x00000000004c7947 */ /* 0x000fea0003800000 */
.L_x_165:
        /* <DEDUP_REMOVED lines=11> */
[----:B------:R-:W-:Y:S02]  /*01d0*/  IMAD R2, R5, UR14, R2 ;  /* 0x0000000e05027c24 */ /* 0x000fe4000f8e0202 */
[----:B------:R-:W-:-:S03]  /*01e0*/  IMAD.MOV.U32 R5, RZ, RZ, RZ ;  /* 0x000000ffff057224 */ /* 0x000fc600078e00ff */
[----:B------:R-:W-:-:S13]  /*01f0*/  ISETP.GE.U32.AND P0, PT, R2, UR14, PT ;  /* 0x0000000e02007c0c */ /* 0x000fda000bf06070 */
[----:B------:R-:W-:-:S05]  /*0200*/  @P0 VIADD R2, R2, -UR14 ;  /* 0x8000000e02020c36 */ /* 0x000fca0008000000 */
[----:B------:R-:W-:-:S13]  /*0210*/  ISETP.GE.U32.AND P0, PT, R2, UR14, PT ;  /* 0x0000000e02007c0c */ /* 0x000fda000bf06070 */
[----:B------:R-:W-:Y:S01]  /*0220*/  @P0 VIADD R2, R2, -UR14 ;  /* 0x8000000e02020c36 */ /* 0x000fe20008000000 */
[----:B------:R-:W-:-:S04]  /*0230*/  @!P1 LOP3.LUT R2, RZ, UR14, RZ, 0x33, !PT ;  /* 0x0000000eff029c12 */ /* 0x000fc8000f8e33ff */
[----:B------:R-:W-:-:S07]  /*0240*/  MOV R4, R2 ;  /* 0x0000000200047202 */ /* 0x000fce0000000f00 */
.L_x_166:
[----:B------:R-:W-:Y:S05]  /*0250*/  BSYNC B0 ;  /* 0x0000000000007941 */ /* 0x000fea0003800000 */
.L_x_164:
[----:B------:R-:W0:Y:S01]  /*0260*/  S2UR UR6, SR_CTAID.Y ;  /* 0x00000000000679c3 */ /* 0x000e220000002600 */
[----:B------:R-:W-:Y:S01]  /*0270*/  ULDC.64 UR16, c[0x0][0x280] ;  /* 0x0000a00000107ab9 */ /* 0x000fe20000000a00 */
[----:B------:R-:W-:Y:S01]  /*0280*/  ULDC.64 UR8, c[0x0][0x270] ;  /* 0x00009c0000087ab9 */ /* 0x000fe20000000a00 */
[----:B------:R-:W-:-:S05]  /*0290*/  ULDC.64 UR10, c[0x0][0x238] ;  /* 0x00008e00000a7ab9 */ /* 0x000fca0000000a00 */
[----:B------:R-:W1:Y:S08]  /*02a0*/  S2UR UR7, SR_CTAID.Z ;  /* 0x00000000000779c3 */ /* 0x000e700000002700 */
[----:B------:R-:W2:Y:S01]  /*02b0*/  LDC.64 R2, c[0x0][0x278] ;  /* 0x00009e00ff027b82 */ /* 0x000ea20000000a00 */
[----:B0-----:R-:W-:-:S07]  /*02c0*/  UIADD3 UR6, UR6, UR17, URZ ;  /* 0x0000001106067290 */ /* 0x001fce000fffe03f */
[----:B------:R-:W0:Y:S01]  /*02d0*/  LDC.64 R8, c[0x0][0x240] ;  /* 0x00009000ff087b82 */ /* 0x000e220000000a00 */
[----:B------:R-:W-:-:S03]  /*02e0*/  UIMAD.WIDE.U32 UR4, UR6, UR8, URZ ;  /* 0x00000008060472a5 */ /* 0x000fc6000f8e003f */
[----:B------:R-:W-:Y:S01]  /*02f0*/  ULDC UR8, c[0x0][0x288] ;  /* 0x0000a20000087ab9 */ /* 0x000fe20000000800 */
[----:B------:R-:W-:Y:S02]  /*0300*/  UIMAD UR5, UR6, UR9, UR5 ;  /* 0x00000009060572a4 */ /* 0x000fe4000f8e0205 */
[----:B-1----:R-:W-:-:S03]  /*0310*/  UIADD3 UR7, UR7, UR8, URZ ;  /* 0x0000000807077290 */ /* 0x002fc6000fffe03f */
[----:B------:R-:W-:Y:S02]  /*0320*/  ULDC.64 UR8, c[0x0][0x268] ;  /* 0x00009a0000087ab9 */ /* 0x000fe40000000a00 */
[----:B------:R-:W-:Y:S01]  /*0330*/  UIMAD.WIDE.U32 UR4, UR7, UR8, UR4 ;  /* 0x00000008070472a5 */ /* 0x000fe2000f8e0004 */
[----:B--2---:R-:W-:-:S03]  /*0340*/  IMAD R0, R5, R2, RZ ;  /* 0x0000000205007224 */ /* 0x004fc600078e02ff */
[----:B------:R-:W-:Y:S01]  /*0350*/  UIMAD UR5, UR7, UR9, UR5 ;  /* 0x00000009070572a4 */ /* 0x000fe2000f8e0205 */
[----:B------:R-:W-:-:S05]  /*0360*/  IMAD R5, R4, R3, R0 ;  /* 0x0000000304057224 */ /* 0x000fca00078e0200 */
[----:B------:R-:W-:Y:S01]  /*0370*/  IMAD.WIDE.U32 R2, R4, R2, UR4 ;  /* 0x0000000404027e25 */ /* 0x000fe2000f8e0002 */
[----:B------:R-:W-:-:S03]  /*0380*/  ULDC.64 UR4, c[0x0][0x248] ;  /* 0x0000920000047ab9 */ /* 0x000fc60000000a00 */
[----:B------:R-:W-:Y:S01]  /*0390*/  IMAD.IADD R3, R3, 0x1, R5 ;  /* 0x0000000103037824 */ /* 0x000fe200078e0205 */
[C---:B------:R-:W-:Y:S01]  /*03a0*/  LEA R6, P0, R2.reuse, UR4, 0x3 ;  /* 0x0000000402067c11 */ /* 0x040fe2000f8018ff */
[----:B------:R-:W1:Y:S03]  /*03b0*/  LDC R5, c[0x0][0x228] ;  /* 0x00008a00ff057b82 */ /* 0x000e660000000800 */
[----:B------:R-:W-:-:S05]  /*03c0*/  LEA.HI.X R7, R2, UR5, R3, 0x3, P0 ;  /* 0x0000000502077c11 */ /* 0x000fca00080f1c03 */
[----:B------:R2:W3:Y:S01]  /*03d0*/  LDG.E.64 R2, desc[UR12][R6.64] ;  /* 0x0000000c06027981 */ /* 0x0004e2000c1e1b00 */
[----:B------:R-:W-:Y:S02]  /*03e0*/  UIADD3 UR8, -UR16, URZ, URZ ;  /* 0x0000003f10087290 */ /* 0x000fe4000fffe13f */
[----:B------:R-:W-:Y:S01]  /*03f0*/  VIMNMX R4, R4, UR16, !PT ;  /* 0x0000001004047c48 */ /* 0x000fe2000ffe0100 */
[----:B------:R-:W-:Y:S01]  /*0400*/  UIMAD.WIDE.U32 UR4, UR6, UR10, URZ ;  /* 0x0000000a060472a5 */ /* 0x000fe2000f8e003f */
[----:B------:R-:W-:Y:S01]  /*0410*/  VIMNMX R0, RZ, UR16, !PT ;  /* 0x00000010ff007c48 */ /* 0x000fe2000ffe0100 */
[----:B------:R-:W-:Y:S02]  /*0420*/  UISETP.LT.AND UP0, UPT, URZ, UR8, UPT ;  /* 0x000000083f00728c */ /* 0x000fe4000bf01270 */
[----:B------:R-:W-:Y:S02]  /*0430*/  UIMAD UR5, UR6, UR11, UR5 ;  /* 0x0000000b060572a4 */ /* 0x000fe4000f8e0205 */
[----:B------:R-:W-:Y:S01]  /*0440*/  USEL UR8, URZ, UR8, !UP0 ;  /* 0x000000083f087287 */ /* 0x000fe2000c000000 */
[----:B-1----:R-:W-:-:S05]  /*0450*/  VIADD R5, R5, UR16 ;  /* 0x0000001005057c36 */ /* 0x002fca0008000000 */
[----:B------:R-:W-:-:S04]  /*0460*/  VIADDMNMX R5, R5, 0xffffffff, R4, PT ;  /* 0xffffffff05057846 */ /* 0x000fc80003800104 */
[----:B------:R-:W-:Y:S01]  /*0470*/  IADD3 R0, R5, UR8, -R0 ;  /* 0x0000000805007c10 */ /* 0x000fe2000fffe800 */
[----:B------:R-:W-:Y:S02]  /*0480*/  ULDC.64 UR8, c[0x0][0x230] ;  /* 0x00008c0000087ab9 */ /* 0x000fe40000000a00 */
[----:B------:R-:W-:Y:S01]  /*0490*/  UIMAD.WIDE.U32 UR4, UR7, UR8, UR4 ;  /* 0x00000008070472a5 */ /* 0x000fe2000f8e0004 */
[----:B------:R-:W-:-:S03]  /*04a0*/  SHF.R.S32.HI R5, RZ, 0x1f, R0 ;  /* 0x0000001fff057819 */ /* 0x000fc60000011400 */
[----:B------:R-:W-:Y:S02]  /*04b0*/  UIMAD UR5, UR7, UR9, UR5 ;  /* 0x00000009070572a4 */ /* 0x000fe4000f8e0205 */
[----:B0-----:R-:W-:-:S04]  /*04c0*/  IMAD R5, R5, R8, RZ ;  /* 0x0000000805057224 */ /* 0x001fc800078e02ff */
[C---:B------:R-:W-:Y:S02]  /*04d0*/  IMAD R5, R0.reuse, R9, R5 ;  /* 0x0000000900057224 */ /* 0x040fe400078e0205 */
[----:B--2---:R-:W-:Y:S01]  /*04e0*/  IMAD.WIDE.U32 R6, R0, R8, UR4 ;  /* 0x0000000400067e25 */ /* 0x004fe2000f8e0008 */
[----:B------:R-:W-:-:S04]  /*04f0*/  ULDC.64 UR4, c[0x0][0x210] ;  /* 0x0000840000047ab9 */ /* 0x000fc80000000a00 */
[----:B------:R-:W-:Y:S02]  /*0500*/  IADD3 R5, R7, R5, RZ ;  /* 0x0000000507057210 */ /* 0x000fe40007ffe0ff */
[----:B------:R-:W-:-:S04]  /*0510*/  LEA R4, P0, R6, UR4, 0x3 ;  /* 0x0000000406047c11 */ /* 0x000fc8000f8018ff */
[----:B------:R-:W-:-:S05]  /*0520*/  LEA.HI.X R5, R6, UR5, R5, 0x3, P0 ;  /* 0x0000000506057c11 */ /* 0x000fca00080f1c05 */
[----:B---3--:R-:W-:Y:S04]  /*0530*/  REDG.E.ADD.F32.FTZ.RN.STRONG.GPU desc[UR12][R4.64], R2 ;  /* 0x00000002040079a6 */ /* 0x008fe8000c10f38c */
[----:B------:R-:W-:Y:S01]  /*0540*/  REDG.E.ADD.F32.FTZ.RN.STRONG.GPU desc[UR12][R4.64+0x4], R3 ;  /* 0x00000403040079a6 */ /* 0x000fe2000c10f38c */
[----:B------:R-:W-:Y:S05]  /*0550*/  EXIT ;  /* 0x000000000000794d */ /* 0x000fea0003800000 */
        .weak           $__internal_35_$__cuda_sm20_rem_s64
        .type           $__internal_35_$__cuda_sm20_rem_s64,@function
        .size           $__internal_35_$__cuda_sm20_rem_s64,(.L_x_371 - $__internal_35_$__cuda_sm20_rem_s64)
$__internal_35_$__cuda_sm20_rem_s64:
        /* <DEDUP_REMOVED lines=40> */
[----:B------:R-:W-:Y:S01]  /*07e0*/  IMAD.HI.U32 R2, R5, R6, RZ ;  /* 0x0000000605027227 */ /* 0x000fe200078e00ff */
[----:B------:R-:W-:-:S03]  /*07f0*/  IADD3.X R9, R4, R9, RZ, P0, !PT ;  /* 0x0000000904097210 */ /* 0x000fc600007fe4ff */
[----:B------:R-:W-:Y:S01]  /*0800*/  IMAD.MOV.U32 R3, RZ, RZ, RZ ;  /* 0x000000ffff037224 */ /* 0x000fe200078e00ff */
[----:B------:R-:W-:Y:S01]  /*0810*/  IADD3.X R9, RZ, RZ, R9, P3, P2 ;  /* 0x000000ffff097210 */ /* 0x000fe20001fe4409 */
        /* <DEDUP_REMOVED lines=26> */
[----:B------:R-:W-:Y:S01]  /*09c0*/  SEL R4, R3, R4, !P1 ;  /* 0x0000000403047207 */ /* 0x000fe20004800000 */
[----:B------:R-:W-:Y:S01]  /*09d0*/  IMAD.X R2, RZ, RZ, ~R5, P2 ;  /* 0x000000ffff027224 */ /* 0x000fe200010e0e05 */
[----:B------:R-:W-:Y:S01]  /*09e0*/  ISETP.NE.AND.EX P0, PT, RZ, UR7, PT, P0 ;  /* 0x00000007ff007c0c */ /* 0x000fe2000bf05300 */
[----:B------:R-:W-:-:S03]  /*09f0*/  IMAD.MOV.U32 R3, RZ, RZ, 0x0 ;  /* 0x00000000ff037424 */ /* 0x000fc600078e00ff */
[----:B------:R-:W-:Y:S02]  /*0a00*/  SEL R5, R2, R5, !P1 ;  /* 0x0000000502057207 */ /* 0x000fe40004800000 */
[----:B------:R-:W-:Y:S02]  /*0a10*/  MOV R2, R0 ;  /* 0x0000000000027202 */ /* 0x000fe40000000f00 */
[----:B------:R-:W-:Y:S02]  /*0a20*/  SEL R4, R4, 0xffffffff, P0 ;  /* 0xffffffff04047807 */ /* 0x000fe40000000000 */
[----:B------:R-:W-:Y:S01]  /*0a30*/  SEL R5, R5, 0xffffffff, P0 ;  /* 0xffffffff05057807 */ /* 0x000fe20000000000 */
[----:B------:R-:W-:Y:S06]  /*0a40*/  RET.REL.NODEC R2 `(_ZN2at6native54_GLOBAL__N__757059ea_21_ReplicationPadding_cu_4a93dcdf31replication_pad_backward_kernelIN3c107complexIfEEEEvNS_27GenericPackedTensorAccessorIT_Lm3ENS_16DefaultPtrTraitsElEENS6_IKS7_Lm3ES8_lEEiii) ;  /* 0xfffffff4026c7950 */ /* 0x000fec0003c3ffff */
.L_x_167:
        /* <DEDUP_REMOVED lines=11> */
.L_x_371:


//--------------------- .text._ZN2at6native54_GLOBAL__N__757059ea_21_ReplicationPadding_cu_4a93dcdf31replication_pad_backward_kernelIN3c107complexIdEEEEvNS_27GenericPackedTensorAccessorIT_Lm3ENS_16DefaultPtrTraitsElEENS6_IKS7_Lm3ES8_lEEiii --------------------------
	.section	.text._ZN2at6native54_GLOBAL__N__757059ea_21_ReplicationPadding_cu_4a93dcdf31replication_pad_backward_kernelIN3c107complexIdEEEEvNS_27GenericPackedTensorAccessorIT_Lm3ENS_16DefaultPtrTraitsElEENS6_IKS7_Lm3ES8_lEEiii,"ax",@progbits
	.align	128
.text._ZN2at6native54_GLOBAL__N__757059ea_21_ReplicationPadding_cu_4a93dcdf31replication_pad_backward_kernelIN3c107complexIdEEEEvNS_27GenericPackedTensorAccessorIT_Lm3ENS_16DefaultPtrTraitsElEENS6_IKS7_Lm3ES8_lEEiii:
        .type           _ZN2at6native54_GLOBAL__N__757059ea_21_ReplicationPadding_cu_4a93dcdf31replication_pad_backward_kernelIN3c107complexIdEEEEvNS_27GenericPackedTensorAccessorIT_Lm3ENS_16DefaultPtrTraitsElEENS6_IKS7_Lm3ES8_lEEiii,@function
        .size           _ZN2at6native54_GLOBAL__N__757059ea_21_ReplicationPadding_cu_4a93dcdf31replication_pad_backward_kernelIN3c107complexIdEEEEvNS_27GenericPackedTensorAccessorIT_Lm3ENS_16DefaultPtrTraitsElEENS6_IKS7_Lm3ES8_lEEiii,(.L_x_373 - _ZN2at6native54_GLOBAL__N__757059ea_21_ReplicationPadding_cu_4a93dcdf31replication_pad_backward_kernelIN3c107complexIdEEEEvNS_27GenericPackedTensorAccessorIT_Lm3ENS_16DefaultPtrTraitsElEENS6_IKS7_Lm3ES8_lEEiii)
        .other          _ZN2at6native54_GLOBAL__N__757059ea_21_ReplicationPadding_cu_4a93dcdf31replication_pad_backward_kernelIN3c107complexIdEEEEvNS_27GenericPackedTensorAccessorIT_Lm3ENS_16DefaultPtrTraitsElEENS6_IKS7_Lm3ES8_lEEiii,@"STO_CUDA_ENTRY STV_DEFAULT"
_ZN2at6native54_GLOBAL__N__757059ea_21_ReplicationPadding_cu_4a93dcdf31replication_pad_backward_kernelIN3c107complexIdEEEEvNS_27GenericPackedTensorAccessorIT_Lm3ENS_16DefaultPtrTraitsElEENS6_IKS7_Lm3ES8_lEEiii:
        /* <DEDUP_REMOVED lines=16> */
[----:B------:R-:W-:Y:S05]  /*0100*/  CALL.REL.NOINC `($__internal_36_$__cuda_sm20_rem_s64) ;  /* 0x0000000400187944 */ /* 0x000fea0003c00000 */
[----:B------:R-:W-:Y:S02]  /*0110*/  IMAD.MOV.U32 R2, RZ, RZ, R4 ;  /* 0x000000ffff027224 */ /* 0x000fe400078e0004 */
[----:B------:R-:W-:Y:S01]  /*0120*/  IMAD.MOV.U32 R3, RZ, RZ, R5 ;  /* 0x000000ffff037224 */ /* 0x000fe200078e0005 */
[----:B------:R-:W-:Y:S06]  /*0130*/  BRA `(.L_x_170) ;  /* 0x0000000000487947 */ /* 0x000fec0003800000 */
.L_x_169:
        /* <DEDUP_REMOVED lines=8> */
[----:B------:R-:W-:-:S04]  /*01c0*/  IMAD.HI.U32 R5, R5, R3, R4 ;  /* 0x0000000305057227 */ /* 0x000fc800078e0004 */
[----:B------:R-:W-:Y:S02]  /*01d0*/  IMAD.MOV.U32 R3, RZ, RZ, RZ ;  /* 0x000000ffff037224 */ /* 0x000fe400078e00ff */
[----:B------:R-:W-:-:S04]  /*01e0*/  IMAD.HI.U32 R5, R5, R2, RZ ;  /* 0x0000000205057227 */ /* 0x000fc800078e00ff */
[----:B------:R-:W-:-:S04]  /*01f0*/  IMAD.MOV R5, RZ, RZ, -R5 ;  /* 0x000000ffff057224 */ /* 0x000fc800078e0a05 */
[----:B------:R-:W-:-:S05]  /*0200*/  IMAD R2, R5, UR14, R2 ;  /* 0x0000000e05027c24 */ /* 0x000fca000f8e0202 */
[----:B------:R-:W-:-:S13]  /*0210*/  ISETP.GE.U32.AND P0, PT, R2, UR14, PT ;  /* 0x0000000e02007c0c */ /* 0x000fda000bf06070 */
[----:B------:R-:W-:-:S04]  /*0220*/  @P0 IADD3 R2, R2, -UR14, RZ ;  /* 0x8000000e02020c10 */ /* 0x000fc8000fffe0ff */
[----:B------:R-:W-:-:S13]  /*0230*/  ISETP.GE.U32.AND P0, PT, R2, UR14, PT ;  /* 0x0000000e02007c0c */ /* 0x000fda000bf06070 */
[----:B------:R-:W-:Y:S01]  /*0240*/  @P0 VIADD R2, R2, -UR14 ;  /* 0x8000000e02020c36 */ /* 0x000fe20008000000 */
[----:B------:R-:W-:-:S07]  /*0250*/  @!P1 LOP3.LUT R2, RZ, UR14, RZ, 0x33, !PT ;  /* 0x0000000eff029c12 */ /* 0x000fce000f8e33ff */
.L_x_170:
[----:B------:R-:W-:Y:S05]  /*0260*/  BSYNC B0 ;  /* 0x0000000000007941 */ /* 0x000fea0003800000 */
.L_x_168:
        /* <DEDUP_REMOVED lines=18> */
[----:B------:R-:W-:-:S04]  /*0390*/  ULDC.64 UR4, c[0x0][0x248] ;  /* 0x0000920000047ab9 */ /* 0x000fc80000000a00 */
[----:B------:R-:W-:Y:S02]  /*03a0*/  IADD3 R3, R5, R3, RZ ;  /* 0x0000000305037210 */ /* 0x000fe40007ffe0ff */
[----:B------:R-:W-:-:S04]  /*03b0*/  LEA R6, P0, R4, UR4, 0x4 ;  /* 0x0000000404067c11 */ /* 0x000fc8000f8020ff */
[----:B------:R-:W-:Y:S02]  /*03c0*/  LEA.HI.X R7, R4, UR5, R3, 0x4, P0 ;  /* 0x0000000504077c11 */ /* 0x000fe400080f2403 */
[----:B------:R-:W1:Y:S04]  /*03d0*/  LDC R3, c[0x0][0x228] ;  /* 0x00008a00ff037b82 */ /* 0x000e680000000800 */
[----:B------:R-:W2:Y:S01]  /*03e0*/  LDG.E.128 R4, desc[UR12][R6.64] ;  /* 0x0000000c06047981 */ /* 0x000ea2000c1e1d00 */
[----:B------:R-:W-:Y:S02]  /*03f0*/  UIADD3 UR8, -UR16, URZ, URZ ;  /* 0x0000003f10087290 */ /* 0x000fe4000fffe13f */
[----:B------:R-:W-:Y:S01]  /*0400*/  VIMNMX R2, R2, UR16, !PT ;  /* 0x0000001002027c48 */ /* 0x000fe2000ffe0100 */
[----:B------:R-:W-:Y:S01]  /*0410*/  UIMAD.WIDE.U32 UR4, UR6, UR10, URZ ;  /* 0x0000000a060472a5 */ /* 0x000fe2000f8e003f */
[----:B------:R-:W-:Y:S01]  /*0420*/  VIMNMX R0, RZ, UR16, !PT ;  /* 0x00000010ff007c48 */ /* 0x000fe2000ffe0100 */
[----:B------:R-:W-:-:S02]  /*0430*/  UISETP.LT.AND UP0, UPT, URZ, UR8, UPT ;  /* 0x000000083f00728c */ /* 0x000fc4000bf01270 */
        /* <DEDUP_REMOVED lines=11> */
[----:B------:R-:W-:Y:S01]  /*04f0*/  IMAD.WIDE.U32 R8, R0, R8, UR4 ;  /* 0x0000000400087e25 */ /* 0x000fe2000f8e0008 */
[----:B------:R-:W-:-:S03]  /*0500*/  ULDC.64 UR4, c[0x0][0x210] ;  /* 0x0000840000047ab9 */ /* 0x000fc60000000a00 */
[----:B------:R-:W-:Y:S01]  /*0510*/  IMAD.IADD R3, R9, 0x1, R3 ;  /* 0x0000000109037824 */ /* 0x000fe200078e0203 */
[----:B------:R-:W-:-:S04]  /*0520*/  LEA R2, P0, R8, UR4, 0x4 ;  /* 0x0000000408027c11 */ /* 0x000fc8000f8020ff */
[----:B------:R-:W-:-:S05]  /*0530*/  LEA.HI.X R3, R8, UR5, R3, 0x4, P0 ;  /* 0x0000000508037c11 */ /* 0x000fca00080f2403 */
[----:B--2---:R-:W-:Y:S04]  /*0540*/  REDG.E.ADD.F64.RN.STRONG.GPU desc[UR12][R2.64], R4 ;  /* 0x00000004020079a6 */ /* 0x004fe8000c10ff8c */
[----:B------:R-:W-:Y:S01]  /*0550*/  REDG.E.ADD.F64.RN.STRONG.GPU desc[UR12][R2.64+0x8], R6 ;  /* 0x00000806020079a6 */ /* 0x000fe2000c10ff8c */
[----:B------:R-:W-:Y:S05]  /*0560*/  EXIT ;  /* 0x000000000000794d */ /* 0x000fea0003800000 */
        .weak           $__internal_36_$__cuda_sm20_rem_s64
        .type           $__internal_36_$__cuda_sm20_rem_s64,@function
        .size           $__internal_36_$__cuda_sm20_rem_s64,(.L_x_373 - $__internal_36_$__cuda_sm20_rem_s64)
$__internal_36_$__cuda_sm20_rem_s64:
        /* <DEDUP_REMOVED lines=78> */
[----:B------:R-:W-:Y:S06]  /*0a50*/  RET.REL.NODEC R2 `(_ZN2at6native54_GLOBAL__N__757059ea_21_ReplicationPadding_cu_4a93dcdf31replication_pad_backward_kernelIN3c107complexIdEEEEvNS_27GenericPackedTensorAccessorIT_Lm3ENS_16DefaultPtrTraitsElEENS6_IKS7_Lm3ES8_lEEiii) ;  /* 0xfffffff402687950 */ /* 0x000fec0003c3ffff */
.L_x_171:
        /* <DEDUP_REMOVED lines=10> */
.L_x_373:


//--------------------- .text._ZN2at6native54_GLOBAL__N__757059ea_21_ReplicationPadding_cu_4a93dcdf31replication_pad_backward_kernelIfEEvNS_27GenericPackedTensorAccessorIT_Lm3ENS_16DefaultPtrTraitsElEENS3_IKS4_Lm3ES5_lEEiii --------------------------
	.section	.text._ZN2at6native54_GLOBAL__N__757059ea_21_ReplicationPadding_cu_4a93dcdf31replication_pad_backward_kernelIfEEvNS_27GenericPackedTensorAccessorIT_Lm3ENS_16DefaultPtrTraitsElEENS3_IKS4_Lm3ES5_lEEiii,"ax",@progbits
	.align	128
.text._ZN2at6native54_GLOBAL__N__757059ea_21_ReplicationPadding_cu_4a93dcdf31replication_pad_backward_kernelIfEEvNS_27GenericPackedTensorAccessorIT_Lm3ENS_16DefaultPtrTraitsElEENS3_IKS4_Lm3ES5_lEEiii:
        .type           _ZN2at6native54_GLOBAL__N__757059ea_21_ReplicationPadding_cu_4a93dcdf31replication_pad_backward_kernelIfEEvNS_27GenericPackedTensorAccessorIT_Lm3ENS_16DefaultPtrTraitsElEENS3_IKS4_Lm3ES5_lEEiii,@function
        .size           _ZN2at6native54_GLOBAL__N__757059ea_21_ReplicationPadding_cu_4a93dcdf31replication_pad_backward_kernelIfEEvNS_27GenericPackedTensorAccessorIT_Lm3ENS_16DefaultPtrTraitsElEENS3_IKS4_Lm3ES5_lEEiii,(.L_x_375 - _ZN2at6native54_GLOBAL__N__757059ea_21_ReplicationPadding_cu_4a93dcdf31replication_pad_backward_kernelIfEEvNS_27GenericPackedTensorAccessorIT_Lm3ENS_16DefaultPtrTraitsElEENS3_IKS4_Lm3ES5_lEEiii)
        .other          _ZN2at6native54_GLOBAL__N__757059ea_21_ReplicationPadding_cu_4a93dcdf31replication_pad_backward_kernelIfEEvNS_27GenericPackedTensorAccessorIT_Lm3ENS_16DefaultPtrTraitsElEENS3_IKS4_Lm3ES5_lEEiii,@"STO_CUDA_ENTRY STV_DEFAULT"
_ZN2at6native54_GLOBAL__N__757059ea_21_ReplicationPadding_cu_4a93dcdf31replication_pad_backward_kernelIfEEvNS_27GenericPackedTensorAccessorIT_Lm3ENS_16DefaultPtrTraitsElEENS3_IKS4_Lm3ES5_lEEiii:
        /* <DEDUP_REMOVED lines=16> */
[----:B------:R-:W-:Y:S05]  /*0100*/  CALL.REL.NOINC `($__internal_37_$__cuda_sm20_rem_s64) ;  /* 0x0000000400147944 */ /* 0x000fea0003c00000 */
[----:B------:R-:W-:Y:S02]  /*0110*/  IMAD.MOV.U32 R2, RZ, RZ, R4 ;  /* 0x000000ffff027224 */ /* 0x000fe400078e0004 */
[----:B------:R-:W-:Y:S01]  /*0120*/  IMAD.MOV.U32 R3, RZ, RZ, R5 ;  /* 0x000000ffff037224 */ /* 0x000fe200078e0005 */
[----:B------:R-:W-:Y:S06]  /*0130*/  BRA `(.L_x_174) ;  /* 0x0000000000487947 */ /* 0x000fec0003800000 */
.L_x_173:
        /* <DEDUP_REMOVED lines=18> */
.L_x_174:
[----:B------:R-:W-:Y:S05]  /*0260*/  BSYNC B0 ;  /* 0x0000000000007941 */ /* 0x000fea0003800000 */
.L_x_172:
        /* <DEDUP_REMOVED lines=23> */
[----:B------:R-:W2:Y:S01]  /*03e0*/  LDG.E R7, desc[UR12][R6.64] ;  /* 0x0000000c06077981 */ /* 0x000ea2000c1e1900 */
        /* <DEDUP_REMOVED lines=21> */
[----:B--2---:R-:W-:Y:S01]  /*0540*/  REDG.E.ADD.F32.FTZ.RN.STRONG.GPU desc[UR12][R4.64], R7 ;  /* 0x00000007040079a6 */ /* 0x004fe2000c10f38c */
[----:B------:R-:W-:Y:S05]  /*0550*/  EXIT ;  /* 0x000000000000794d */ /* 0x000fea0003800000 */
        .weak           $__internal_37_$__cuda_sm20_rem_s64
        .type           $__internal_37_$__cuda_sm20_rem_s64,@function
        .size           $__internal_37_$__cuda_sm20_rem_s64,(.L_x_375 - $__internal_37_$__cuda_sm20_rem_s64)
$__internal_37_$__cuda_sm20_rem_s64:
        /* <DEDUP_REMOVED lines=78> */
[----:B------:R-:W-:Y:S06]  /*0a40*/  RET.REL.NODEC R2 `(_ZN2at6native54_GLOBAL__N__757059ea_21_ReplicationPadding_cu_4a93dcdf31replication_pad_backward_kernelIfEEvNS_27GenericPackedTensorAccessorIT_Lm3ENS_16DefaultPtrTraitsElEENS3_IKS4_Lm3ES5_lEEiii) ;  /* 0xfffffff4026c7950 */ /* 0x000fec0003c3ffff */
.L_x_175:
        /* <DEDUP_REMOVED lines=11> */
.L_x_375:


//--------------------- .text._ZN2at6native54_GLOBAL__N__757059ea_21_ReplicationPadding_cu_4a93dcdf31replication_pad_backward_kernelIdEEvNS_27GenericPackedTensorAccessorIT_Lm3ENS_16DefaultPtrTraitsElEENS3_IKS4_Lm3ES5_lEEiii --------------------------
	.section	.text._ZN2at6native54_GLOBAL__N__757059ea_21_ReplicationPadding_cu_4a93dcdf31replication_pad_backward_kernelIdEEvNS_27GenericPackedTensorAccessorIT_Lm3ENS_16DefaultPtrTraitsElEENS3_IKS4_Lm3ES5_lEEiii,"ax",@progbits
	.align	128
.text._ZN2at6native54_GLOBAL__N__757059ea_21_ReplicationPadding_cu_4a93dcdf31replication_pad_backward_kernelIdEEvNS_27GenericPackedTensorAccessorIT_Lm3ENS_16DefaultPtrTraitsElEENS3_IKS4_Lm3ES5_lEEiii:
        .type           _ZN2at6native54_GLOBAL__N__757059ea_21_ReplicationPadding_cu_4a93dcdf31replication_pad_backward_kernelIdEEvNS_27GenericPackedTensorAccessorIT_Lm3ENS_16DefaultPtrTraitsElEENS3_IKS4_Lm3ES5_lEEiii,@function
        .size           _ZN2at6native54_GLOBAL__N__757059ea_21_ReplicationPadding_cu_4a93dcdf31replication_pad_backward_kernelIdEEvNS_27GenericPackedTensorAccessorIT_Lm3ENS_16DefaultPtrTraitsElEENS3_IKS4_Lm3ES5_lEEiii,(.L_x_377 - _ZN2at6native54_GLOBAL__N__757059ea_21_ReplicationPadding_cu_4a93dcdf31replication_pad_backward_kernelIdEEvNS_27GenericPackedTensorAccessorIT_Lm3ENS_16DefaultPtrTraitsElEENS3_IKS4_Lm3ES5_lEEiii)
        .other          _ZN2at6native54_GLOBAL__N__757059ea_21_ReplicationPadding_cu_4a93dcdf31replication_pad_backward_kernelIdEEvNS_27GenericPackedTensorAccessorIT_Lm3ENS_16DefaultPtrTraitsElEENS3_IKS4_Lm3ES5_lEEiii,@"STO_CUDA_ENTRY STV_DEFAULT"
_ZN2at6native54_GLOBAL__N__757059ea_21_ReplicationPadding_cu_4a93dcdf31replication_pad_backward_kernelIdEEvNS_27GenericPackedTensorAccessorIT_Lm3ENS_16DefaultPtrTraitsElEENS3_IKS4_Lm3ES5_lEEiii:
        /* <DEDUP_REMOVED lines=16> */
[----:B------:R-:W-:Y:S05]  /*0100*/  CALL.REL.NOINC `($__internal_38_$__cuda_sm20_rem_s64) ;  /* 0x0000000400107944 */ /* 0x000fea0003c00000 */
[----:B------:R-:W-:Y:S05]  /*0110*/  BRA `(.L_x_178) ;  /* 0x00000000004c7947 */ /* 0x000fea0003800000 */
.L_x_177:
        /* <DEDUP_REMOVED lines=19> */
.L_x_178:
[----:B------:R-:W-:Y:S05]  /*0250*/  BSYNC B0 ;  /* 0x0000000000007941 */ /* 0x000fea0003800000 */
.L_x_176:
        /* <DEDUP_REMOVED lines=36> */
[----:B--2---:R-:W-:-:S03]  /*04a0*/  SHF.R.S32.HI R7, RZ, 0x1f, R5 ;  /* 0x0000001fff077819 */ /* 0x004fc60000011405 */
[----:B------:R-:W-:Y:S02]  /*04b0*/  UIMAD UR5, UR7, UR9, UR5 ;  /* 0x00000009070572a4 */ /* 0x000fe4000f8e0205 */
[----:B0-----:R-:W-:-:S04]  /*04c0*/  IMAD R0, R7, R8, RZ ;  /* 0x0000000807007224 */ /* 0x001fc800078e02ff */
[C---:B------:R-:W-:Y:S02]  /*04d0*/  IMAD R7, R5.reuse, R9, R0 ;  /* 0x0000000905077224 */ /* 0x040fe400078e0200 */
[----:B------:R-:W-:Y:S01]  /*04e0*/  IMAD.WIDE.U32 R4, R5, R8, UR4 ;  /* 0x0000000405047e25 */ /* 0x000fe2000f8e0008 */
[----:B------:R-:W-:-:S04]  /*04f0*/  ULDC.64 UR4, c[0x0][0x210] ;  /* 0x0000840000047ab9 */ /* 0x000fc80000000a00 */
[----:B------:R-:W-:Y:S02]  /*0500*/  IADD3 R5, R5, R7, RZ ;  /* 0x0000000705057210 */ /* 0x000fe40007ffe0ff */
[----:B------:R-:W-:-:S04]  /*0510*/  LEA R6, P0, R4, UR4, 0x3 ;  /* 0x0000000404067c11 */ /* 0x000fc8000f8018ff */
[----:B------:R-:W-:-:S05]  /*0520*/  LEA.HI.X R7, R4, UR5, R5, 0x3, P0 ;  /* 0x0000000504077c11 */ /* 0x000fca00080f1c05 */
[----:B---3--:R-:W-:Y:S01]  /*0530*/  REDG.E.ADD.F64.RN.STRONG.GPU desc[UR12][R6.64], R2 ;  /* 0x00000002060079a6 */ /* 0x008fe2000c10ff8c */
[----:B------:R-:W-:Y:S05]  /*0540*/  EXIT ;  /* 0x000000000000794d */ /* 0x000fea0003800000 */
        .weak           $__internal_38_$__cuda_sm20_rem_s64
        .type           $__internal_38_$__cuda_sm20_rem_s64,@function
        .size           $__internal_38_$__cuda_sm20_rem_s64,(.L_x_377 - $__internal_38_$__cuda_sm20_rem_s64)
$__internal_38_$__cuda_sm20_rem_s64:
        /* <DEDUP_REMOVED lines=78> */
[----:B------:R-:W-:Y:S06]  /*0a30*/  RET.REL.NODEC R2 `(_ZN2at6native54_GLOBAL__N__757059ea_21_ReplicationPadding_cu_4a93dcdf31replication_pad_backward_kernelIdEEvNS_27GenericPackedTensorAccessorIT_Lm3ENS_16DefaultPtrTraitsElEENS3_IKS4_Lm3ES5_lEEiii) ;  /* 0xfffffff402707950 */ /* 0x000fec0003c3ffff */
.L_x_179:
        /* <DEDUP_REMOVED lines=12> */
.L_x_377:


//--------------------- .text._ZN2at6native54_GLOBAL__N__757059ea_21_ReplicationPadding_cu_4a93dcdf32replication_pad_forward_kernel1dIN3c108BFloat16EEEvNS_27GenericPackedTensorAccessorIKT_Lm3ENS_16DefaultPtrTraitsElEENS5_IS6_Lm3ES8_lEEiii --------------------------
	.section	.text._ZN2at6native54_GLOBAL__N__757059ea_21_ReplicationPadding_cu_4a93dcdf32replication_pad_forward_kernel1dIN3c108BFloat16EEEvNS_27GenericPackedTensorAccessorIKT_Lm3ENS_16DefaultPtrTraitsElEENS5_IS6_Lm3ES8_lEEiii,"ax",@progbits
	.align	128
.text._ZN2at6native54_GLOBAL__N__757059ea_21_ReplicationPadding_cu_4a93dcdf32replication_pad_forward_kernel1dIN3c108BFloat16EEEvNS_27GenericPackedTensorAccessorIKT_Lm3ENS_16DefaultPtrTraitsElEENS5_IS6_Lm3ES8_lEEiii:
        .type           _ZN2at6native54_GLOBAL__N__757059ea_21_ReplicationPadding_cu_4a93dcdf32replication_pad_forward_kernel1dIN3c108BFloat16EEEvNS_27GenericPackedTensorAccessorIKT_Lm3ENS_16DefaultPtrTraitsElEENS5_IS6_Lm3ES8_lEEiii,@function
        .size           _ZN2at6native54_GLOBAL__N__757059ea_21_ReplicationPadding_cu_4a93dcdf32replication_pad_forward_kernel1dIN3c108BFloat16EEEvNS_27GenericPackedTensorAccessorIKT_Lm3ENS_16DefaultPtrTraitsElEENS5_IS6_Lm3ES8_lEEiii,(.L_x_379 - _ZN2at6native54_GLOBAL__N__757059ea_21_ReplicationPadding_cu_4a93dcdf32replication_pad_forward_kernel1dIN3c108BFloat16EEEvNS_27GenericPackedTensorAccessorIKT_Lm3ENS_16DefaultPtrTraitsElEENS5_IS6_Lm3ES8_lEEiii)
        .other          _ZN2at6native54_GLOBAL__N__757059ea_21_ReplicationPadding_cu_4a93dcdf32replication_pad_forward_kernel1dIN3c108BFloat16EEEvNS_27GenericPackedTensorAccessorIKT_Lm3ENS_16DefaultPtrTraitsElEENS5_IS6_Lm3ES8_lEEiii,@"STO_CUDA_ENTRY STV_DEFAULT"
_ZN2at6native54_GLOBAL__N__757059ea_21_ReplicationPadding_cu_4a93dcdf32replication_pad_forward_kernel1dIN3c108BFloat16EEEvNS_27GenericPackedTensorAccessorIKT_Lm3ENS_16DefaultPtrTraitsElEENS5_IS6_Lm3ES8_lEEiii:
        /* <DEDUP_REMOVED lines=16> */
[----:B------:R-:W-:Y:S05]  /*0100*/  CALL.REL.NOINC `($__internal_39_$__cuda_sm20_rem_s64) ;  /* 0x0000000400147944 */ /* 0x000fea0003c00000 */
[----:B------:R-:W-:Y:S02]  /*0110*/  IMAD.MOV.U32 R2, RZ, RZ, R4 ;  /* 0x000000ffff027224 */ /* 0x000fe400078e0004 */
[----:B------:R-:W-:Y:S01]  /*0120*/  IMAD.MOV.U32 R3, RZ, RZ, R5 ;  /* 0x000000ffff037224 */ /* 0x000fe200078e0005 */
[----:B------:R-:W-:Y:S06]  /*0130*/  BRA `(.L_x_182) ;  /* 0x0000000000487947 */ /* 0x000fec0003800000 */
.L_x_181:
        /* <DEDUP_REMOVED lines=18> */
.L_x_182:
[----:B------:R-:W-:Y:S05]  /*0260*/  BSYNC B0 ;  /* 0x0000000000007941 */ /* 0x000fea0003800000 */
.L_x_180:
[----:B------:R-:W0:Y:S01]  /*0270*/  LDC R5, c[0x0][0x228] ;  /* 0x00008a00ff057b82 */ /* 0x000e220000000800 */
[----:B------:R-:W-:Y:S01]  /*0280*/  ULDC.64 UR16, c[0x0][0x280] ;  /* 0x0000a00000107ab9 */ /* 0x000fe20000000a00 */
[----:B------:R-:W-:Y:S01]  /*0290*/  ULDC.64 UR10, c[0x0][0x238] ;  /* 0x00008e00000a7ab9 */ /* 0x000fe20000000a00 */
[----:B------:R-:W-:Y:S02]  /*02a0*/  UIADD3 UR8, -UR16, URZ, URZ ;  /* 0x0000003f10087290 */ /* 0x000fe4000fffe13f */
[----:B------:R-:W-:Y:S01]  /*02b0*/  VIMNMX R0, R2, UR16, !PT ;  /* 0x0000001002007c48 */ /* 0x000fe2000ffe0100 */
[----:B------:R-:W-:Y:S01]  /*02c0*/  ULDC UR9, c[0x0][0x288] ;  /* 0x0000a20000097ab9 */ /* 0x000fe20000000800 */
[----:B------:R-:W-:Y:S01]  /*02d0*/  UISETP.LT.AND UP0, UPT, URZ, UR8, UPT ;  /* 0x000000083f00728c */ /* 0x000fe2000bf01270 */
[----:B------:R-:W1:Y:S03]  /*02e0*/  S2UR UR6, SR_CTAID.Y ;  /* 0x00000000000679c3 */ /* 0x000e660000002600 */
[----:B------:R-:W-:-:S05]  /*02f0*/  USEL UR8, URZ, UR8, !UP0 ;  /* 0x000000083f087287 */ /* 0x000fca000c000000 */
[----:B------:R-:W2:Y:S08]  /*0300*/  S2UR UR7, SR_CTAID.Z ;  /* 0x00000000000779c3 */ /* 0x000eb00000002700 */
[----:B------:R-:W3:Y:S01]  /*0310*/  LDC.64 R8, c[0x0][0x240] ;  /* 0x00009000ff087b82 */ /* 0x000ee20000000a00 */
[----:B0-----:R-:W-:-:S04]  /*0320*/  IADD3 R5, R5, UR16, RZ ;  /* 0x0000001005057c10 */ /* 0x001fc8000fffe0ff */
[----:B------:R-:W-:Y:S02]  /*0330*/  VIADDMNMX R5, R5, 0xffffffff, R0, PT ;  /* 0xffffffff05057846 */ /* 0x000fe40003800100 */
[----:B------:R-:W-:Y:S01]  /*0340*/  VIMNMX R0, RZ, UR16, !PT ;  /* 0x00000010ff007c48 */ /* 0x000fe2000ffe0100 */
[----:B-1----:R-:W-:-:S03]  /*0350*/  UIADD3 UR6, UR6, UR17, URZ ;  /* 0x0000001106067290 */ /* 0x002fc6000fffe03f */
[----:B------:R-:W-:Y:S01]  /*0360*/  IADD3 R5, R5, UR8, -R0 ;  /* 0x0000000805057c10 */ /* 0x000fe2000fffe800 */
[----:B------:R-:W-:-:S03]  /*0370*/  UIMAD.WIDE.U32 UR4, UR6, UR10, URZ ;  /* 0x0000000a060472a5 */ /* 0x000fc6000f8e003f */
[----:B------:R-:W-:Y:S01]  /*0380*/  SHF.R.S32.HI R7, RZ, 0x1f, R5 ;  /* 0x0000001fff077819 */ /* 0x000fe20000011405 */
[----:B------:R-:W-:Y:S02]  /*0390*/  UIMAD UR5, UR6, UR11, UR5 ;  /* 0x0000000b060572a4 */ /* 0x000fe4000f8e0205 */
[----:B--2---:R-:W-:-:S03]  /*03a0*/  UIADD3 UR7, UR7, UR9, URZ ;  /* 0x0000000907077290 */ /* 0x004fc6000fffe03f */
[----:B------:R-:W-:Y:S02]  /*03b0*/  ULDC.64 UR8, c[0x0][0x230] ;  /* 0x00008c0000087ab9 */ /* 0x000fe40000000a00 */
[----:B------:R-:W-:Y:S01]  /*03c0*/  UIMAD.WIDE.U32 UR4, UR7, UR8, UR4 ;  /* 0x00000008070472a5 */ /* 0x000fe2000f8e0004 */
[----:B---3--:R-:W-:-:S03]  /*03d0*/  IMAD R0, R7, R8, RZ ;  /* 0x0000000807007224 */ /* 0x008fc600078e02ff */
[----:B------:R-:W-:Y:S01]  /*03e0*/  UIMAD UR5, UR7, UR9, UR5 ;  /* 0x00000009070572a4 */ /* 0x000fe2000f8e0205 */
[----:B------:R-:W-:Y:S02]  /*03f0*/  IMAD R7, R5, R9, R0 ;  /* 0x0000000905077224 */ /* 0x000fe400078e0200 */
[----:B------:R-:W-:-:S03]  /*0400*/  ULDC.64 UR8, c[0x0][0x270] ;  /* 0x00009c0000087ab9 */ /* 0x000fc60000000a00 */
[----:B------:R-:W-:Y:S01]  /*0410*/  IMAD.WIDE.U32 R4, R5, R8, UR4 ;  /* 0x0000000405047e25 */ /* 0x000fe2000f8e0008 */
[----:B------:R-:W-:-:S03]  /*0420*/  ULDC.64 UR4, c[0x0][0x210] ;  /* 0x0000840000047ab9 */ /* 0x000fc60000000a00 */
[----:B------:R-:W-:Y:S01]  /*0430*/  IMAD.IADD R5, R5, 0x1, R7 ;  /* 0x0000000105057824 */ /* 0x000fe200078e0207 */
[----:B------:R-:W-:-:S04]  /*0440*/  LEA R6, P0, R4, UR4, 0x1 ;  /* 0x0000000404067c11 */ /* 0x000fc8000f8008ff */
[----:B------:R-:W-:Y:S02]  /*0450*/  LEA.HI.X R7, R4, UR5, R5, 0x1, P0 ;  /* 0x0000000504077c11 */ /* 0x000fe400080f0c05 */
[----:B------:R-:W0:Y:S04]  /*0460*/  LDC.64 R4, c[0x0][0x278] ;  /* 0x00009e00ff047b82 */ /* 0x000e280000000a00 */
[----:B------:R-:W2:Y:S01]  /*0470*/  LDG.E.U16 R7, desc[UR12][R6.64] ;  /* 0x0000000c06077981 */ /* 0x000ea2000c1e1500 */
[----:B------:R-:W-:-:S04]  /*0480*/  UIMAD.WIDE.U32 UR4, UR6, UR8, URZ ;  /* 0x00000008060472a5 */ /* 0x000fc8000f8e003f */
[----:B------:R-:W-:-:S03]  /*0490*/  UIMAD UR5, UR6, UR9, UR5 ;  /* 0x00000009060572a4 */ /* 0x000fc6000f8e0205 */
[----:B------:R-:W-:Y:S02]  /*04a0*/  ULDC.64 UR8, c[0x0][0x268] ;  /* 0x00009a0000087ab9 */ /* 0x000fe40000000a00 */
[----:B------:R-:W-:-:S04]  /*04b0*/  UIMAD.WIDE.U32 UR4, UR7, UR8, UR4 ;  /* 0x00000008070472a5 */ /* 0x000fc8000f8e0004 */
[----:B------:R-:W-:Y:S01]  /*04c0*/  UIMAD UR5, UR7, UR9, UR5 ;  /* 0x00000009070572a4 */ /* 0x000fe2000f8e0205 */
[----:B0-----:R-:W-:-:S04]  /*04d0*/  IMAD R0, R3, R4, RZ ;  /* 0x0000000403007224 */ /* 0x001fc800078e02ff */
[C---:B------:R-:W-:Y:S02]  /*04e0*/  IMAD R5, R2.reuse, R5, R0 ;  /* 0x0000000502057224 */ /* 0x040fe400078e0200 */
[----:B------:R-:W-:Y:S01]  /*04f0*/  IMAD.WIDE.U32 R2, R2, R4, UR4 ;  /* 0x0000000402027e25 */ /* 0x000fe2000f8e0004 */
[----:B------:R-:W-:-:S03]  /*0500*/  ULDC.64 UR4, c[0x0][0x248] ;  /* 0x0000920000047ab9 */ /* 0x000fc60000000a00 */
[----:B------:R-:W-:Y:S01]  /*0510*/  IMAD.IADD R3, R3, 0x1, R5 ;  /* 0x0000000103037824 */ /* 0x000fe200078e0205 */
[----:B------:R-:W-:-:S04]  /*0520*/  LEA R4, P0, R2, UR4, 0x1 ;  /* 0x0000000402047c11 */ /* 0x000fc8000f8008ff */
[----:B------:R-:W-:-:S05]  /*0530*/  LEA.HI.X R5, R2, UR5, R3, 0x1, P0 ;  /* 0x0000000502057c11 */ /* 0x000fca00080f0c03 */
[----:B--2---:R-:W-:Y:S01]  /*0540*/  STG.E.U16 desc[UR12][R4.64], R7 ;  /* 0x0000000704007986 */ /* 0x004fe2000c10150c */
[----:B------:R-:W-:Y:S05]  /*0550*/  EXIT ;  /* 0x000000000000794d */ /* 0x000fea0003800000 */
        .weak           $__internal_39_$__cuda_sm20_rem_s64
        .type           $__internal_39_$__cuda_sm20_rem_s64,@function
        .size           $__internal_39_$__cuda_sm20_rem_s64,(.L_x_379 - $__internal_39_$__cuda_sm20_rem_s64)
$__internal_39_$__cuda_sm20_rem_s64:
        /* <DEDUP_REMOVED lines=78> */
[----:B------:R-:W-:Y:S06]  /*0a40*/  RET.REL.NODEC R2 `(_ZN2at6native54_GLOBAL__N__757059ea_21_ReplicationPadding_cu_4a93dcdf32replication_pad_forward_kernel1dIN3c108BFloat16EEEvNS_27GenericPackedTensorAccessorIKT_Lm3ENS_16DefaultPtrTraitsElEENS5_IS6_Lm3ES8_lEEiii) ;  /* 0xfffffff4026c7950 */ /* 0x000fec0003c3ffff */
.L_x_183:
        /* <DEDUP_REMOVED lines=11> */
.L_x_379:


//--------------------- .text._ZN2at6native54_GLOBAL__N__757059ea_21_ReplicationPadding_cu_4a93dcdf32replication_pad_forward_kernel1dIN3c104HalfEEEvNS_27GenericPackedTensorAccessorIKT_Lm3ENS_16DefaultPtrTraitsElEENS5_IS6_Lm3ES8_lEEiii --------------------------
	.section	.text._ZN2at6native54_GLOBAL__N__757059ea_21_ReplicationPadding_cu_4a93dcdf32replication_pad_forward_kernel1dIN3c104HalfEEEvNS_27GenericPackedTensorAccessorIKT_Lm3ENS_16DefaultPtrTraitsElEENS5_IS6_Lm3ES8_lEEiii,"ax",@progbits
	.align	128
.text._ZN2at6native54_GLOBAL__N__757059ea_21_ReplicationPadding_cu_4a93dcdf32replication_pad_forward_kernel1dIN3c104HalfEEEvNS_27GenericPackedTensorAccessorIKT_Lm3ENS_16DefaultPtrTraitsElEENS5_IS6_Lm3ES8_lEEiii:
        .type           _ZN2at6native54_GLOBAL__N__757059ea_21_ReplicationPadding_cu_4a93dcdf32replication_pad_forward_kernel1dIN3c104HalfEEEvNS_27GenericPackedTensorAccessorIKT_Lm3ENS_16DefaultPtrTraitsElEENS5_IS6_Lm3ES8_lEEiii,@function
        .size           _ZN2at6native54_GLOBAL__N__757059ea_21_ReplicationPadding_cu_4a93dcdf32replication_pad_forward_kernel1dIN3c104HalfEEEvNS_27GenericPackedTensorAccessorIKT_Lm3ENS_16DefaultPtrTraitsElEENS5_IS6_Lm3ES8_lEEiii,(.L_x_381 - _ZN2at6native54_GLOBAL__N__757059ea_21_ReplicationPadding_cu_4a93dcdf32replication_pad_forward_kernel1dIN3c104HalfEEEvNS_27GenericPackedTensorAccessorIKT_Lm3ENS_16DefaultPtrTraitsElEENS5_IS6_Lm3ES8_lEEiii)
        .other          _ZN2at6native54_GLOBAL__N__757059ea_21_ReplicationPadding_cu_4a93dcdf32replication_pad_forward_kernel1dIN3c104HalfEEEvNS_27GenericPackedTensorAccessorIKT_Lm3ENS_16DefaultPtrTraitsElEENS5_IS6_Lm3ES8_lEEiii,@"STO_CUDA_ENTRY STV_DEFAULT"
_ZN2at6native54_GLOBAL__N__757059ea_21_ReplicationPadding_cu_4a93dcdf32replication_pad_forward_kernel1dIN3c104HalfEEEvNS_27GenericPackedTensorAccessorIKT_Lm3ENS_16DefaultPtrTraitsElEENS5_IS6_Lm3ES8_lEEiii:
        /* <DEDUP_REMOVED lines=16> */
[----:B------:R-:W-:Y:S05]  /*0100*/  CALL.REL.NOINC `($__internal_40_$__cuda_sm20_rem_s64) ;  /* 0x0000000400147944 */ /* 0x000fea0003c00000 */
[----:B------:R-:W-:Y:S02]  /*0110*/  IMAD.MOV.U32 R2, RZ, RZ, R4 ;  /* 0x000000ffff027224 */ /* 0x000fe400078e0004 */
[----:B------:R-:W-:Y:S01]  /*0120*/  IMAD.MOV.U32 R3, RZ, RZ, R5 ;  /* 0x000000ffff037224 */ /* 0x000fe200078e0005 */
[----:B------:R-:W-:Y:S06]  /*0130*/  BRA `(.L_x_186) ;  /* 0x0000000000487947 */ /* 0x000fec0003800000 */
.L_x_185:
        /* <DEDUP_REMOVED lines=18> */
.L_x_186:
[----:B------:R-:W-:Y:S05]  /*0260*/  BSYNC B0 ;  /* 0x0000000000007941 */ /* 0x000fea0003800000 */
.L_x_184:
        /* <DEDUP_REMOVED lines=47> */
        .weak           $__internal_40_$__cuda_sm20_rem_s64
        .type           $__internal_40_$__cuda_sm20_rem_s64,@function
        .size           $__internal_40_$__cuda_sm20_rem_s64,(.L_x_381 - $__internal_40_$__cuda_sm20_rem_s64)
$__internal_40_$__cuda_sm20_rem_s64:
        /* <DEDUP_REMOVED lines=78> */
[----:B------:R-:W-:Y:S06]  /*0a40*/  RET.REL.NODEC R2 `(_ZN2at6native54_GLOBAL__N__757059ea_21_ReplicationPadding_cu_4a93dcdf32replication_pad_forward_kernel1dIN3c104HalfEEEvNS_27GenericPackedTensorAccessorIKT_Lm3ENS_16DefaultPtrTraitsElEENS5_IS6_Lm3ES8_lEEiii) ;  /* 0xfffffff4026c7950 */ /* 0x000fec0003c3ffff */
.L_x_187:
        /* <DEDUP_REMOVED lines=11> */
.L_x_381:


//--------------------- .text._ZN2at6native54_GLOBAL__N__757059ea_21_ReplicationPadding_cu_4a93dcdf32replication_pad_forward_kernel1dIN3c107complexIfEEEEvNS_27GenericPackedTensorAccessorIKT_Lm3ENS_16DefaultPtrTraitsElEENS6_IS7_Lm3ES9_lEEiii --------------------------
	.section	.text._ZN2at6native54_GLOBAL__N__757059ea_21_ReplicationPadding_cu_4a93dcdf32replication_pad_forward_kernel1dIN3c107complexIfEEEEvNS_27GenericPackedTensorAccessorIKT_Lm3ENS_16DefaultPtrTraitsElEENS6_IS7_Lm3ES9_lEEiii,"ax",@progbits
	.align	128
.text._ZN2at6native54_GLOBAL__N__757059ea_21_ReplicationPadding_cu_4a93dcdf32replication_pad_forward_kernel1dIN3c107complexIfEEEEvNS_27GenericPackedTensorAccessorIKT_Lm3ENS_16DefaultPtrTraitsElEENS6_IS7_Lm3ES9_lEEiii:
        .type           _ZN2at6native54_GLOBAL__N__757059ea_21_ReplicationPadding_cu_4a93dcdf32replication_pad_forward_kernel1dIN3c107complexIfEEEEvNS_27GenericPackedTensorAccessorIKT_Lm3ENS_16DefaultPtrTraitsElEENS6_IS7_Lm3ES9_lEEiii,@function
        .size           _ZN2at6native54_GLOBAL__N__757059ea_21_ReplicationPadding_cu_4a93dcdf32replication_pad_forward_kernel1dIN3c107complexIfEEEEvNS_27GenericPackedTensorAccessorIKT_Lm3ENS_16DefaultPtrTraitsElEENS6_IS7_Lm3ES9_lEEiii,(.L_x_383 - _ZN2at6native54_GLOBAL__N__757059ea_21_ReplicationPadding_cu_4a93dcdf32replication_pad_forward_kernel1dIN3c107complexIfEEEEvNS_27GenericPackedTensorAccessorIKT_Lm3ENS_16DefaultPtrTraitsElEENS6_IS7_Lm3ES9_lEEiii)
        .other          _ZN2at6native54_GLOBAL__N__757059ea_21_ReplicationPadding_cu_4a93dcdf32replication_pad_forward_kernel1dIN3c107complexIfEEEEvNS_27GenericPackedTensorAccessorIKT_Lm3ENS_16DefaultPtrTraitsElEENS6_IS7_Lm3ES9_lEEiii,@"STO_CUDA_ENTRY STV_DEFAULT"
_ZN2at6native54_GLOBAL__N__757059ea_21_ReplicationPadding_cu_4a93dcdf32replication_pad_forward_kernel1dIN3c107complexIfEEEEvNS_27GenericPackedTensorAccessorIKT_Lm3ENS_16DefaultPtrTraitsElEENS6_IS7_Lm3ES9_lEEiii:
        /* <DEDUP_REMOVED lines=16> */
[----:B------:R-:W-:Y:S05]  /*0100*/  CALL.REL.NOINC `($__internal_41_$__cuda_sm20_rem_s64) ;  /* 0x0000000400147944 */ /* 0x000fea0003c00000 */
[----:B------:R-:W-:Y:S02]  /*0110*/  IMAD.MOV.U32 R2, RZ, RZ, R4 ;  /* 0x000000ffff027224 */ /* 0x000fe400078e0004 */
[----:B------:R-:W-:Y:S01]  /*0120*/  IMAD.MOV.U32 R3, RZ, RZ, R5 ;  /* 0x000000ffff037224 */ /* 0x000fe200078e0005 */
[----:B------:R-:W-:Y:S06]  /*0130*/  BRA `(.L_x_190) ;  /* 0x0000000000487947 */ /* 0x000fec0003800000 */
.L_x_189:
        /* <DEDUP_REMOVED lines=18> */
.L_x_190:
[----:B------:R-:W-:Y:S05]  /*0260*/  BSYNC B0 ;  /* 0x0000000000007941 */ /* 0x000fea0003800000 */
.L_x_188:
        /* <DEDUP_REMOVED lines=32> */
[----:B------:R-:W2:Y:S01]  /*0470*/  LDG.E.64 R6, desc[UR12][R6.64] ;  /* 0x0000000c06067981 */ /* 0x000ea2000c1e1b00 */
        /* <DEDUP_REMOVED lines=12> */
[----:B--2---:R-:W-:Y:S01]  /*0540*/  STG.E.64 desc[UR12][R4.64], R6 ;  /* 0x0000000604007986 */ /* 0x004fe2000c101b0c */
[----:B------:R-:W-:Y:S05]  /*0550*/  EXIT ;  /* 0x000000000000794d */ /* 0x000fea0003800000 */
        .weak           $__internal_41_$__cuda_sm20_rem_s64
        .type           $__internal_41_$__cuda_sm20_rem_s64,@function
        .size           $__internal_41_$__cuda_sm20_rem_s64,(.L_x_383 - $__internal_41_$__cuda_sm20_rem_s64)
$__internal_41_$__cuda_sm20_rem_s64:
        /* <DEDUP_REMOVED lines=78> */
[----:B------:R-:W-:Y:S06]  /*0a40*/  RET.REL.NODEC R2 `(_ZN2at6native54_GLOBAL__N__757059ea_21_ReplicationPadding_cu_4a93dcdf32replication_pad_forward_kernel1dIN3c107complexIfEEEEvNS_27GenericPackedTensorAccessorIKT_Lm3ENS_16DefaultPtrTraitsElEENS6_IS7_Lm3ES9_lEEiii) ;  /* 0xfffffff4026c7950 */ /* 0x000fec0003c3ffff */
.L_x_191:
        /* <DEDUP_REMOVED lines=11> */
.L_x_383:


//--------------------- .text._ZN2at6native54_GLOBAL__N__757059ea_21_ReplicationPadding_cu_4a93dcdf32replication_pad_forward_kernel1dIN3c107complexIdEEEEvNS_27GenericPackedTensorAccessorIKT_Lm3ENS_16DefaultPtrTraitsElEENS6_IS7_Lm3ES9_lEEiii --------------------------
	.section	.text._ZN2at6native54_GLOBAL__N__757059ea_21_ReplicationPadding_cu_4a93dcdf32replication_pad_forward_kernel1dIN3c107complexIdEEEEvNS_27GenericPackedTensorAccessorIKT_Lm3ENS_16DefaultPtrTraitsElEENS6_IS7_Lm3ES9_lEEiii,"ax",@progbits
	.align	128
.text._ZN2at6native54_GLOBAL__N__757059ea_21_ReplicationPadding_cu_4a93dcdf32replication_pad_forward_kernel1dIN3c107complexIdEEEEvNS_27GenericPackedTensorAccessorIKT_Lm3ENS_16DefaultPtrTraitsElEENS6_IS7_Lm3ES9_lEEiii:
        .type           _ZN2at6native54_GLOBAL__N__757059ea_21_ReplicationPadding_cu_4a93dcdf32replication_pad_forward_kernel1dIN3c107complexIdEEEEvNS_27GenericPackedTensorAccessorIKT_Lm3ENS_16DefaultPtrTraitsElEENS6_IS7_Lm3ES9_lEEiii,@function
        .size           _ZN2at6native54_GLOBAL__N__757059ea_21_ReplicationPadding_cu_4a93dcdf32replication_pad_forward_kernel1dIN3c107complexIdEEEEvNS_27GenericPackedTensorAccessorIKT_Lm3ENS_16DefaultPtrTraitsElEENS6_IS7_Lm3ES9_lEEiii,(.L_x_385 - _ZN2at6native54_GLOBAL__N__757059ea_21_ReplicationPadding_cu_4a93dcdf32replication_pad_forward_kernel1dIN3c107complexIdEEEEvNS_27GenericPackedTensorAccessorIKT_Lm3ENS_16DefaultPtrTraitsElEENS6_IS7_Lm3ES9_lEEiii)
        .other          _ZN2at6native54_GLOBAL__N__757059ea_21_ReplicationPadding_cu_4a93dcdf32replication_pad_forward_kernel1dIN3c107complexIdEEEEvNS_27GenericPackedTensorAccessorIKT_Lm3ENS_16DefaultPtrTraitsElEENS6_IS7_Lm3ES9_lEEiii,@"STO_CUDA_ENTRY STV_DEFAULT"
_ZN2at6native54_GLOBAL__N__757059ea_21_ReplicationPadding_cu_4a93dcdf32replication_pad_forward_kernel1dIN3c107complexIdEEEEvNS_27GenericPackedTensorAccessorIKT_Lm3ENS_16DefaultPtrTraitsElEENS6_IS7_Lm3ES9_lEEiii:
        /* <DEDUP_REMOVED lines=16> */
[----:B------:R-:W-:Y:S05]  /*0100*/  CALL.REL.NOINC `($__internal_42_$__cuda_sm20_rem_s64) ;  /* 0x0000000400147944 */ /* 0x000fea0003c00000 */
[----:B------:R-:W-:Y:S02]  /*0110*/  IMAD.MOV.U32 R2, RZ, RZ, R4 ;  /* 0x000000ffff027224 */ /* 0x000fe400078e0004 */
[----:B------:R-:W-:Y:S01]  /*0120*/  IMAD.MOV.U32 R3, RZ, RZ, R5 ;  /* 0x000000ffff037224 */ /* 0x000fe200078e0005 */
[----:B------:R-:W-:Y:S06]  /*0130*/  BRA `(.L_x_194) ;  /* 0x0000000000487947 */ /* 0x000fec0003800000 */
.L_x_193:
        /* <DEDUP_REMOVED lines=18> */
.L_x_194:
[----:B------:R-:W-:Y:S05]  /*0260*/  BSYNC B0 ;  /* 0x0000000000007941 */ /* 0x000fea0003800000 */
.L_x_192:
        /* <DEDUP_REMOVED lines=27> */
[----:B------:R-:W-:Y:S01]  /*0420*/  ULDC.64 UR4, c[0x0][0x210] ;  /* 0x0000840000047ab9 */ /* 0x000fe20000000a00 */
[----:B------:R-:W0:Y:S02]  /*0430*/  LDC.64 R8, c[0x0][0x278] ;  /* 0x00009e00ff087b82 */ /* 0x000e240000000a00 */
[----:B------:R-:W-:Y:S01]  /*0440*/  IMAD.IADD R5, R5, 0x1, R7 ;  /* 0x0000000105057824 */ /* 0x000fe200078e0207 */
[----:B------:R-:W-:-:S04]  /*0450*/  LEA R6, P0, R4, UR4, 0x4 ;  /* 0x0000000404067c11 */ /* 0x000fc8000f8020ff */
[----:B------:R-:W-:-:S06]  /*0460*/  LEA.HI.X R7, R4, UR5, R5, 0x4, P0 ;  /* 0x0000000504077c11 */ /* 0x000fcc00080f2405 */
[----:B------:R-:W2:Y:S01]  /*0470*/  LDG.E.128 R4, desc[UR12][R6.64] ;  /* 0x0000000c06047981 */ /* 0x000ea2000c1e1d00 */
[----:B------:R-:W-:-:S04]  /*0480*/  UIMAD.WIDE.U32 UR4, UR6, UR8, URZ ;  /* 0x00000008060472a5 */ /* 0x000fc8000f8e003f */
[----:B------:R-:W-:-:S03]  /*0490*/  UIMAD UR5, UR6, UR9, UR5 ;  /* 0x00000009060572a4 */ /* 0x000fc6000f8e0205 */
[----:B------:R-:W-:Y:S02]  /*04a0*/  ULDC.64 UR8, c[0x0][0x268] ;  /* 0x00009a0000087ab9 */ /* 0x000fe40000000a00 */
[----:B------:R-:W-:Y:S01]  /*04b0*/  UIMAD.WIDE.U32 UR4, UR7, UR8, UR4 ;  /* 0x00000008070472a5 */ /* 0x000fe2000f8e0004 */
[----:B0-----:R-:W-:-:S03]  /*04c0*/  IMAD R0, R3, R8, RZ ;  /* 0x0000000803007224 */ /* 0x001fc600078e02ff */
[----:B------:R-:W-:Y:S01]  /*04d0*/  UIMAD UR5, UR7, UR9, UR5 ;  /* 0x00000009070572a4 */ /* 0x000fe2000f8e0205 */
[----:B------:R-:W-:-:S05]  /*04e0*/  IMAD R9, R2, R9, R0 ;  /* 0x0000000902097224 */ /* 0x000fca00078e0200 */
[----:B------:R-:W-:Y:S01]  /*04f0*/  IMAD.WIDE.U32 R2, R2, R8, UR4 ;  /* 0x0000000402027e25 */ /* 0x000fe2000f8e0008 */
[----:B------:R-:W-:-:S03]  /*0500*/  ULDC.64 UR4, c[0x0][0x248] ;  /* 0x0000920000047ab9 */ /* 0x000fc60000000a00 */
[----:B------:R-:W-:Y:S01]  /*0510*/  IMAD.IADD R3, R3, 0x1, R9 ;  /* 0x0000000103037824 */ /* 0x000fe200078e0209 */
[----:B------:R-:W-:-:S04]  /*0520*/  LEA R8, P0, R2, UR4, 0x4 ;  /* 0x0000000402087c11 */ /* 0x000fc8000f8020ff */
[----:B------:R-:W-:-:S05]  /*0530*/  LEA.HI.X R9, R2, UR5, R3, 0x4, P0 ;  /* 0x0000000502097c11 */ /* 0x000fca00080f2403 */
[----:B--2---:R-:W-:Y:S01]  /*0540*/  STG.E.128 desc[UR12][R8.64], R4 ;  /* 0x0000000408007986 */ /* 0x004fe2000c101d0c */
[----:B------:R-:W-:Y:S05]  /*0550*/  EXIT ;  /* 0x000000000000794d */ /* 0x000fea0003800000 */
        .weak           $__internal_42_$__cuda_sm20_rem_s64
        .type           $__internal_42_$__cuda_sm20_rem_s64,@function
        .size           $__internal_42_$__cuda_sm20_rem_s64,(.L_x_385 - $__internal_42_$__cuda_sm20_rem_s64)
$__internal_42_$__cuda_sm20_rem_s64:
        /* <DEDUP_REMOVED lines=78> */
[----:B------:R-:W-:Y:S06]  /*0a40*/  RET.REL.NODEC R2 `(_ZN2at6native54_GLOBAL__N__757059ea_21_ReplicationPadding_cu_4a93dcdf32replication_pad_forward_kernel1dIN3c107complexIdEEEEvNS_27GenericPackedTensorAccessorIKT_Lm3ENS_16DefaultPtrTraitsElEENS6_IS7_Lm3ES9_lEEiii) ;  /* 0xfffffff4026c7950 */ /* 0x000fec0003c3ffff */
.L_x_195:
        /* <DEDUP_REMOVED lines=11> */
.L_x_385:


//--------------------- .text._ZN2at6native54_GLOBAL__N__757059ea_21_ReplicationPadding_cu_4a93dcdf32replication_pad_forward_kernel1dIfEEvNS_27GenericPackedTensorAccessorIKT_Lm3ENS_16DefaultPtrTraitsElEENS3_IS4_Lm3ES6_lEEiii --------------------------
	.section	.text._ZN2at6native54_GLOBAL__N__757059ea_21_ReplicationPadding_cu_4a93dcdf32replication_pad_forward_kernel1dIfEEvNS_27GenericPackedTensorAccessorIKT_Lm3ENS_16DefaultPtrTraitsElEENS3_IS4_Lm3ES6_lEEiii,"ax",@progbits
	.align	128
.text._ZN2at6native54_GLOBAL__N__757059ea_21_ReplicationPadding_cu_4a93dcdf32replication_pad_forward_kernel1dIfEEvNS_27GenericPackedTensorAccessorIKT_Lm3ENS_16DefaultPtrTraitsElEENS3_IS4_Lm3ES6_lEEiii:
        .type           _ZN2at6native54_GLOBAL__N__757059ea_21_ReplicationPadding_cu_4a93dcdf32replication_pad_forward_kernel1dIfEEvNS_27GenericPackedTensorAccessorIKT_Lm3ENS_16DefaultPtrTraitsElEENS3_IS4_Lm3ES6_lEEiii,@function
        .size           _ZN2at6native54_GLOBAL__N__757059ea_21_ReplicationPadding_cu_4a93dcdf32replication_pad_forward_kernel1dIfEEvNS_27GenericPackedTensorAccessorIKT_Lm3ENS_16DefaultPtrTraitsElEENS3_IS4_Lm3ES6_lEEiii,(.L_x_387 - _ZN2at6native54_GLOBAL__N__757059ea_21_ReplicationPadding_cu_4a93dcdf32replication_pad_forward_kernel1dIfEEvNS_27GenericPackedTensorAccessorIKT_Lm3ENS_16DefaultPtrTraitsElEENS3_IS4_Lm3ES6_lEEiii)
        .other          _ZN2at6native54_GLOBAL__N__757059ea_21_ReplicationPadding_cu_4a93dcdf32replication_pad_forward_kernel1dIfEEvNS_27GenericPackedTensorAccessorIKT_Lm3ENS_16DefaultPtrTraitsElEENS3_IS4_Lm3ES6_lEEiii,@"STO_CUDA_ENTRY STV_DEFAULT"
_ZN2at6native54_GLOBAL__N__757059ea_21_ReplicationPadding_cu_4a93dcdf32replication_pad_forward_kernel1dIfEEvNS_27GenericPackedTensorAccessorIKT_Lm3ENS_16DefaultPtrTraitsElEENS3_IS4_Lm3ES6_lEEiii:
        /* <DEDUP_REMOVED lines=16> */
[----:B------:R-:W-:Y:S05]  /*0100*/  CALL.REL.NOINC `($__internal_43_$__cuda_sm20_rem_s64) ;  /* 0x0000000400147944 */ /* 0x000fea0003c00000 */
[----:B------:R-:W-:Y:S02]  /*0110*/  IMAD.MOV.U32 R2, RZ, RZ, R4 ;  /* 0x000000ffff027224 */ /* 0x000fe400078e0004 */
[----:B------:R-:W-:Y:S01]  /*0120*/  IMAD.MOV.U32 R3, RZ, RZ, R5 ;  /* 0x000000ffff037224 */ /* 0x000fe200078e0005 */
[----:B------:R-:W-:Y:S06]  /*0130*/  BRA `(.L_x_198) ;  /* 0x0000000000487947 */ /* 0x000fec0003800000 */
.L_x_197:
        /* <DEDUP_REMOVED lines=18> */
.L_x_198:
[----:B------:R-:W-:Y:S05]  /*0260*/  BSYNC B0 ;  /* 0x0000000000007941 */ /* 0x000fea0003800000 */
.L_x_196:
        /* <DEDUP_REMOVED lines=32> */
[----:B------:R-:W2:Y:S01]  /*0470*/  LDG.E R7, desc[UR12][R6.64] ;  /* 0x0000000c06077981 */ /* 0x000ea2000c1e1900 */
        /* <DEDUP_REMOVED lines=12> */
[----:B--2---:R-:W-:Y:S01]  /*0540*/  STG.E desc[UR12][R4.64], R7 ;  /* 0x0000000704007986 */ /* 0x004fe2000c10190c */
[----:B------:R-:W-:Y:S05]  /*0550*/  EXIT ;  /* 0x000000000000794d */ /* 0x000fea0003800000 */
        .weak           $__internal_43_$__cuda_sm20_rem_s64
        .type           $__internal_43_$__cuda_sm20_rem_s64,@function
        .size           $__internal_43_$__cuda_sm20_rem_s64,(.L_x_387 - $__internal_43_$__cuda_sm20_rem_s64)
$__internal_43_$__cuda_sm20_rem_s64:
        /* <DEDUP_REMOVED lines=78> */
[----:B------:R-:W-:Y:S06]  /*0a40*/  RET.REL.NODEC R2 `(_ZN2at6native54_GLOBAL__N__757059ea_21_ReplicationPadding_cu_4a93dcdf32replication_pad_forward_kernel1dIfEEvNS_27GenericPackedTensorAccessorIKT_Lm3ENS_16DefaultPtrTraitsElEENS3_IS4_Lm3ES6_lEEiii) ;  /* 0xfffffff4026c7950 */ /* 0x000fec0003c3ffff */
.L_x_199:
        /* <DEDUP_REMOVED lines=11> */
.L_x_387:


//--------------------- .text._ZN2at6native54_GLOBAL__N__757059ea_21_ReplicationPadding_cu_4a93dcdf32replication_pad_forward_kernel1dIdEEvNS_27GenericPackedTensorAccessorIKT_Lm3ENS_16DefaultPtrTraitsElEENS3_IS4_Lm3ES6_lEEiii --------------------------
	.section	.text._ZN2at6native54_GLOBAL__N__757059ea_21_ReplicationPadding_cu_4a93dcdf32replication_pad_forward_kernel1dIdEEvNS_27GenericPackedTensorAccessorIKT_Lm3ENS_16DefaultPtrTraitsElEENS3_IS4_Lm3ES6_lEEiii,"ax",@progbits
	.align	128
.text._ZN2at6native54_GLOBAL__N__757059ea_21_ReplicationPadding_cu_4a93dcdf32replication_pad_forward_kernel1dIdEEvNS_27GenericPackedTensorAccessorIKT_Lm3ENS_16DefaultPtrTraitsElEENS3_IS4_Lm3ES6_lEEiii:
        .type           _ZN2at6native54_GLOBAL__N__757059ea_21_ReplicationPadding_cu_4a93dcdf32replication_pad_forward_kernel1dIdEEvNS_27GenericPackedTensorAccessorIKT_Lm3ENS_16DefaultPtrTraitsElEENS3_IS4_Lm3ES6_lEEiii,@function
        .size           _ZN2at6native54_GLOBAL__N__757059ea_21_ReplicationPadding_cu_4a93dcdf32replication_pad_forward_kernel1dIdEEvNS_27GenericPackedTensorAccessorIKT_Lm3ENS_16DefaultPtrTraitsElEENS3_IS4_Lm3ES6_lEEiii,(.L_x_389 - _ZN2at6native54_GLOBAL__N__757059ea_21_ReplicationPadding_cu_4a93dcdf32replication_pad_forward_kernel1dIdEEvNS_27GenericPackedTensorAccessorIKT_Lm3ENS_16DefaultPtrTraitsElEENS3_IS4_Lm3ES6_lEEiii)
        .other          _ZN2at6native54_GLOBAL__N__757059ea_21_ReplicationPadding_cu_4a93dcdf32replication_pad_forward_kernel1dIdEEvNS_27GenericPackedTensorAccessorIKT_Lm3ENS_16DefaultPtrTraitsElEENS3_IS4_Lm3ES6_lEEiii,@"STO_CUDA_ENTRY STV_DEFAULT"
_ZN2at6native54_GLOBAL__N__757059ea_21_ReplicationPadding_cu_4a93dcdf32replication_pad_forward_kernel1dIdEEvNS_27GenericPackedTensorAccessorIKT_Lm3ENS_16DefaultPtrTraitsElEENS3_IS4_Lm3ES6_lEEiii:
        /* <DEDUP_REMOVED lines=16> */
[----:B------:R-:W-:Y:S05]  /*0100*/  CALL.REL.NOINC `($__internal_44_$__cuda_sm20_rem_s64) ;  /* 0x0000000400147944 */ /* 0x000fea0003c00000 */
[----:B------:R-:W-:Y:S02]  /*0110*/  IMAD.MOV.U32 R2, RZ, RZ, R4 ;  /* 0x000000ffff027224 */ /* 0x000fe400078e0004 */
[----:B------:R-:W-:Y:S01]  /*0120*/  IMAD.MOV.U32 R3, RZ, RZ, R5 ;  /* 0x000000ffff037224 */ /* 0x000fe200078e0005 */
[----:B------:R-:W-:Y:S06]  /*0130*/  BRA `(.L_x_202) ;  /* 0x0000000000487947 */ /* 0x000fec0003800000 */
.L_x_201:
        /* <DEDUP_REMOVED lines=18> */
.L_x_202:
[----:B------:R-:W-:Y:S05]  /*0260*/  BSYNC B0 ;  /* 0x0000000000007941 */ /* 0x000fea0003800000 */
.L_x_200:
        /* <DEDUP_REMOVED lines=31> */
[----:B------:R-:W-:-:S05]  /*0460*/  LEA.HI.X R7, R4, UR5, R5, 0x3, P0 ;  /* 0x0000000504077c11 */ /* 0x000fca00080f1c05 */
[----:B------:R1:W2:Y:S01]  /*0470*/  LDG.E.64 R4, desc[UR12][R6.64] ;  /* 0x0000000c06047981 */ /* 0x0002a2000c1e1b00 */
        /* <DEDUP_REMOVED lines=10> */
[----:B-1----:R-:W-:-:S04]  /*0520*/  LEA R6, P0, R2, UR4, 0x3 ;  /* 0x0000000402067c11 */ /* 0x002fc8000f8018ff */
[----:B------:R-:W-:-:S05]  /*0530*/  LEA.HI.X R7, R2, UR5, R3, 0x3, P0 ;  /* 0x0000000502077c11 */ /* 0x000fca00080f1c03 */
[----:B--2---:R-:W-:Y:S01]  /*0540*/  STG.E.64 desc[UR12][R6.64], R4 ;  /* 0x0000000406007986 */ /* 0x004fe2000c101b0c */
[----:B------:R-:W-:Y:S05]  /*0550*/  EXIT ;  /* 0x000000000000794d */ /* 0x000fea0003800000 */
        .weak           $__internal_44_$__cuda_sm20_rem_s64
        .type           $__internal_44_$__cuda_sm20_rem_s64,@function
        .size           $__internal_44_$__cuda_sm20_rem_s64,(.L_x_389 - $__internal_44_$__cuda_sm20_rem_s64)
$__internal_44_$__cuda_sm20_rem_s64:
        /* <DEDUP_REMOVED lines=78> */
[----:B------:R-:W-:Y:S06]  /*0a40*/  RET.REL.NODEC R2 `(_ZN2at6native54_GLOBAL__N__757059ea_21_ReplicationPadding_cu_4a93dcdf32replication_pad_forward_kernel1dIdEEvNS_27GenericPackedTensorAccessorIKT_Lm3ENS_16DefaultPtrTraitsElEENS3_IS4_Lm3ES6_lEEiii) ;  /* 0xfffffff4026c7950 */ /* 0x000fec0003c3ffff */
.L_x_203:
        /* <DEDUP_REMOVED lines=11> */
.L_x_389:


//--------------------- .text._ZN2at6native54_GLOBAL__N__757059ea_21_ReplicationPadding_cu_4a93dcdf32replication_pad_forward_kernel1dIsEEvNS_27GenericPackedTensorAccessorIKT_Lm3ENS_16DefaultPtrTraitsElEENS3_IS4_Lm3ES6_lEEiii --------------------------
	.section	.text._ZN2at6native54_GLOBAL__N__757059ea_21_ReplicationPadding_cu_4a93dcdf32replication_pad_forward_kernel1dIsEEvNS_27GenericPackedTensorAccessorIKT_Lm3ENS_16DefaultPtrTraitsElEENS3_IS4_Lm3ES6_lEEiii,"ax",@progbits
	.align	128
.text._ZN2at6native54_GLOBAL__N__757059ea_21_ReplicationPadding_cu_4a93dcdf32replication_pad_forward_kernel1dIsEEvNS_27GenericPackedTensorAccessorIKT_Lm3ENS_16DefaultPtrTraitsElEENS3_IS4_Lm3ES6_lEEiii:
        .type           _ZN2at6native54_GLOBAL__N__757059ea_21_ReplicationPadding_cu_4a93dcdf32replication_pad_forward_kernel1dIsEEvNS_27GenericPackedTensorAccessorIKT_Lm3ENS_16DefaultPtrTraitsElEENS3_IS4_Lm3ES6_lEEiii,@function
        .size           _ZN2at6native54_GLOBAL__N__757059ea_21_ReplicationPadding_cu_4a93dcdf32replication_pad_forward_kernel1dIsEEvNS_27GenericPackedTensorAccessorIKT_Lm3ENS_16DefaultPtrTraitsElEENS3_IS4_Lm3ES6_lEEiii,(.L_x_391 - _ZN2at6native54_GLOBAL__N__757059ea_21_ReplicationPadding_cu_4a93dcdf32replication_pad_forward_kernel1dIsEEvNS_27GenericPackedTensorAccessorIKT_Lm3ENS_16DefaultPtrTraitsElEENS3_IS4_Lm3ES6_lEEiii)
        .other          _ZN2at6native54_GLOBAL__N__757059ea_21_ReplicationPadding_cu_4a93dcdf32replication_pad_forward_kernel1dIsEEvNS_27GenericPackedTensorAccessorIKT_Lm3ENS_16DefaultPtrTraitsElEENS3_IS4_Lm3ES6_lEEiii,@"STO_CUDA_ENTRY STV_DEFAULT"
_ZN2at6native54_GLOBAL__N__757059ea_21_ReplicationPadding_cu_4a93dcdf32replication_pad_forward_kernel1dIsEEvNS_27GenericPackedTensorAccessorIKT_Lm3ENS_16DefaultPtrTraitsElEENS3_IS4_Lm3ES6_lEEiii:
        /* <DEDUP_REMOVED lines=16> */
[----:B------:R-:W-:Y:S05]  /*0100*/  CALL.REL.NOINC `($__internal_45_$__cuda_sm20_rem_s64) ;  /* 0x0000000400147944 */ /* 0x000fea0003c00000 */
[----:B------:R-:W-:Y:S02]  /*0110*/  IMAD.MOV.U32 R2, RZ, RZ, R4 ;  /* 0x000000ffff027224 */ /* 0x000fe400078e0004 */
[----:B------:R-:W-:Y:S01]  /*0120*/  IMAD.MOV.U32 R3, RZ, RZ, R5 ;  /* 0x000000ffff037224 */ /* 0x000fe200078e0005 */
[----:B------:R-:W-:Y:S06]  /*0130*/  BRA `(.L_x_206) ;  /* 0x0000000000487947 */ /* 0x000fec0003800000 */
.L_x_205:
        /* <DEDUP_REMOVED lines=18> */
.L_x_206:
[----:B------:R-:W-:Y:S05]  /*0260*/  BSYNC B0 ;  /* 0x0000000000007941 */ /* 0x000fea0003800000 */
.L_x_204:
        /* <DEDUP_REMOVED lines=47> */
        .weak           $__internal_45_$__cuda_sm20_rem_s64
        .type           $__internal_45_$__cuda_sm20_rem_s64,@function
        .size           $__internal_45_$__cuda_sm20_rem_s64,(.L_x_391 - $__internal_45_$__cuda_sm20_rem_s64)
$__internal_45_$__cuda_sm20_rem_s64:
        /* <DEDUP_REMOVED lines=78> */
[----:B------:R-:W-:Y:S06]  /*0a40*/  RET.REL.NODEC R2 `(_ZN2at6native54_GLOBAL__N__757059ea_21_ReplicationPadding_cu_4a93dcdf32replication_pad_forward_kernel1dIsEEvNS_27GenericPackedTensorAccessorIKT_Lm3ENS_16DefaultPtrTraitsElEENS3_IS4_Lm3ES6_lEEiii) ;  /* 0xfffffff4026c7950 */ /* 0x000fec0003c3ffff */
.L_x_207:
        /* <DEDUP_REMOVED lines=11> */
.L_x_391:


//--------------------- .text._ZN2at6native54_GLOBAL__N__757059ea_21_ReplicationPadding_cu_4a93dcdf32replication_pad_forward_kernel1dIlEEvNS_27GenericPackedTensorAccessorIKT_Lm3ENS_16DefaultPtrTraitsElEENS3_IS4_Lm3ES6_lEEiii --------------------------
	.section	.text._ZN2at6native54_GLOBAL__N__757059ea_21_ReplicationPadding_cu_4a93dcdf32replication_pad_forward_kernel1dIlEEvNS_27GenericPackedTensorAccessorIKT_Lm3ENS_16DefaultPtrTraitsElEENS3_IS4_Lm3ES6_lEEiii,"ax",@progbits
	.align	128
.text._ZN2at6native54_GLOBAL__N__757059ea_21_ReplicationPadding_cu_4a93dcdf32replication_pad_forward_kernel1dIlEEvNS_27GenericPackedTensorAccessorIKT_Lm3ENS_16DefaultPtrTraitsElEENS3_IS4_Lm3ES6_lEEiii:
        .type           _ZN2at6native54_GLOBAL__N__757059ea_21_ReplicationPadding_cu_4a93dcdf32replication_pad_forward_kernel1dIlEEvNS_27GenericPackedTensorAccessorIKT_Lm3ENS_16DefaultPtrTraitsElEENS3_IS4_Lm3ES6_lEEiii,@function
        .size           _ZN2at6native54_GLOBAL__N__757059ea_21_ReplicationPadding_cu_4a93dcdf32replication_pad_forward_kernel1dIlEEvNS_27GenericPackedTensorAccessorIKT_Lm3ENS_16DefaultPtrTraitsElEENS3_IS4_Lm3ES6_lEEiii,(.L_x_393 - _ZN2at6native54_GLOBAL__N__757059ea_21_ReplicationPadding_cu_4a93dcdf32replication_pad_forward_kernel1dIlEEvNS_27GenericPackedTensorAccessorIKT_Lm3ENS_16DefaultPtrTraitsElEENS3_IS4_Lm3ES6_lEEiii)
        .other          _ZN2at6native54_GLOBAL__N__757059ea_21_ReplicationPadding_cu_4a93dcdf32replication_pad_forward_kernel1dIlEEvNS_27GenericPackedTensorAccessorIKT_Lm3ENS_16DefaultPtrTraitsElEENS3_IS4_Lm3ES6_lEEiii,@"STO_CUDA_ENTRY STV_DEFAULT"
_ZN2at6native54_GLOBAL__N__757059ea_21_ReplicationPadding_cu_4a93dcdf32replication_pad_forward_kernel1dIlEEvNS_27GenericPackedTensorAccessorIKT_Lm3ENS_16DefaultPtrTraitsElEENS3_IS4_Lm3ES6_lEEiii:
        /* <DEDUP_REMOVED lines=16> */
[----:B------:R-:W-:Y:S05]  /*0100*/  CALL.REL.NOINC `($__internal_46_$__cuda_sm20_rem_s64) ;  /* 0x0000000400147944 */ /* 0x000fea0003c00000 */
[----:B------:R-:W-:Y:S02]  /*0110*/  IMAD.MOV.U32 R2, RZ, RZ, R4 ;  /* 0x000000ffff027224 */ /* 0x000fe400078e0004 */
[----:B------:R-:W-:Y:S01]  /*0120*/  IMAD.MOV.U32 R3, RZ, RZ, R5 ;  /* 0x000000ffff037224 */ /* 0x000fe200078e0005 */
[----:B------:R-:W-:Y:S06]  /*0130*/  BRA `(.L_x_210) ;  /* 0x0000000000487947 */ /* 0x000fec0003800000 */
.L_x_209:
        /* <DEDUP_REMOVED lines=18> */
.L_x_210:
[----:B------:R-:W-:Y:S05]  /*0260*/  BSYNC B0 ;  /* 0x0000000000007941 */ /* 0x000fea0003800000 */
.L_x_208:
        /* <DEDUP_REMOVED lines=47> */
        .weak           $__internal_46_$__cuda_sm20_rem_s64
        .type           $__internal_46_$__cuda_sm20_rem_s64,@function
        .size           $__internal_46_$__cuda_sm20_rem_s64,(.L_x_393 - $__internal_46_$__cuda_sm20_rem_s64)
$__internal_46_$__cuda_sm20_rem_s64:
        /* <DEDUP_REMOVED lines=78> */
[----:B------:R-:W-:Y:S06]  /*0a40*/  RET.REL.NODEC R2 `(_ZN2at6native54_GLOBAL__N__757059ea_21_ReplicationPadding_cu_4a93dcdf32replication_pad_forward_kernel1dIlEEvNS_27GenericPackedTensorAccessorIKT_Lm3ENS_16DefaultPtrTraitsElEENS3_IS4_Lm3ES6_lEEiii) ;  /* 0xfffffff4026c7950 */ /* 0x000fec0003c3ffff */
.L_x_211:
        /* <DEDUP_REMOVED lines=11> */
.L_x_393:


//--------------------- .text._ZN2at6native54_GLOBAL__N__757059ea_21_ReplicationPadding_cu_4a93dcdf32replication_pad_forward_kernel1dIiEEvNS_27GenericPackedTensorAccessorIKT_Lm3ENS_16DefaultPtrTraitsElEENS3_IS4_Lm3ES6_lEEiii --------------------------
	.section	.text._ZN2at6native54_GLOBAL__N__757059ea_21_ReplicationPadding_cu_4a93dcdf32replication_pad_forward_kernel1dIiEEvNS_27GenericPackedTensorAccessorIKT_Lm3ENS_16DefaultPtrTraitsElEENS3_IS4_Lm3ES6_lEEiii,"ax",@progbits
	.align	128
.text._ZN2at6native54_GLOBAL__N__757059ea_21_ReplicationPadding_cu_4a93dcdf32replication_pad_forward_kernel1dIiEEvNS_27GenericPackedTensorAccessorIKT_Lm3ENS_16DefaultPtrTraitsElEENS3_IS4_Lm3ES6_lEEiii:
        .type           _ZN2at6native54_GLOBAL__N__757059ea_21_ReplicationPadding_cu_4a93dcdf32replication_pad_forward_kernel1dIiEEvNS_27GenericPackedTensorAccessorIKT_Lm3ENS_16DefaultPtrTraitsElEENS3_IS4_Lm3ES6_lEEiii,@function
        .size           _ZN2at6native54_GLOBAL__N__757059ea_21_ReplicationPadding_cu_4a93dcdf32replication_pad_forward_kernel1dIiEEvNS_27GenericPackedTensorAccessorIKT_Lm3ENS_16DefaultPtrTraitsElEENS3_IS4_Lm3ES6_lEEiii,(.L_x_395 - _ZN2at6native54_GLOBAL__N__757059ea_21_ReplicationPadding_cu_4a93dcdf32replication_pad_forward_kernel1dIiEEvNS_27GenericPackedTensorAccessorIKT_Lm3ENS_16DefaultPtrTraitsElEENS3_IS4_Lm3ES6_lEEiii)
        .other          _ZN2at6native54_GLOBAL__N__757059ea_21_ReplicationPadding_cu_4a93dcdf32replication_pad_forward_kernel1dIiEEvNS_27GenericPackedTensorAccessorIKT_Lm3ENS_16DefaultPtrTraitsElEENS3_IS4_Lm3ES6_lEEiii,@"STO_CUDA_ENTRY STV_DEFAULT"
_ZN2at6native54_GLOBAL__N__757059ea_21_ReplicationPadding_cu_4a93dcdf32replication_pad_forward_kernel1dIiEEvNS_27GenericPackedTensorAccessorIKT_Lm3ENS_16DefaultPtrTraitsElEENS3_IS4_Lm3ES6_lEEiii:
        /* <DEDUP_REMOVED lines=16> */
[----:B------:R-:W-:Y:S05]  /*0100*/  CALL.REL.NOINC `($__internal_47_$__cuda_sm20_rem_s64) ;  /* 0x0000000400147944 */ /* 0x000fea0003c00000 */
[----:B------:R-:W-:Y:S02]  /*0110*/  IMAD.MOV.U32 R2, RZ, RZ, R4 ;  /* 0x000000ffff027224 */ /* 0x000fe400078e0004 */
[----:B------:R-:W-:Y:S01]  /*0120*/  IMAD.MOV.U32 R3, RZ, RZ, R5 ;  /* 0x000000ffff037224 */ /* 0x000fe200078e0005 */
[----:B------:R-:W-:Y:S06]  /*0130*/  BRA `(.L_x_214) ;  /* 0x0000000000487947 */ /* 0x000fec0003800000 */
.L_x_213:
        /* <DEDUP_REMOVED lines=18> */
.L_x_214:
[----:B------:R-:W-:Y:S05]  /*0260*/  BSYNC B0 ;  /* 0x0000000000007941 */ /* 0x000fea0003800000 */
.L_x_212:
        /* <DEDUP_REMOVED lines=47> */
        .weak           $__internal_47_$__cuda_sm20_rem_s64
        .type           $__internal_47_$__cuda_sm20_rem_s64,@function
        .size           $__internal_47_$__cuda_sm20_rem_s64,(.L_x_395 - $__internal_47_$__cuda_sm20_rem_s64)
$__internal_47_$__cuda_sm20_rem_s64:
        /* <DEDUP_REMOVED lines=78> */
[----:B------:R-:W-:Y:S06]  /*0a40*/  RET.REL.NODEC R2 `(_ZN2at6native54_GLOBAL__N__757059ea_21_ReplicationPadding_cu_4a93dcdf32replication_pad_forward_kernel1dIiEEvNS_27GenericPackedTensorAccessorIKT_Lm3ENS_16DefaultPtrTraitsElEENS3_IS4_Lm3ES6_lEEiii) ;  /* 0xfffffff4026c7950 */ /* 0x000fec0003c3ffff */
.L_x_215:
        /* <DEDUP_REMOVED lines=11> */
.L_x_395:


//--------------------- .text._ZN2at6native54_GLOBAL__N__757059ea_21_ReplicationPadding_cu_4a93dcdf32replication_pad_forward_kernel1dIaEEvNS_27GenericPackedTensorAccessorIKT_Lm3ENS_16DefaultPtrTraitsElEENS3_IS4_Lm3ES6_lEEiii --------------------------
	.section	.text._ZN2at6native54_GLOBAL__N__757059ea_21_ReplicationPadding_cu_4a93dcdf32replication_pad_forward_kernel1dIaEEvNS_27GenericPackedTensorAccessorIKT_Lm3ENS_16DefaultPtrTraitsElEENS3_IS4_Lm3ES6_lEEiii,"ax",@progbits
	.align	128
.text._ZN2at6native54_GLOBAL__N__757059ea_21_ReplicationPadding_cu_4a93dcdf32replication_pad_forward_kernel1dIaEEvNS_27GenericPackedTensorAccessorIKT_Lm3ENS_16DefaultPtrTraitsElEENS3_IS4_Lm3ES6_lEEiii:
        .type           _ZN2at6native54_GLOBAL__N__757059ea_21_ReplicationPadding_cu_4a93dcdf32replication_pad_forward_kernel1dIaEEvNS_27GenericPackedTensorAccessorIKT_Lm3ENS_16DefaultPtrTraitsElEENS3_IS4_Lm3ES6_lEEiii,@function
        .size           _ZN2at6native54_GLOBAL__N__757059ea_21_ReplicationPadding_cu_4a93dcdf32replication_pad_forward_kernel1dIaEEvNS_27GenericPackedTensorAccessorIKT_Lm3ENS_16DefaultPtrTraitsElEENS3_IS4_Lm3ES6_lEEiii,(.L_x_397 - _ZN2at6native54_GLOBAL__N__757059ea_21_ReplicationPadding_cu_4a93dcdf32replication_pad_forward_kernel1dIaEEvNS_27GenericPackedTensorAccessorIKT_Lm3ENS_16DefaultPtrTraitsElEENS3_IS4_Lm3ES6_lEEiii)
        .other          _ZN2at6native54_GLOBAL__N__757059ea_21_ReplicationPadding_cu_4a93dcdf32replication_pad_forward_kernel1dIaEEvNS_27GenericPackedTensorAccessorIKT_Lm3ENS_16DefaultPtrTraitsElEENS3_IS4_Lm3ES6_lEEiii,@"STO_CUDA_ENTRY STV_DEFAULT"
_ZN2at6native54_GLOBAL__N__757059ea_21_ReplicationPadding_cu_4a93dcdf32replication_pad_forward_kernel1dIaEEvNS_27GenericPackedTensorAccessorIKT_Lm3ENS_16DefaultPtrTraitsElEENS3_IS4_Lm3ES6_lEEiii:
        /* <DEDUP_REMOVED lines=16> */
[----:B------:R-:W-:Y:S05]  /*0100*/  CALL.REL.NOINC `($__internal_48_$__cuda_sm20_rem_s64) ;  /* 0x00000004000c7944 */ /* 0x000fea0003c00000 */
[----:B------:R-:W-:Y:S02]  /*0110*/  IMAD.MOV.U32 R2, RZ, RZ, R4 ;  /* 0x000000ffff027224 */ /* 0x000fe400078e0004 */
[----:B------:R-:W-:Y:S01]  /*0120*/  IMAD.MOV.U32 R3, RZ, RZ, R5 ;  /* 0x000000ffff037224 */ /* 0x000fe200078e0005 */
[----:B------:R-:W-:Y:S06]  /*0130*/  BRA `(.L_x_218) ;  /* 0x0000000000487947 */ /* 0x000fec0003800000 */
.L_x_217:
        /* <DEDUP_REMOVED lines=18> */
.L_x_218:
[----:B------:R-:W-:Y:S05]  /*0260*/  BSYNC B0 ;  /* 0x0000000000007941 */ /* 0x000fea0003800000 */
.L_x_216:
        /* <DEDUP_REMOVED lines=11> */
[----:B0-----:R-:W-:-:S05]  /*0320*/  VIADD R5, R5, UR16 ;  /* 0x0000001005057c36 */ /* 0x001fca0008000000 */
[----:B------:R-:W-:Y:S01]  /*0330*/  VIADDMNMX R5, R5, 0xffffffff, R0, PT ;  /* 0xffffffff05057846 */ /* 0x000fe20003800100 */
[----:B-1----:R-:W-:Y:S01]  /*0340*/  UIADD3 UR6, UR6, UR17, URZ ;  /* 0x0000001106067290 */ /* 0x002fe2000fffe03f */
[----:B------:R-:W-:-:S03]  /*0350*/  VIMNMX R0, RZ, UR16, !PT ;  /* 0x00000010ff007c48 */ /* 0x000fc6000ffe0100 */
[----:B------:R-:W-:Y:S01]  /*0360*/  UIMAD.WIDE.U32 UR4, UR6, UR10, URZ ;  /* 0x0000000a060472a5 */ /* 0x000fe2000f8e003f */
[----:B------:R-:W-:-:S03]  /*0370*/  IADD3 R0, R5, UR8, -R0 ;  /* 0x0000000805007c10 */ /* 0x000fc6000fffe800 */
[----:B------:R-:W-:Y:S01]  /*0380*/  UIMAD UR5, UR6, UR11, UR5 ;  /* 0x0000000b060572a4 */ /* 0x000fe2000f8e0205 */
[----:B------:R-:W-:Y:S01]  /*0390*/  SHF.R.S32.HI R5, RZ, 0x1f, R0 ;  /* 0x0000001fff057819 */ /* 0x000fe20000011400 */
        /* <DEDUP_REMOVED lines=9> */
[----:B------:R-:W0:Y:S01]  /*0430*/  LDC.64 R8, c[0x0][0x278] ;  /* 0x00009e00ff087b82 */ /* 0x000e220000000a00 */
[----:B------:R-:W-:-:S04]  /*0440*/  IADD3 R4, P0, R4, UR4, RZ ;  /* 0x0000000404047c10 */ /* 0x000fc8000ff1e0ff */
[----:B------:R-:W-:-:S05]  /*0450*/  IADD3.X R5, R5, UR5, R7, P0, !PT ;  /* 0x0000000505057c10 */ /* 0x000fca00087fe407 */
[----:B------:R1:W2:Y:S01]  /*0460*/  LDG.E.U8 R7, desc[UR12][R4.64] ;  /* 0x0000000c04077981 */ /* 0x0002a2000c1e1100 */
[----:B------:R-:W-:-:S04]  /*0470*/  UIMAD.WIDE.U32 UR4, UR6, UR8, URZ ;  /* 0x00000008060472a5 */ /* 0x000fc8000f8e003f */
[----:B------:R-:W-:-:S03]  /*0480*/  UIMAD UR5, UR6, UR9, UR5 ;  /* 0x00000009060572a4 */ /* 0x000fc6000f8e0205 */
[----:B------:R-:W-:Y:S02]  /*0490*/  ULDC.64 UR8, c[0x0][0x268] ;  /* 0x00009a0000087ab9 */ /* 0x000fe40000000a00 */
[----:B------:R-:W-:Y:S01]  /*04a0*/  UIMAD.WIDE.U32 UR4, UR7, UR8, UR4 ;  /* 0x00000008070472a5 */ /* 0x000fe2000f8e0004 */
[----:B0-----:R-:W-:-:S03]  /*04b0*/  IMAD R0, R3, R8, RZ ;  /* 0x0000000803007224 */ /* 0x001fc600078e02ff */
[----:B------:R-:W-:Y:S01]  /*04c0*/  UIMAD UR5, UR7, UR9, UR5 ;  /* 0x00000009070572a4 */ /* 0x000fe2000f8e0205 */
[----:B------:R-:W-:-:S05]  /*04d0*/  IMAD R3, R2, R9, R0 ;  /* 0x0000000902037224 */ /* 0x000fca00078e0200 */
[----:B-1----:R-:W-:Y:S01]  /*04e0*/  IMAD.WIDE.U32 R4, R2, R8, UR4 ;  /* 0x0000000402047e25 */ /* 0x002fe2000f8e0008 */
[----:B------:R-:W-:Y:S02]  /*04f0*/  ULDC.64 UR4, c[0x0][0x248] ;  /* 0x0000920000047ab9 */ /* 0x000fe40000000a00 */
[----:B------:R-:W-:-:S04]  /*0500*/  IADD3 R2, P0, R4, UR4, RZ ;  /* 0x0000000404027c10 */ /* 0x000fc8000ff1e0ff */
[----:B------:R-:W-:-:S05]  /*0510*/  IADD3.X R3, R5, UR5, R3, P0, !PT ;  /* 0x0000000505037c10 */ /* 0x000fca00087fe403 */
[----:B--2---:R-:W-:Y:S01]  /*0520*/  STG.E.U8 desc[UR12][R2.64], R7 ;  /* 0x0000000702007986 */ /* 0x004fe2000c10110c */
[----:B------:R-:W-:Y:S05]  /*0530*/  EXIT ;  /* 0x000000000000794d */ /* 0x000fea0003800000 */
        .weak           $__internal_48_$__cuda_sm20_rem_s64
        .type           $__internal_48_$__cuda_sm20_rem_s64,@function
        .size           $__internal_48_$__cuda_sm20_rem_s64,(.L_x_397 - $__internal_48_$__cuda_sm20_rem_s64)
$__internal_48_$__cuda_sm20_rem_s64:
        /* <DEDUP_REMOVED lines=78> */
[----:B------:R-:W-:Y:S06]  /*0a20*/  RET.REL.NODEC R2 `(_ZN2at6native54_GLOBAL__N__757059ea_21_ReplicationPadding_cu_4a93dcdf32replication_pad_forward_kernel1dIaEEvNS_27GenericPackedTensorAccessorIKT_Lm3ENS_16DefaultPtrTraitsElEENS3_IS4_Lm3ES6_lEEiii) ;  /* 0xfffffff402747950 */ /* 0x000fec0003c3ffff */
.L_x_219:
        /* <DEDUP_REMOVED lines=13> */
.L_x_397:


//--------------------- .text._ZN2at6native54_GLOBAL__N__757059ea_21_ReplicationPadding_cu_4a93dcdf32replication_pad_forward_kernel1dIhEEvNS_27GenericPackedTensorAccessorIKT_Lm3ENS_16DefaultPtrTraitsElEENS3_IS4_Lm3ES6_lEEiii --------------------------
	.section	.text._ZN2at6native54_GLOBAL__N__757059ea_21_ReplicationPadding_cu_4a93dcdf32replication_pad_forward_kernel1dIhEEvNS_27GenericPackedTensorAccessorIKT_Lm3ENS_16DefaultPtrTraitsElEENS3_IS4_Lm3ES6_lEEiii,"ax",@progbits
	.align	128
.text._ZN2at6native54_GLOBAL__N__757059ea_21_ReplicationPadding_cu_4a93dcdf32replication_pad_forward_kernel1dIhEEvNS_27GenericPackedTensorAccessorIKT_Lm3ENS_16DefaultPtrTraitsElEENS3_IS4_Lm3ES6_lEEiii:
        .type           _ZN2at6native54_GLOBAL__N__757059ea_21_ReplicationPadding_cu_4a93dcdf32replication_pad_forward_kernel1dIhEEvNS_27GenericPackedTensorAccessorIKT_Lm3ENS_16DefaultPtrTraitsElEENS3_IS4_Lm3ES6_lEEiii,@function
        .size           _ZN2at6native54_GLOBAL__N__757059ea_21_ReplicationPadding_cu_4a93dcdf32replication_pad_forward_kernel1dIhEEvNS_27GenericPackedTensorAccessorIKT_Lm3ENS_16DefaultPtrTraitsElEENS3_IS4_Lm3ES6_lEEiii,(.L_x_399 - _ZN2at6native54_GLOBAL__N__757059ea_21_ReplicationPadding_cu_4a93dcdf32replication_pad_forward_kernel1dIhEEvNS_27GenericPackedTensorAccessorIKT_Lm3ENS_16DefaultPtrTraitsElEENS3_IS4_Lm3ES6_lEEiii)
        .other          _ZN2at6native54_GLOBAL__N__757059ea_21_ReplicationPadding_cu_4a93dcdf32replication_pad_forward_kernel1dIhEEvNS_27GenericPackedTensorAccessorIKT_Lm3ENS_16DefaultPtrTraitsElEENS3_IS4_Lm3ES6_lEEiii,@"STO_CUDA_ENTRY STV_DEFAULT"
_ZN2at6native54_GLOBAL__N__757059ea_21_ReplicationPadding_cu_4a93dcdf32replication_pad_forward_kernel1dIhEEvNS_27GenericPackedTensorAccessorIKT_Lm3ENS_16DefaultPtrTraitsElEENS3_IS4_Lm3ES6_lEEiii:
        /* <DEDUP_REMOVED lines=16> */
[----:B------:R-:W-:Y:S05]  /*0100*/  CALL.REL.NOINC `($__internal_49_$__cuda_sm20_rem_s64) ;  /* 0x00000004000c7944 */ /* 0x000fea0003c00000 */
[----:B------:R-:W-:Y:S02]  /*0110*/  IMAD.MOV.U32 R2, RZ, RZ, R4 ;  /* 0x000000ffff027224 */ /* 0x000fe400078e0004 */
[----:B------:R-:W-:Y:S01]  /*0120*/  IMAD.MOV.U32 R3, RZ, RZ, R5 ;  /* 0x000000ffff037224 */ /* 0x000fe200078e0005 */
[----:B------:R-:W-:Y:S06]  /*0130*/  BRA `(.L_x_222) ;  /* 0x0000000000487947 */ /* 0x000fec0003800000 */
.L_x_221:
        /* <DEDUP_REMOVED lines=18> */
.L_x_222:
[----:B------:R-:W-:Y:S05]  /*0260*/  BSYNC B0 ;  /* 0x0000000000007941 */ /* 0x000fea0003800000 */
.L_x_220:
        /* <DEDUP_REMOVED lines=45> */
        .weak           $__internal_49_$__cuda_sm20_rem_s64
        .type           $__internal_49_$__cuda_sm20_rem_s64,@function
        .size           $__internal_49_$__cuda_sm20_rem_s64,(.L_x_399 - $__internal_49_$__cuda_sm20_rem_s64)
$__internal_49_$__cuda_sm20_rem_s64:
        /* <DEDUP_REMOVED lines=78> */
[----:B------:R-:W-:Y:S06]  /*0a20*/  RET.REL.NODEC R2 `(_ZN2at6native54_GLOBAL__N__757059ea_21_ReplicationPadding_cu_4a93dcdf32replication_pad_forward_kernel1dIhEEvNS_27GenericPackedTensorAccessorIKT_Lm3ENS_16DefaultPtrTraitsElEENS3_IS4_Lm3ES6_lEEiii) ;  /* 0xfffffff402747950 */ /* 0x000fec0003c3ffff */
.L_x_223:
        /* <DEDUP_REMOVED lines=13> */
.L_x_399:


//--------------------- .text._ZN2at6native54_GLOBAL__N__757059ea_21_ReplicationPadding_cu_4a93dcdf31replication_pad_backward_kernelIN3c108BFloat16EEEvNS_27GenericPackedTensorAccessorIT_Lm5ENS_16DefaultPtrTraitsElEENS5_IKS6_Lm5ES7_lEEiiiii --------------------------
	.section	.text._ZN2at6native54_GLOBAL__N__757059ea_21_ReplicationPadding_cu_4a93dcdf31replication_pad_backward_kernelIN3c108BFloat16EEEvNS_27GenericPackedTensorAccessorIT_Lm5ENS_16DefaultPtrTraitsElEENS5_IKS6_Lm5ES7_lEEiiiii,"ax",@progbits
	.align	128
.text._ZN2at6native54_GLOBAL__N__757059ea_21_ReplicationPadding_cu_4a93dcdf31replication_pad_backward_kernelIN3c108BFloat16EEEvNS_27GenericPackedTensorAccessorIT_Lm5ENS_16DefaultPtrTraitsElEENS5_IKS6_Lm5ES7_lEEiiiii:
        .type           _ZN2at6native54_GLOBAL__N__757059ea_21_ReplicationPadding_cu_4a93dcdf31replication_pad_backward_kernelIN3c108BFloat16EEEvNS_27GenericPackedTensorAccessorIT_Lm5ENS_16DefaultPtrTraitsElEENS5_IKS6_Lm5ES7_lEEiiiii,@function
        .size           _ZN2at6native54_GLOBAL__N__757059ea_21_ReplicationPadding_cu_4a93dcdf31replication_pad_backward_kernelIN3c108BFloat16EEEvNS_27GenericPackedTensorAccessorIT_Lm5ENS_16DefaultPtrTraitsElEENS5_IKS6_Lm5ES7_lEEiiiii,(.L_x_401 - _ZN2at6native54_GLOBAL__N__757059ea_21_ReplicationPadding_cu_4a93dcdf31replication_pad_backward_kernelIN3c108BFloat16EEEvNS_27GenericPackedTensorAccessorIT_Lm5ENS_16DefaultPtrTraitsElEENS5_IKS6_Lm5ES7_lEEiiiii)
        .other          _ZN2at6native54_GLOBAL__N__757059ea_21_ReplicationPadding_cu_4a93dcdf31replication_pad_backward_kernelIN3c108BFloat16EEEvNS_27GenericPackedTensorAccessorIT_Lm5ENS_16DefaultPtrTraitsElEENS5_IKS6_Lm5ES7_lEEiiiii,@"STO_CUDA_ENTRY STV_DEFAULT"
_ZN2at6native54_GLOBAL__N__757059ea_21_ReplicationPadding_cu_4a93dcdf31replication_pad_backward_kernelIN3c108BFloat16EEEvNS_27GenericPackedTensorAccessorIT_Lm5ENS_16DefaultPtrTraitsElEENS5_IKS6_Lm5ES7_lEEiiiii:
        /* <DEDUP_REMOVED lines=29> */
[----:B------:R-:W-:Y:S05]  /*01d0*/  CALL.REL.NOINC `($__internal_50_$__cuda_sm20_div_s64) ;  /* 0x0000000c00287944 */ /* 0x000fea0003c00000 */
[----:B------:R-:W-:Y:S01]  /*01e0*/  IADD3 R0, -R2, RZ, RZ ;  /* 0x000000ff02007210 */ /* 0x000fe20007ffe1ff */
[----:B------:R-:W-:-:S04]  /*01f0*/  ULDC UR4, c[0x0][0x290] ;  /* 0x0000a40000047ab9 */ /* 0x000fc80000000800 */
[----:B------:R-:W-:Y:S01]  /*0200*/  IMAD R0, R0, UR4, R5 ;  /* 0x0000000400007c24 */ /* 0x000fe2000f8e0205 */
[----:B------:R-:W-:Y:S06]  /*0210*/  BRA `(.L_x_226) ;  /* 0x0000000000547947 */ /* 0x000fec0003800000 */
.L_x_225:
        /* <DEDUP_REMOVED lines=21> */
.L_x_226:
[----:B------:R-:W-:Y:S05]  /*0370*/  BSYNC B0 ;  /* 0x0000000000007941 */ /* 0x000fea0003800000 */
.L_x_224:
[----:B------:R-:W-:Y:S01]  /*0380*/  ULDC UR4, c[0x0][0x28c] ;  /* 0x0000a30000047ab9 */ /* 0x000fe20000000800 */
[----:B------:R-:W-:Y:S01]  /*0390*/  BSSY B0, `(.L_x_227) ;  /* 0x000001a000007945 */ /* 0x000fe20003800000 */
[----:B------:R-:W-:-:S04]  /*03a0*/  LOP3.LUT R4, R3, UR4, RZ, 0xfc, !PT ;  /* 0x0000000403047c12 */ /* 0x000fc8000f8efcff */
[----:B------:R-:W-:-:S13]  /*03b0*/  ISETP.NE.U32.AND P0, PT, R4, RZ, PT ;  /* 0x000000ff0400720c */ /* 0x000fda0003f05070 */
[----:B------:R-:W-:Y:S05]  /*03c0*/  @!P0 BRA `(.L_x_228) ;  /* 0x0000000000108947 */ /* 0x000fea0003800000 */
[----:B------:R-:W-:Y:S01]  /*03d0*/  IMAD.MOV.U32 R4, RZ, RZ, R2 ;  /* 0x000000ffff047224 */ /* 0x000fe200078e0002 */
[----:B------:R-:W-:-:S07]  /*03e0*/  MOV R2, 0x400 ;  /* 0x0000040000027802 */ /* 0x000fce0000000f00 */
[----:B------:R-:W-:Y:S05]  /*03f0*/  CALL.REL.NOINC `($__internal_51_$__cuda_sm20_rem_s64) ;  /* 0x0000000c00ec7944 */ /* 0x000fea0003c00000 */
[----:B------:R-:W-:Y:S05]  /*0400*/  BRA `(.L_x_229) ;  /* 0x0000000000487947 */ /* 0x000fea0003800000 */
.L_x_228:
        /* <DEDUP_REMOVED lines=17> */
[----:B------:R-:W-:-:S07]  /*0520*/  @!P1 LOP3.LUT R4, RZ, UR4, RZ, 0x33, !PT ;  /* 0x00000004ff049c12 */ /* 0x000fce000f8e33ff */
.L_x_229:
[----:B------:R-:W-:Y:S05]  /*0530*/  BSYNC B0 ;  /* 0x0000000000007941 */ /* 0x000fea0003800000 */
.L_x_227:
        /* <DEDUP_REMOVED lines=12> */
[----:B------:R-:W-:Y:S01]  /*0600*/  MOV R8, 0x640 ;  /* 0x0000064000087802 */ /* 0x000fe20000000f00 */
[----:B------:R-:W-:Y:S02]  /*0610*/  IMAD.U32 R11, RZ, RZ, UR5 ;  /* 0x00000005ff0b7e24 */ /* 0x000fe4000f8e00ff */
[----:B------:R-:W-:-:S07]  /*0620*/  IMAD.U32 R7, RZ, RZ, UR6 ;  /* 0x00000006ff077e24 */ /* 0x000fce000f8e00ff */
[----:B------:R-:W-:Y:S05]  /*0630*/  CALL.REL.NOINC `($__internal_50_$__cuda_sm20_div_s64) ;  /* 0x0000000800107944 */ /* 0x000fea0003c00000 */
[----:B------:R-:W-:Y:S05]  /*0640*/  BRA `(.L_x_232) ;  /* 0x0000000000487947 */ /* 0x000fea0003800000 */
.L_x_231:
        /* <DEDUP_REMOVED lines=18> */
.L_x_232:
[----:B------:R-:W-:Y:S05]  /*0770*/  BSYNC B0 ;  /* 0x0000000000007941 */ /* 0x000fea0003800000 */
.L_x_230:
[----:B------:R-:W0:Y:S01]  /*0780*/  S2UR UR8, SR_CTAID.Y ;  /* 0x00000000000879c3 */ /* 0x000e220000002600 */
[----:B------:R-:W-:Y:S01]  /*0790*/  ULDC.64 UR18, c[0x0][0x2c8] ;  /* 0x0000b20000127ab9 */ /* 0x000fe20000000a00 */
[----:B------:R-:W-:Y:S01]  /*07a0*/  ULDC.64 UR10, c[0x0][0x2a0] ;  /* 0x0000a800000a7ab9 */ /* 0x000fe20000000a00 */
[----:B------:R-:W-:Y:S01]  /*07b0*/  ULDC.64 UR16, c[0x0][0x248] ;  /* 0x0000920000107ab9 */ /* 0x000fe20000000a00 */
[----:B------:R-:W-:Y:S01]  /*07c0*/  VIMNMX R3, R0, UR18, !PT ;  /* 0x0000001200037c48 */ /* 0x000fe2000ffe0100 */
[----:B------:R-:W-:Y:S01]  /*07d0*/  UIADD3 UR13, -UR18, URZ, URZ ;  /* 0x0000003f120d7290 */ /* 0x000fe2000fffe13f */
[----:B------:R-:W-:Y:S01]  /*07e0*/  SHF.R.S32.HI R11, RZ, 0x1f, R0 ;  /* 0x0000001fff0b7819 */ /* 0x000fe20000011400 */
[----:B------:R-:W-:Y:S01]  /*07f0*/  ULDC.64 UR20, c[0x0][0x2c0] ;  /* 0x0000b00000147ab9 */ /* 0x000fe20000000a00 */
[----:B------:R-:W1:Y:S01]  /*0800*/  LDC R6, c[0x0][0x238] ;  /* 0x00008e00ff067b82 */ /* 0x000e620000000800 */
[----:B------:R-:W-:Y:S01]  /*0810*/  UISETP.LT.AND UP0, UPT, URZ, UR13, UPT ;  /* 0x0000000d3f00728c */ /* 0x000fe2000bf01270 */
[----:B------:R-:W-:-:S06]  /*0820*/  VIMNMX R5, R4, UR21, !PT ;  /* 0x0000001504057c48 */ /* 0x000fcc000ffe0100 */
[----:B------:R-:W2:Y:S01]  /*0830*/  S2UR UR9, SR_CTAID.Z ;  /* 0x00000000000979c3 */ /* 0x000ea20000002700 */
[----:B0-----:R-:W-:-:S07]  /*0840*/  UIADD3 UR8, UR8, UR19, URZ ;  /* 0x0000001308087290 */ /* 0x001fce000fffe03f */
[----:B------:R-:W0:Y:S01]  /*0850*/  LDC R12, c[0x0][0x230] ;  /* 0x00008c00ff0c7b82 */ /* 0x000e220000000800 */
[----:B------:R-:W-:Y:S02]  /*0860*/  USHF.R.S32.HI UR6, URZ, 0x1f, UR8 ;  /* 0x0000001f3f067899 */ /* 0x000fe40008011408 */
[----:B------:R-:W-:Y:S02]  /*0870*/  UIMAD.WIDE.U32 UR4, UR8, UR10, URZ ;  /* 0x0000000a080472a5 */ /* 0x000fe4000f8e003f */
[----:B------:R-:W-:Y:S01]  /*0880*/  UIMAD UR7, UR6, UR10, URZ ;  /* 0x0000000a060772a4 */ /* 0x000fe2000f8e023f */
[----:B-1----:R-:W-:Y:S01]  /*0890*/  VIADD R6, R6, UR18 ;  /* 0x0000001206067c36 */ /* 0x002fe20008000000 */
[----:B------:R-:W-:Y:S01]  /*08a0*/  UIMAD UR12, UR6, UR16, URZ ;  /* 0x00000010060c72a4 */ /* 0x000fe2000f8e023f */
[----:B------:R-:W1:Y:S01]  /*08b0*/  LDC.64 R8, c[0x0][0x2b8] ;  /* 0x0000ae00ff087b82 */ /* 0x000e620000000a00 */
[----:B------:R-:W-:Y:S02]  /*08c0*/  UIMAD UR11, UR8, UR11, UR7 ;  /* 0x0000000b080b72a4 */ /* 0x000fe4000f8e0207 */
[----:B------:R-:W-:Y:S01]  /*08d0*/  VIADDMNMX R10, R6, 0xffffffff, R3, PT ;  /* 0xffffffff060a7846 */ /* 0x000fe20003800103 */
[----:B------:R-:W-:Y:S01]  /*08e0*/  ULDC UR7, c[0x0][0x2d0] ;  /* 0x0000b40000077ab9 */ /* 0x000fe20000000800 */
[----:B------:R-:W-:Y:S01]  /*08f0*/  UIMAD UR12, UR8, UR17, UR12 ;  /* 0x00000011080c72a4 */ /* 0x000fe2000f8e020c */
[----:B------:R-:W-:Y:S01]  /*0900*/  VIMNMX R3, RZ, UR18, !PT ;  /* 0x00000012ff037c48 */ /* 0x000fe2000ffe0100 */
[----:B--2---:R-:W-:Y:S01]  /*0910*/  UIADD3 UR9, UR9, UR7, URZ ;  /* 0x0000000709097290 */ /* 0x004fe2000fffe03f */
[----:B------:R-:W2:Y:S01]  /*0920*/  LDC R14, c[0x0][0x228] ;  /* 0x00008a00ff0e7b82 */ /* 0x000ea20000000800 */
[----:B------:R-:W-:-:S02]  /*0930*/  UIMAD.WIDE.U32 UR6, UR8, UR16, URZ ;  /* 0x00000010080672a5 */ /* 0x000fc4000f8e003f */
[----:B------:R-:W-:Y:S01]  /*0940*/  USHF.R.S32.HI UR10, URZ, 0x1f, UR9 ;  /* 0x0000001f3f0a7899 */ /* 0x000fe20008011409 */
[----:B------:R-:W-:Y:S01]  /*0950*/  ULDC.64 UR16, c[0x0][0x298] ;  /* 0x0000a60000107ab9 */ /* 0x000fe20000000a00 */
[----:B------:R-:W-:Y:S01]  /*0960*/  UIADD3 UR5, UR5, UR11, URZ ;  /* 0x0000000b05057290 */ /* 0x000fe2000fffe03f */
[----:B0-----:R-:W-:Y:S02]  /*0970*/  IADD3 R12, R12, UR21, RZ ;  /* 0x000000150c0c7c10 */ /* 0x001fe4000fffe0ff */
[----:B------:R-:W0:Y:S01]  /*0980*/  LDC.64 R6, c[0x0][0x260] ;  /* 0x00009800ff067b82 */ /* 0x000e220000000a00 */
[----:B------:R-:W-:Y:S02]  /*0990*/  UIMAD UR8, UR10, UR16, URZ ;  /* 0x000000100a0872a4 */ /* 0x000fe4000f8e023f */
[----:B------:R-:W-:Y:S01]  /*09a0*/  UIMAD.WIDE.U32 UR4, UR9, UR16, UR4 ;  /* 0x00000010090472a5 */ /* 0x000fe2000f8e0004 */
[----:B------:R-:W-:Y:S01]  /*09b0*/  VIADDMNMX R12, R12, 0xffffffff, R5, PT ;  /* 0xffffffff0c0c7846 */ /* 0x000fe20003800105 */
[----:B------:R-:W-:Y:S01]  /*09c0*/  UIMAD UR11, UR9, UR17, UR8 ;  /* 0x00000011090b72a4 */ /* 0x000fe2000f8e0208 */
[----:B------:R-:W-:Y:S01]  /*09d0*/  VIMNMX R5, RZ, UR21, !PT ;  /* 0x00000015ff057c48 */ /* 0x000fe2000ffe0100 */
[----:B------:R-:W-:Y:S01]  /*09e0*/  USEL UR8, URZ, UR13, !UP0 ;  /* 0x0000000d3f087287 */ /* 0x000fe2000c000000 */
[----:B-1----:R-:W-:Y:S01]  /*09f0*/  IMAD R11, R11, R8, RZ ;  /* 0x000000080b0b7224 */ /* 0x002fe200078e02ff */
[----:B------:R-:W-:Y:S01]  /*0a00*/  UIADD3 UR16, -UR21, URZ, URZ ;  /* 0x0000003f15107290 */ /* 0x000fe2000fffe13f */
[----:B------:R-:W-:Y:S01]  /*0a10*/  ULDC.64 UR18, c[0x0][0x240] ;  /* 0x0000900000127ab9 */ /* 0x000fe20000000a00 */
[----:B------:R-:W-:-:S02]  /*0a20*/  UIADD3 UR7, UR7, UR12, URZ ;  /* 0x0000000c07077290 */ /* 0x000fc4000fffe03f */
[----:B------:R-:W-:Y:S01]  /*0a30*/  IADD3 R10, R10, UR8, -R3 ;  /* 0x000000080a0a7c10 */ /* 0x000fe2000fffe803 */
[----:B------:R-:W-:Y:S01]  /*0a40*/  UIMAD UR10, UR10, UR18, URZ ;  /* 0x000000120a0a72a4 */ /* 0x000fe2000f8e023f */
[----:B------:R-:W-:Y:S01]  /*0a50*/  VIMNMX R3, R2, UR20, !PT ;  /* 0x0000001402037c48 */ /* 0x000fe2000ffe0100 */
[----:B------:R-:W-:Y:S01]  /*0a60*/  UISETP.LT.AND UP0, UPT, URZ, UR16, UPT ;  /* 0x000000103f00728c */ /* 0x000fe2000bf01270 */
[----:B------:R-:W-:Y:S01]  /*0a70*/  SHF.R.S32.HI R13, RZ, 0x1f, R10 ;  /* 0x0000001fff0d7819 */ /* 0x000fe2000001140a */
[----:B------:R-:W-:Y:S01]  /*0a80*/  UIMAD UR10, UR9, UR19, UR10 ;  /* 0x00000013090a72a4 */ /* 0x000fe2000f8e020a */
[----:B--2---:R-:W-:Y:S01]  /*0a90*/  VIADD R14, R14, UR20 ;  /* 0x000000140e0e7c36 */ /* 0x004fe20008000000 */
[----:B------:R-:W-:Y:S01]  /*0aa0*/  UIMAD.WIDE.U32 UR6, UR9, UR18, UR6 ;  /* 0x00000012090672a5 */ /* 0x000fe2000f8e0006 */
[----:B------:R-:W-:Y:S01]  /*0ab0*/  IMAD R11, R0, R9, R11 ;  /* 0x00000009000b7224 */ /* 0x000fe200078e020b */
[----:B------:R-:W-:Y:S02]  /*0ac0*/  USEL UR8, URZ, UR16, !UP0 ;  /* 0x000000103f087287 */ /* 0x000fe4000c000000 */
[----:B------:R-:W-:Y:S01]  /*0ad0*/  UIADD3 UR13, -UR20, URZ, URZ ;  /* 0x0000003f140d7290 */ /* 0x000fe2000fffe13f */
[----:B0-----:R-:W-:Y:S01]  /*0ae0*/  IMAD R13, R13, R6, RZ ;  /* 0x000000060d0d7224 */ /* 0x001fe200078e02ff */
[----:B------:R-:W-:Y:S01]  /*0af0*/  UIADD3 UR5, UR5, UR11, URZ ;  /* 0x0000000b05057290 */ /* 0x000fe2000fffe03f */
[----:B------:R-:W-:Y:S01]  /*0b00*/  VIADDMNMX R14, R14, 0xffffffff, R3, PT ;  /* 0xffffffff0e0e7846 */ /* 0x000fe20003800103 */
[----:B------:R-:W-:Y:S01]  /*0b10*/  UIADD3 UR7, UR7, UR10, URZ ;  /* 0x0000000a07077290 */ /* 0x000fe2000fffe03f */
[----:B------:R-:W-:Y:S01]  /*0b20*/  IADD3 R5, R12, UR8, -R5 ;  /* 0x000000080c057c10 */ /* 0x000fe2000fffe805 */
[----:B------:R-:W-:Y:S01]  /*0b30*/  UISETP.LT.AND UP0, UPT, URZ, UR13, UPT ;  /* 0x0000000d3f00728c */ /* 0x000fe2000bf01270 */
[----:B------:R-:W-:Y:S01]  /*0b40*/  IMAD R13, R10, R7, R13 ;  /* 0x000000070a0d7224 */ /* 0x000fe200078e020d */
[----:B------:R-:W-:Y:S01]  /*0b50*/  VIMNMX R3, RZ, UR20, !PT ;  /* 0x00000014ff037c48 */ /* 0x000fe2000ffe0100 */
[----:B------:R-:W-:Y:S01]  /*0b60*/  IMAD.WIDE.U32 R8, R0, R8, UR4 ;  /* 0x0000000400087e25 */ /* 0x000fe2000f8e0008 */
[----:B------:R-:W-:Y:S01]  /*0b70*/  USEL UR8, URZ, UR13, !UP0 ;  /* 0x0000000d3f087287 */ /* 0x000fe2000c000000 */
[----:B------:R-:W-:Y:S01]  /*0b80*/  SHF.R.S32.HI R0, RZ, 0x1f, R4 ;  /* 0x0000001fff007819 */ /* 0x000fe20000011404 */
[----:B------:R-:W-:Y:S01]  /*0b90*/  ULDC.64 UR4, c[0x0][0x2b0] ;  /* 0x0000ac0000047ab9 */ /* 0x000fe20000000a00 */
[----:B------:R-:W-:Y:S01]  /*0ba0*/  IMAD.WIDE.U32 R6, R10, R6, UR6 ;  /* 0x000000060a067e25 */ /* 0x000fe2000f8e0006 */
[----:B------:R-:W-:Y:S01]  /*0bb0*/  SHF.R.S32.HI R10, RZ, 0x1f, R5 ;  /* 0x0000001fff0a7819 */ /* 0x000fe20000011405 */
[----:B------:R-:W-:Y:S01]  /*0bc0*/  ULDC.64 UR6, c[0x0][0x258] ;  /* 0x0000960000067ab9 */ /* 0x000fe20000000a00 */
[----:B------:R-:W-:Y:S01]  /*0bd0*/  IADD3 R3, R14, UR8, -R3 ;  /* 0x000000080e037c10 */ /* 0x000fe2000fffe803 */
[----:B------:R-:W-:Y:S01]  /*0be0*/  IMAD.IADD R9, R9, 0x1, R11 ;  /* 0x0000000109097824 */ /* 0x000fe200078e020b */
[----:B------:R-:W-:Y:S01]  /*0bf0*/  IADD3 R7, R7, R13, RZ ;  /* 0x0000000d07077210 */ /* 0x000fe20007ffe0ff */
[----:B------:R-:W-:Y:S01]  /*0c00*/  IMAD R11, R0, UR4, RZ ;  /* 0x00000004000b7c24 */ /* 0x000fe2000f8e02ff */
[----:B------:R-:W-:Y:S01]  /*0c10*/  SHF.R.S32.HI R0, RZ, 0x1f, R2 ;  /* 0x0000001fff007819 */ /* 0x000fe20000011402 */
[----:B------:R-:W-:-:S02]  /*0c20*/  IMAD R10, R10, UR6, RZ ;  /* 0x000000060a0a7c24 */ /* 0x000fc4000f8e02ff */
[C---:B------:R-:W-:Y:S02]  /*0c30*/  IMAD R11, R4.reuse, UR5, R11 ;  /* 0x00000005040b7c24 */ /* 0x040fe4000f8e020b */
[----:B------:R-:W-:Y:S01]  /*0c40*/  IMAD.WIDE.U32 R8, R4, UR4, R8 ;  /* 0x0000000404087c25 */ /* 0x000fe2000f8e0008 */
[----:B------:R-:W-:Y:S01]  /*0c50*/  SHF.R.S32.HI R4, RZ, 0x1f, R3 ;  /* 0x0000001fff047819 */ /* 0x000fe20000011403 */
[----:B------:R-:W-:Y:S02]  /*0c60*/  ULDC.64 UR4, c[0x0][0x2a8] ;  /* 0x0000aa0000047ab9 */ /* 0x000fe40000000a00 */
[C---:B------:R-:W-:Y:S02]  /*0c70*/  IMAD R13, R5.reuse, UR7, R10 ;  /* 0x00000007050d7c24 */ /* 0x040fe4000f8e020a */
[----:B------:R-:W-:Y:S01]  /*0c80*/  IMAD.WIDE.U32 R6, R5, UR6, R6 ;  /* 0x0000000605067c25 */ /* 0x000fe2000f8e0006 */
[----:B------:R-:W-:-:S03]  /*0c90*/  ULDC.64 UR6, c[0x0][0x250] ;  /* 0x0000940000067ab9 */ /* 0x000fc60000000a00 */
[----:B------:R-:W-:Y:S02]  /*0ca0*/  IMAD R5, R0, UR4, RZ ;  /* 0x0000000400057c24 */ /* 0x000fe4000f8e02ff */
[----:B------:R-:W-:Y:S02]  /*0cb0*/  IMAD.IADD R9, R9, 0x1, R11 ;  /* 0x0000000109097824 */ /* 0x000fe400078e020b */
[----:B------:R-:W-:Y:S02]  /*0cc0*/  IMAD.IADD R7, R7, 0x1, R13 ;  /* 0x0000000107077824 */ /* 0x000fe400078e020d */
[----:B------:R-:W-:Y:S02]  /*0cd0*/  IMAD R0, R4, UR6, RZ ;  /* 0x0000000604007c24 */ /* 0x000fe4000f8e02ff */
[C---:B------:R-:W-:Y:S02]  /*0ce0*/  IMAD R11, R2.reuse, UR5, R5 ;  /* 0x00000005020b7c24 */ /* 0x040fe4000f8e0205 */
[----:B------:R-:W-:Y:S01]  /*0cf0*/  IMAD.WIDE.U32 R4, R2, UR4, R8 ;  /* 0x0000000402047c25 */ /* 0x000fe2000f8e0008 */
[----:B------:R-:W-:-:S03]  /*0d00*/  ULDC.64 UR4, c[0x0][0x268] ;  /* 0x00009a0000047ab9 */ /* 0x000fc60000000a00 */
[C---:B------:R-:W-:Y:S01]  /*0d10*/  IMAD R9, R3.reuse, UR7, R0 ;  /* 0x0000000703097c24 */ /* 0x040fe2000f8e0200 */
[----:B------:R-:W-:Y:S01]  /*0d20*/  LEA R2, P0, R4, UR4, 0x1 ;  /* 0x0000000404027c11 */ /* 0x000fe2000f8008ff */
[----:B------:R-:W-:Y:S01]  /*0d30*/  IMAD.WIDE.U32 R6, R3, UR6, R6 ;  /* 0x0000000603067c25 */ /* 0x000fe2000f8e0006 */
[----:B------:R-:W-:Y:S01]  /*0d40*/  ULDC.64 UR6, c[0x0][0x210] ;  /* 0x0000840000067ab9 */ /* 0x000fe20000000a00 */
[----:B------:R-:W-:Y:S02]  /*0d50*/  IADD3 R3, R5, R11, RZ ;  /* 0x0000000b05037210 */ /* 0x000fe40007ffe0ff */
[----:B------:R-:W-:Y:S01]  /*0d60*/  IMAD.IADD R7, R7, 0x1, R9 ;  /* 0x0000000107077824 */ /* 0x000fe200078e0209 */
[----:B------:R-:W-:Y:S02]  /*0d70*/  LEA R9, P1, R6, UR6, 0x1 ;  /* 0x0000000606097c11 */ /* 0x000fe4000f8208ff */
[----:B------:R-:W-:Y:S02]  /*0d80*/  LEA.HI.X R3, R4, UR5, R3, 0x1, P0 ;  /* 0x0000000504037c11 */ /* 0x000fe400080f0c03 */
[----:B------:R-:W-:-:S02]  /*0d90*/  LEA.HI.X R7, R6, UR7, R7, 0x1, P1 ;  /* 0x0000000706077c11 */ /* 0x000fc400088f0c07 */
[C---:B------:R-:W-:Y:S01]  /*0da0*/  LOP3.LUT R6, R9.reuse, 0xfffffffd, RZ, 0xc0, !PT ;  /* 0xfffffffd09067812 */ /* 0x040fe200078ec0ff */
[----:B------:R0:W5:Y:S01]  /*0db0*/  LDG.E.U16 R2, desc[UR14][R2.64] ;  /* 0x0000000e02027981 */ /* 0x000162000c1e1500 */
[----:B------:R-:W-:-:S03]  /*0dc0*/  LOP3.LUT R0, R9, 0x2, RZ, 0xc0, !PT ;  /* 0x0000000209007812 */ /* 0x000fc600078ec0ff */
[----:B------:R0:W5:Y:S01]  /*0dd0*/  LD.E R5, desc[UR14][R6.64] ;  /* 0x0000000e06057980 */ /* 0x000162000c101900 */
[----:B------:R-:W-:Y:S01]  /*0de0*/  ISETP.EQ.U32.AND P0, PT, R0, RZ, PT ;  /* 0x000000ff0000720c */ /* 0x000fe20003f02070 */
[----:B------:R-:W-:-:S05]  /*0df0*/  IMAD.MOV.U32 R0, RZ, RZ, 0x3254 ;  /* 0x00003254ff007424 */ /* 0x000fca00078e00ff */
[----:B------:R-:W-:-:S07]  /*0e00*/  SEL R4, R0, 0x7610, P0 ;  /* 0x0000761000047807 */ /* 0x000fce0000000000 */
.L_x_233:
[----:B-----5:R-:W-:-:S05]  /*0e10*/  HADD2.BF16_V2 R0, R5, R2.H0_H0 ;  /* 0x2000000205007230 */ /* 0x020fca0000200000 */
[----:B------:R-:W-:-:S06]  /*0e20*/  PRMT R0, R5, R4, R0 ;  /* 0x0000000405007216 */ /* 0x000fcc0000000000 */
[----:B------:R-:W2:Y:S02]  /*0e30*/  ATOM.E.CAS.STRONG.GPU PT, R0, [R6], R5, R0 ;  /* 0x000000050600738b */ /* 0x000ea400001ee100 */
[----:B--2---:R-:W-:Y:S02]  /*0e40*/  ISETP.NE.U32.AND P0, PT, R0, R5, PT ;  /* 0x000000050000720c */ /* 0x004fe40003f05070 */
[----:B------:R-:W-:-:S11]  /*0e50*/  MOV R5, R0 ;  /* 0x0000000000057202 */ /* 0x000fd60000000f00 */
[----:B------:R-:W-:Y:S05]  /*0e60*/  @P0 BRA `(.L_x_233) ;  /* 0xfffffffc00e80947 */ /* 0x000fea000383ffff */
[----:B------:R-:W-:Y:S05]  /*0e70*/  EXIT ;  /* 0x000000000000794d */ /* 0x000fea0003800000 */
        .weak           $__internal_50_$__cuda_sm20_div_s64
        .type           $__internal_50_$__cuda_sm20_div_s64,@function
        .size           $__internal_50_$__cuda_sm20_div_s64,($__internal_51_$__cuda_sm20_rem_s64 - $__internal_50_$__cuda_sm20_div_s64)
$__internal_50_$__cuda_sm20_div_s64:
        /* <DEDUP_REMOVED lines=82> */
[----:B------:R-:W-:Y:S06]  /*13a0*/  RET.REL.NODEC R8 `(_ZN2at6native54_GLOBAL__N__757059ea_21_ReplicationPadding_cu_4a93dcdf31replication_pad_backward_kernelIN3c108BFloat16EEEvNS_27GenericPackedTensorAccessorIT_Lm5ENS_16DefaultPtrTraitsElEENS5_IKS6_Lm5ES7_lEEiiiii) ;  /* 0xffffffec08147950 */ /* 0x000fec0003c3ffff */
        .weak           $__internal_51_$__cuda_sm20_rem_s64
        .type           $__internal_51_$__cuda_sm20_rem_s64,@function
        .size           $__internal_51_$__cuda_sm20_rem_s64,(.L_x_401 - $__internal_51_$__cuda_sm20_rem_s64)
$__internal_51_$__cuda_sm20_rem_s64:
        /* <DEDUP_REMOVED lines=72> */
[----:B------:R-:W-:Y:S06]  /*1830*/  RET.REL.NODEC R2 `(_ZN2at6native54_GLOBAL__N__757059ea_21_ReplicationPadding_cu_4a93dcdf31replication_pad_backward_kernelIN3c108BFloat16EEEvNS_27GenericPackedTensorAccessorIT_Lm5ENS_16DefaultPtrTraitsElEENS5_IKS6_Lm5ES7_lEEiiiii) ;  /* 0xffffffe402f07950 */ /* 0x000fec0003c3ffff */
.L_x_234:
        /* <DEDUP_REMOVED lines=12> */
.L_x_401:


//--------------------- .text._ZN2at6native54_GLOBAL__N__757059ea_21_ReplicationPadding_cu_4a93dcdf31replication_pad_backward_kernelIN3c104HalfEEEvNS_27GenericPackedTensorAccessorIT_Lm5ENS_16DefaultPtrTraitsElEENS5_IKS6_Lm5ES7_lEEiiiii --------------------------
	.section	.text._ZN2at6native54_GLOBAL__N__757059ea_21_ReplicationPadding_cu_4a93dcdf31replication_pad_backward_kernelIN3c104HalfEEEvNS_27GenericPackedTensorAccessorIT_Lm5ENS_16DefaultPtrTraitsElEENS5_IKS6_Lm5ES7_lEEiiiii,"ax",@progbits
	.align	128
.text._ZN2at6native54_GLOBAL__N__757059ea_21_ReplicationPadding_cu_4a93dcdf31replication_pad_backward_kernelIN3c104HalfEEEvNS_27GenericPackedTensorAccessorIT_Lm5ENS_16DefaultPtrTraitsElEENS5_IKS6_Lm5ES7_lEEiiiii:
        .type           _ZN2at6native54_GLOBAL__N__757059ea_21_ReplicationPadding_cu_4a93dcdf31replication_pad_backward_kernelIN3c104HalfEEEvNS_27GenericPackedTensorAccessorIT_Lm5ENS_16DefaultPtrTraitsElEENS5_IKS6_Lm5ES7_lEEiiiii,@function
        .size           _ZN2at6native54_GLOBAL__N__757059ea_21_ReplicationPadding_cu_4a93dcdf31replication_pad_backward_kernelIN3c104HalfEEEvNS_27GenericPackedTensorAccessorIT_Lm5ENS_16DefaultPtrTraitsElEENS5_IKS6_Lm5ES7_lEEiiiii,(.L_x_404 - _ZN2at6native54_GLOBAL__N__757059ea_21_ReplicationPadding_cu_4a93dcdf31replication_pad_backward_kernelIN3c104HalfEEEvNS_27GenericPackedTensorAccessorIT_Lm5ENS_16DefaultPtrTraitsElEENS5_IKS6_Lm5ES7_lEEiiiii)
        .other          _ZN2at6native54_GLOBAL__N__757059ea_21_ReplicationPadding_cu_4a93dcdf31replication_pad_backward_kernelIN3c104HalfEEEvNS_27GenericPackedTensorAccessorIT_Lm5ENS_16DefaultPtrTraitsElEENS5_IKS6_Lm5ES7_lEEiiiii,@"STO_CUDA_ENTRY STV_DEFAULT"
_ZN2at6native54_GLOBAL__N__757059ea_21_ReplicationPadding_cu_4a93dcdf31replication_pad_backward_kernelIN3c104HalfEEEvNS_27GenericPackedTensorAccessorIT_Lm5ENS_16DefaultPtrTraitsElEENS5_IKS6_Lm5ES7_lEEiiiii:
        /* <DEDUP_REMOVED lines=29> */
[----:B------:R-:W-:Y:S05]  /*01d0*/  CALL.REL.NOINC `($__internal_52_$__cuda_sm20_div_s64) ;  /* 0x0000000c00287944 */ /* 0x000fea0003c00000 */
[----:B------:R-:W-:Y:S01]  /*01e0*/  IADD3 R0, -R2, RZ, RZ ;  /* 0x000000ff02007210 */ /* 0x000fe20007ffe1ff */
[----:B------:R-:W-:-:S04]  /*01f0*/  ULDC UR4, c[0x0][0x290] ;  /* 0x0000a40000047ab9 */ /* 0x000fc80000000800 */
[----:B------:R-:W-:Y:S01]  /*0200*/  IMAD R0, R0, UR4, R5 ;  /* 0x0000000400007c24 */ /* 0x000fe2000f8e0205 */
[----:B------:R-:W-:Y:S06]  /*0210*/  BRA `(.L_x_237) ;  /* 0x0000000000547947 */ /* 0x000fec0003800000 */
.L_x_236:
        /* <DEDUP_REMOVED lines=21> */
.L_x_237:
[----:B------:R-:W-:Y:S05]  /*0370*/  BSYNC B0 ;  /* 0x0000000000007941 */ /* 0x000fea0003800000 */
.L_x_235:
[----:B------:R-:W-:Y:S01]  /*0380*/  ULDC UR4, c[0x0][0x28c] ;  /* 0x0000a30000047ab9 */ /* 0x000fe20000000800 */
[----:B------:R-:W-:Y:S01]  /*0390*/  BSSY B0, `(.L_x_238) ;  /* 0x000001a000007945 */ /* 0x000fe20003800000 */
[----:B------:R-:W-:-:S04]  /*03a0*/  LOP3.LUT R4, R3, UR4, RZ, 0xfc, !PT ;  /* 0x0000000403047c12 */ /* 0x000fc8000f8efcff */
[----:B------:R-:W-:-:S13]  /*03b0*/  ISETP.NE.U32.AND P0, PT, R4, RZ, PT ;  /* 0x000000ff0400720c */ /* 0x000fda0003f05070 */
[----:B------:R-:W-:Y:S05]  /*03c0*/  @!P0 BRA `(.L_x_239) ;  /* 0x0000000000108947 */ /* 0x000fea0003800000 */
[----:B------:R-:W-:Y:S01]  /*03d0*/  IMAD.MOV.U32 R4, RZ, RZ, R2 ;  /* 0x000000ffff047224 */ /* 0x000fe200078e0002 */
[----:B------:R-:W-:-:S07]  /*03e0*/  MOV R2, 0x400 ;  /* 0x0000040000027802 */ /* 0x000fce0000000f00 */
[----:B------:R-:W-:Y:S05]  /*03f0*/  CALL.REL.NOINC `($__internal_53_$__cuda_sm20_rem_s64) ;  /* 0x0000000c00ec7944 */ /* 0x000fea0003c00000 */
[----:B------:R-:W-:Y:S05]  /*0400*/  BRA `(.L_x_240) ;  /* 0x0000000000487947 */ /* 0x000fea0003800000 */
.L_x_239:
        /* <DEDUP_REMOVED lines=18> */
.L_x_240:
[----:B------:R-:W-:Y:S05]  /*0530*/  BSYNC B0 ;  /* 0x0000000000007941 */ /* 0x000fea0003800000 */
.L_x_238:
        /* <DEDUP_REMOVED lines=15> */
[----:B------:R-:W-:Y:S05]  /*0630*/  CALL.REL.NOINC `($__internal_52_$__cuda_sm20_div_s64) ;  /* 0x0000000800107944 */ /* 0x000fea0003c00000 */
[----:B------:R-:W-:Y:S05]  /*0640*/  BRA `(.L_x_243) ;  /* 0x0000000000487947 */ /* 0x000fea0003800000 */
.L_x_242:
        /* <DEDUP_REMOVED lines=18> */
.L_x_243:
[----:B------:R-:W-:Y:S05]  /*0770*/  BSYNC B0 ;  /* 0x0000000000007941 */ /* 0x000fea0003800000 */
.L_x_241:
        /* <DEDUP_REMOVED lines=105> */
.L_x_244:
[----:B-----5:R-:W-:-:S05]  /*0e10*/  HADD2 R0, R5, R2.H0_H0 ;  /* 0x2000000205007230 */ /* 0x020fca0000000000 */
[----:B------:R-:W-:-:S06]  /*0e20*/  PRMT R0, R5, R4, R0 ;  /* 0x0000000405007216 */ /* 0x000fcc0000000000 */
[----:B------:R-:W2:Y:S02]  /*0e30*/  ATOM.E.CAS.STRONG.GPU PT, R0, [R6], R5, R0 ;  /* 0x000000050600738b */ /* 0x000ea400001ee100 */
[----:B--2---:R-:W-:Y:S02]  /*0e40*/  ISETP.NE.U32.AND P0, PT, R0, R5, PT ;  /* 0x000000050000720c */ /* 0x004fe40003f05070 */
[----:B------:R-:W-:-:S11]  /*0e50*/  MOV R5, R0 ;  /* 0x0000000000057202 */ /* 0x000fd60000000f00 */
[----:B------:R-:W-:Y:S05]  /*0e60*/  @P0 BRA `(.L_x_244) ;  /* 0xfffffffc00e80947 */ /* 0x000fea000383ffff */
[----:B------:R-:W-:Y:S05]  /*0e70*/  EXIT ;  /* 0x000000000000794d */ /* 0x000fea0003800000 */
        .weak           $__internal_52_$__cuda_sm20_div_s64
        .type           $__internal_52_$__cuda_sm20_div_s64,@function
        .size           $__internal_52_$__cuda_sm20_div_s64,($__internal_53_$__cuda_sm20_rem_s64 - $__internal_52_$__cuda_sm20_div_s64)
$__internal_52_$__cuda_sm20_div_s64:
        /* <DEDUP_REMOVED lines=82> */
[----:B------:R-:W-:Y:S06]  /*13a0*/  RET.REL.NODEC R8 `(_ZN2at6native54_GLOBAL__N__757059ea_21_ReplicationPadding_cu_4a93dcdf31replication_pad_backward_kernelIN3c104HalfEEEvNS_27GenericPackedTensorAccessorIT_Lm5ENS_16DefaultPtrTraitsElEENS5_IKS6_Lm5ES7_lEEiiiii) ;  /* 0xffffffec08147950 */ /* 0x000fec0003c3ffff */
        .weak           $__internal_53_$__cuda_sm20_rem_s64
        .type           $__internal_53_$__cuda_sm20_rem_s64,@function
        .size           $__internal_53_$__cuda_sm20_rem_s64,(.L_x_404 - $__internal_53_$__cuda_sm20_rem_s64)
$__internal_53_$__cuda_sm20_rem_s64:
        /* <DEDUP_REMOVED lines=72> */
[----:B------:R-:W-:Y:S06]  /*1830*/  RET.REL.NODEC R2 `(_ZN2at6native54_GLOBAL__N__757059ea_21_ReplicationPadding_cu_4a93dcdf31replication_pad_backward_kernelIN3c104HalfEEEvNS_27GenericPackedTensorAccessorIT_Lm5ENS_16DefaultPtrTraitsElEENS5_IKS6_Lm5ES7_lEEiiiii) ;  /* 0xffffffe402f07950 */ /* 0x000fec0003c3ffff */
.L_x_245:
        /* <DEDUP_REMOVED lines=12> */
.L_x_404:


//--------------------- .text._ZN2at6native54_GLOBAL__N__757059ea_21_ReplicationPadding_cu_4a93dcdf31replication_pad_backward_kernelIN3c107complexIfEEEEvNS_27GenericPackedTensorAccessorIT_Lm5ENS_16DefaultPtrTraitsElEENS6_IKS7_Lm5ES8_lEEiiiii --------------------------
	.section	.text._ZN2at6native54_GLOBAL__N__757059ea_21_ReplicationPadding_cu_4a93dcdf31replication_pad_backward_kernelIN3c107complexIfEEEEvNS_27GenericPackedTensorAccessorIT_Lm5ENS_16DefaultPtrTraitsElEENS6_IKS7_Lm5ES8_lEEiiiii,"ax",@progbits
	.align	128
.text._ZN2at6native54_GLOBAL__N__757059ea_21_ReplicationPadding_cu_4a93dcdf31replication_pad_backward_kernelIN3c107complexIfEEEEvNS_27GenericPackedTensorAccessorIT_Lm5ENS_16DefaultPtrTraitsElEENS6_IKS7_Lm5ES8_lEEiiiii:
        .type           _ZN2at6native54_GLOBAL__N__757059ea_21_ReplicationPadding_cu_4a93dcdf31replication_pad_backward_kernelIN3c107complexIfEEEEvNS_27GenericPackedTensorAccessorIT_Lm5ENS_16DefaultPtrTraitsElEENS6_IKS7_Lm5ES8_lEEiiiii,@function
        .size           _ZN2at6native54_GLOBAL__N__757059ea_21_ReplicationPadding_cu_4a93dcdf31replication_pad_backward_kernelIN3c107complexIfEEEEvNS_27GenericPackedTensorAccessorIT_Lm5ENS_16DefaultPtrTraitsElEENS6_IKS7_Lm5ES8_lEEiiiii,(.L_x_407 - _ZN2at6native54_GLOBAL__N__757059ea_21_ReplicationPadding_cu_4a93dcdf31replication_pad_backward_kernelIN3c107complexIfEEEEvNS_27GenericPackedTensorAccessorIT_Lm5ENS_16DefaultPtrTraitsElEENS6_IKS7_Lm5ES8_lEEiiiii)
        .other          _ZN2at6native54_GLOBAL__N__757059ea_21_ReplicationPadding_cu_4a93dcdf31replication_pad_backward_kernelIN3c107complexIfEEEEvNS_27GenericPackedTensorAccessorIT_Lm5ENS_16DefaultPtrTraitsElEENS6_IKS7_Lm5ES8_lEEiiiii,@"STO_CUDA_ENTRY STV_DEFAULT"
_ZN2at6native54_GLOBAL__N__757059ea_21_ReplicationPadding_cu_4a93dcdf31replication_pad_backward_kernelIN3c107complexIfEEEEvNS_27GenericPackedTensorAccessorIT_Lm5ENS_16DefaultPtrTraitsElEENS6_IKS7_Lm5ES8_lEEiiiii:
        /* <DEDUP_REMOVED lines=29> */
[----:B------:R-:W-:Y:S05]  /*01d0*/  CALL.REL.NOINC `($__internal_54_$__cuda_sm20_div_s64) ;  /* 0x0000000c00087944 */ /* 0x000fea0003c00000 */
[----:B------:R-:W-:Y:S01]  /*01e0*/  IADD3 R0, -R2, RZ, RZ ;  /* 0x000000ff02007210 */ /* 0x000fe20007ffe1ff */
[----:B------:R-:W-:-:S04]  /*01f0*/  ULDC UR4, c[0x0][0x290] ;  /* 0x0000a40000047ab9 */ /* 0x000fc80000000800 */
[----:B------:R-:W-:Y:S01]  /*0200*/  IMAD R0, R0, UR4, R5 ;  /* 0x0000000400007c24 */ /* 0x000fe2000f8e0205 */
[----:B------:R-:W-:Y:S06]  /*0210*/  BRA `(.L_x_248) ;  /* 0x0000000000547947 */ /* 0x000fec0003800000 */
.L_x_247:
        /* <DEDUP_REMOVED lines=17> */
[----:B------:R-:W-:Y:S02]  /*0330*/  @P1 IADD3 R2, R2, 0x1, RZ ;  /* 0x0000000102021810 */ /* 0x000fe40007ffe0ff */
[----:B------:R-:W-:-:S05]  /*0340*/  @!P2 LOP3.LUT R2, RZ, UR8, RZ, 0x33, !PT ;  /* 0x00000008ff02ac12 */ /* 0x000fca000f8e33ff */
[----:B------:R-:W-:-:S04]  /*0350*/  IMAD.MOV R0, RZ, RZ, -R2 ;  /* 0x000000ffff007224 */ /* 0x000fc800078e0a02 */
[----:B------:R-:W-:-:S07]  /*0360*/  IMAD R0, R0, UR8, R5 ;  /* 0x0000000800007c24 */ /* 0x000fce000f8e0205 */
.L_x_248:
[----:B------:R-:W-:Y:S05]  /*0370*/  BSYNC B0 ;  /* 0x0000000000007941 */ /* 0x000fea0003800000 */
.L_x_246:
[----:B------:R-:W-:Y:S01]  /*0380*/  ULDC UR4, c[0x0][0x28c] ;  /* 0x0000a30000047ab9 */ /* 0x000fe20000000800 */
[----:B------:R-:W-:Y:S01]  /*0390*/  BSSY B0, `(.L_x_249) ;  /* 0x000001a000007945 */ /* 0x000fe20003800000 */
[----:B------:R-:W-:-:S04]  /*03a0*/  LOP3.LUT R4, R3, UR4, RZ, 0xfc, !PT ;  /* 0x0000000403047c12 */ /* 0x000fc8000f8efcff */
[----:B------:R-:W-:-:S13]  /*03b0*/  ISETP.NE.U32.AND P0, PT, R4, RZ, PT ;  /* 0x000000ff0400720c */ /* 0x000fda0003f05070 */
[----:B------:R-:W-:Y:S05]  /*03c0*/  @!P0 BRA `(.L_x_250) ;  /* 0x0000000000108947 */ /* 0x000fea0003800000 */
[----:B------:R-:W-:Y:S02]  /*03d0*/  MOV R4, R2 ;  /* 0x0000000200047202 */ /* 0x000fe40000000f00 */
[----:B------:R-:W-:-:S07]  /*03e0*/  MOV R2, 0x400 ;  /* 0x0000040000027802 */ /* 0x000fce0000000f00 */
[----:B------:R-:W-:Y:S05]  /*03f0*/  CALL.REL.NOINC `($__internal_55_$__cuda_sm20_rem_s64) ;  /* 0x0000000c00cc7944 */ /* 0x000fea0003c00000 */
[----:B------:R-:W-:Y:S05]  /*0400*/  BRA `(.L_x_251) ;  /* 0x0000000000487947 */ /* 0x000fea0003800000 */
.L_x_250:
        /* <DEDUP_REMOVED lines=18> */
.L_x_251:
[----:B------:R-:W-:Y:S05]  /*0530*/  BSYNC B0 ;  /* 0x0000000000007941 */ /* 0x000fea0003800000 */
.L_x_249:
        /* <DEDUP_REMOVED lines=15> */
[----:B------:R-:W-:Y:S05]  /*0630*/  CALL.REL.NOINC `($__internal_54_$__cuda_sm20_div_s64) ;  /* 0x0000000400f07944 */ /* 0x000fea0003c00000 */
[----:B------:R-:W-:Y:S01]  /*0640*/  IMAD.MOV.U32 R5, RZ, RZ, R2 ;  /* 0x000000ffff057224 */ /* 0x000fe200078e0002 */
[----:B------:R-:W-:Y:S06]  /*0650*/  BRA `(.L_x_254) ;  /* 0x00000000004c7947 */ /* 0x000fec0003800000 */
.L_x_253:
        /* <DEDUP_REMOVED lines=17> */
[----:B------:R-:W-:-:S04]  /*0770*/  @!P2 LOP3.LUT R8, RZ, UR4, RZ, 0x33, !PT ;  /* 0x00000004ff08ac12 */ /* 0x000fc8000f8e33ff */
[----:B------:R-:W-:-:S07]  /*0780*/  MOV R5, R8 ;  /* 0x0000000800057202 */ /* 0x000fce0000000f00 */
.L_x_254:
[----:B------:R-:W-:Y:S05]  /*0790*/  BSYNC B0 ;  /* 0x0000000000007941 */ /* 0x000fea0003800000 */
.L_x_252:
[----:B------:R-:W0:Y:S01]  /*07a0*/  S2UR UR7, SR_CTAID.Y ;  /* 0x00000000000779c3 */ /* 0x000e220000002600 */
[----:B------:R-:W-:Y:S01]  /*07b0*/  ULDC.64 UR18, c[0x0][0x2c8] ;  /* 0x0000b20000127ab9 */ /* 0x000fe20000000a00 */
[----:B------:R-:W-:Y:S01]  /*07c0*/  ULDC.64 UR16, c[0x0][0x2a0] ;  /* 0x0000a80000107ab9 */ /* 0x000fe20000000a00 */
[----:B------:R-:W-:Y:S01]  /*07d0*/  ULDC UR8, c[0x0][0x2d0] ;  /* 0x0000b40000087ab9 */ /* 0x000fe20000000800 */
[----:B------:R-:W-:Y:S01]  /*07e0*/  SHF.R.S32.HI R3, RZ, 0x1f, R0 ;  /* 0x0000001fff037819 */ /* 0x000fe20000011400 */
[----:B------:R-:W-:Y:S01]  /*07f0*/  ULDC.64 UR20, c[0x0][0x2c0] ;  /* 0x0000b00000147ab9 */ /* 0x000fe20000000a00 */
[----:B------:R-:W-:Y:S02]  /*0800*/  SHF.R.S32.HI R6, RZ, 0x1f, R4 ;  /* 0x0000001fff067819 */ /* 0x000fe40000011404 */
[----:B------:R-:W1:Y:S08]  /*0810*/  S2UR UR10, SR_CTAID.Z ;  /* 0x00000000000a79c3 */ /* 0x000e700000002700 */
[----:B------:R-:W2:Y:S01]  /*0820*/  LDC.64 R8, c[0x0][0x2b8] ;  /* 0x0000ae00ff087b82 */ /* 0x000ea20000000a00 */
[----:B0-----:R-:W-:-:S07]  /*0830*/  UIADD3 UR7, UR7, UR19, URZ ;  /* 0x0000001307077290 */ /* 0x001fce000fffe03f */
[----:B------:R-:W0:Y:S01]  /*0840*/  LDC R11, c[0x0][0x230] ;  /* 0x00008c00ff0b7b82 */ /* 0x000e220000000800 */
[----:B------:R-:W-:-:S04]  /*0850*/  USHF.R.S32.HI UR12, URZ, 0x1f, UR7 ;  /* 0x0000001f3f0c7899 */ /* 0x000fc80008011407 */
[----:B------:R-:W-:Y:S02]  /*0860*/  UIMAD UR11, UR12, UR16, URZ ;  /* 0x000000100c0b72a4 */ /* 0x000fe4000f8e023f */
[----:B-1----:R-:W-:Y:S02]  /*0870*/  UIADD3 UR10, UR10, UR8, URZ ;  /* 0x000000080a0a7290 */ /* 0x002fe4000fffe03f */
[----:B------:R-:W-:Y:S02]  /*0880*/  UIMAD.WIDE.U32 UR8, UR7, UR16, URZ ;  /* 0x00000010070872a5 */ /* 0x000fe4000f8e003f */
[----:B------:R-:W-:Y:S02]  /*0890*/  UIMAD UR13, UR7, UR17, UR11 ;  /* 0x00000011070d72a4 */ /* 0x000fe4000f8e020b */
[----:B------:R-:W-:Y:S01]  /*08a0*/  USHF.R.S32.HI UR11, URZ, 0x1f, UR10 ;  /* 0x0000001f3f0b7899 */ /* 0x000fe2000801140a */
[----:B--2---:R-:W-:Y:S01]  /*08b0*/  IMAD R3, R3, R8, RZ ;  /* 0x0000000803037224 */ /* 0x004fe200078e02ff */
[----:B------:R-:W-:Y:S01]  /*08c0*/  ULDC.64 UR16, c[0x0][0x298] ;  /* 0x0000a60000107ab9 */ /* 0x000fe20000000a00 */
[----:B------:R-:W-:-:S02]  /*08d0*/  UIADD3 UR9, UR9, UR13, URZ ;  /* 0x0000000d09097290 */ /* 0x000fc4000fffe03f */
[----:B------:R-:W-:Y:S01]  /*08e0*/  UIMAD UR13, UR11, UR16, URZ ;  /* 0x000000100b0d72a4 */ /* 0x000fe2000f8e023f */
[----:B------:R-:W-:Y:S01]  /*08f0*/  IMAD R7, R0, R9, R3 ;  /* 0x0000000900077224 */ /* 0x000fe200078e0203 */
[----:B------:R-:W-:Y:S02]  /*0900*/  UIMAD.WIDE.U32 UR8, UR10, UR16, UR8 ;  /* 0x000000100a0872a5 */ /* 0x000fe4000f8e0008 */
[----:B------:R-:W-:-:S03]  /*0910*/  UIMAD UR13, UR10, UR17, UR13 ;  /* 0x000000110a0d72a4 */ /* 0x000fc6000f8e020d */
[----:B------:R-:W-:Y:S01]  /*0920*/  ULDC.64 UR16, c[0x0][0x248] ;  /* 0x0000920000107ab9 */ /* 0x000fe20000000a00 */
[----:B------:R-:W-:-:S06]  /*0930*/  UIADD3 UR9, UR9, UR13, URZ ;  /* 0x0000000d09097290 */ /* 0x000fcc000fffe03f */
[----:B------:R-:W-:Y:S01]  /*0940*/  IMAD.WIDE.U32 R2, R0, R8, UR8 ;  /* 0x0000000800027e25 */ /* 0x000fe2000f8e0008 */
[----:B------:R-:W-:Y:S01]  /*0950*/  ULDC.64 UR8, c[0x0][0x2b0] ;  /* 0x0000ac0000087ab9 */ /* 0x000fe20000000a00 */
[----:B------:R-:W-:Y:S01]  /*0960*/  UIMAD UR12, UR12, UR16, URZ ;  /* 0x000000100c0c72a4 */ /* 0x000fe2000f8e023f */
[----:B------:R-:W1:Y:S01]  /*0970*/  LDC R8, c[0x0][0x228] ;  /* 0x00008a00ff087b82 */ /* 0x000e620000000800 */
[----:B------:R-:W-:Y:S01]  /*0980*/  IMAD R9, R6, UR8, RZ ;  /* 0x0000000806097c24 */ /* 0x000fe2000f8e02ff */
[----:B------:R-:W-:Y:S01]  /*0990*/  SHF.R.S32.HI R6, RZ, 0x1f, R5 ;  /* 0x0000001fff067819 */ /* 0x000fe20000011405 */
[----:B------:R-:W-:Y:S02]  /*09a0*/  IMAD.IADD R3, R3, 0x1, R7 ;  /* 0x0000000103037824 */ /* 0x000fe400078e0207 */
[C---:B------:R-:W-:Y:S02]  /*09b0*/  IMAD R9, R4.reuse, UR9, R9 ;  /* 0x0000000904097c24 */ /* 0x040fe4000f8e0209 */
[----:B------:R-:W-:Y:S01]  /*09c0*/  IMAD.WIDE.U32 R2, R4, UR8, R2 ;  /* 0x0000000804027c25 */ /* 0x000fe2000f8e0002 */
[----:B------:R-:W-:-:S03]  /*09d0*/  ULDC.64 UR8, c[0x0][0x2a8] ;  /* 0x0000aa0000087ab9 */ /* 0x000fc60000000a00 */
[----:B------:R-:W-:Y:S02]  /*09e0*/  IMAD R6, R6, UR8, RZ ;  /* 0x0000000806067c24 */ /* 0x000fe4000f8e02ff */
[----:B------:R-:W-:Y:S02]  /*09f0*/  IMAD.IADD R3, R3, 0x1, R9 ;  /* 0x0000000103037824 */ /* 0x000fe400078e0209 */
[C---:B------:R-:W-:Y:S01]  /*0a00*/  IMAD R7, R5.reuse, UR9, R6 ;  /* 0x0000000905077c24 */ /* 0x040fe2000f8e0206 */
[----:B------:R-:W2:Y:S01]  /*0a10*/  LDC R9, c[0x0][0x238] ;  /* 0x00008e00ff097b82 */ /* 0x000ea20000000800 */
[----:B------:R-:W-:Y:S01]  /*0a20*/  IMAD.WIDE.U32 R2, R5, UR8, R2 ;  /* 0x0000000805027c25 */ /* 0x000fe2000f8e0002 */
[----:B------:R-:W-:-:S04]  /*0a30*/  ULDC.64 UR8, c[0x0][0x268] ;  /* 0x00009a0000087ab9 */ /* 0x000fc80000000a00 */
[----:B------:R-:W-:Y:S02]  /*0a40*/  IADD3 R3, R3, R7, RZ ;  /* 0x0000000703037210 */ /* 0x000fe40007ffe0ff */
[----:B------:R-:W-:-:S04]  /*0a50*/  LEA R6, P0, R2, UR8, 0x3 ;  /* 0x0000000802067c11 */ /* 0x000fc8000f8018ff */
[----:B------:R-:W-:-:S05]  /*0a60*/  LEA.HI.X R7, R2, UR9, R3, 0x3, P0 ;  /* 0x0000000902077c11 */ /* 0x000fca00080f1c03 */
[----:B------:R3:W4:Y:S01]  /*0a70*/  LDG.E.64 R2, desc[UR14][R6.64] ;  /* 0x0000000e06027981 */ /* 0x000722000c1e1b00 */
[----:B------:R-:W-:Y:S01]  /*0a80*/  UIMAD.WIDE.U32 UR8, UR7, UR16, URZ ;  /* 0x00000010070872a5 */ /* 0x000fe2000f8e003f */
[----:B------:R-:W-:Y:S01]  /*0a90*/  VIMNMX R0, R0, UR18, !PT ;  /* 0x0000001200007c48 */ /* 0x000fe2000ffe0100 */
[----:B------:R-:W-:Y:S01]  /*0aa0*/  UIMAD UR12, UR7, UR17, UR12 ;  /* 0x00000011070c72a4 */ /* 0x000fe2000f8e020c */
[----:B0-----:R-:W-:Y:S01]  /*0ab0*/  VIADD R11, R11, UR21 ;  /* 0x000000150b0b7c36 */ /* 0x001fe20008000000 */
[----:B------:R-:W-:Y:S01]  /*0ac0*/  UIADD3 UR7, -UR18, URZ, URZ ;  /* 0x0000003f12077290 */ /* 0x000fe2000fffe13f */
[----:B------:R-:W-:Y:S01]  /*0ad0*/  VIMNMX R4, R4, UR21, !PT ;  /* 0x0000001504047c48 */ /* 0x000fe2000ffe0100 */
[----:B--2---:R-:W-:Y:S01]  /*0ae0*/  VIADD R9, R9, UR18 ;  /* 0x0000001209097c36 */ /* 0x004fe20008000000 */
[----:B------:R-:W-:Y:S01]  /*0af0*/  UIADD3 UR13, -UR21, URZ, URZ ;  /* 0x0000003f150d7290 */ /* 0x000fe2000fffe13f */
[----:B------:R-:W-:Y:S01]  /*0b00*/  VIMNMX R5, R5, UR20, !PT ;  /* 0x0000001405057c48 */ /* 0x000fe2000ffe0100 */
[----:B---3--:R-:W0:Y:S01]  /*0b10*/  LDC.64 R6, c[0x0][0x260] ;  /* 0x00009800ff067b82 */ /* 0x008e220000000a00 */
[----:B------:R-:W-:Y:S01]  /*0b20*/  UISETP.LT.AND UP0, UPT, URZ, UR7, UPT ;  /* 0x000000073f00728c */ /* 0x000fe2000bf01270 */
[----:B------:R-:W-:Y:S01]  /*0b30*/  VIADDMNMX R9, R9, 0xffffffff, R0, PT ;  /* 0xffffffff09097846 */ /* 0x000fe20003800100 */
[----:B------:R-:W-:Y:S01]  /*0b40*/  ULDC.64 UR16, c[0x0][0x240] ;  /* 0x0000900000107ab9 */ /* 0x000fe20000000a00 */
[----:B------:R-:W-:Y:S01]  /*0b50*/  VIMNMX R0, RZ, UR18, !PT ;  /* 0x00000012ff007c48 */ /* 0x000fe2000ffe0100 */
[----:B------:R-:W-:Y:S01]  /*0b60*/  USEL UR7, URZ, UR7, !UP0 ;  /* 0x000000073f077287 */ /* 0x000fe2000c000000 */
[----:B------:R-:W-:Y:S01]  /*0b70*/  VIADDMNMX R11, R11, 0xffffffff, R4, PT ;  /* 0xffffffff0b0b7846 */ /* 0x000fe20003800104 */
[----:B------:R-:W-:Y:S01]  /*0b80*/  UIADD3 UR9, UR9, UR12, URZ ;  /* 0x0000000c09097290 */ /* 0x000fe2000fffe03f */
[----:B-1----:R-:W-:Y:S01]  /*0b90*/  IADD3 R4, R8, UR20, RZ ;  /* 0x0000001408047c10 */ /* 0x002fe2000fffe0ff */
[----:B------:R-:W-:-:S02]  /*0ba0*/  UIMAD UR11, UR11, UR16, URZ ;  /* 0x000000100b0b72a4 */ /* 0x000fc4000f8e023f */
[----:B------:R-:W-:Y:S01]  /*0bb0*/  UISETP.LT.AND UP0, UPT, URZ, UR13, UPT ;  /* 0x0000000d3f00728c */ /* 0x000fe2000bf01270 */
[----:B------:R-:W-:Y:S01]  /*0bc0*/  IADD3 R9, R9, UR7, -R0 ;  /* 0x0000000709097c10 */ /* 0x000fe2000fffe800 */
[----:B------:R-:W-:Y:S01]  /*0bd0*/  UIMAD UR11, UR10, UR17, UR11 ;  /* 0x000000110a0b72a4 */ /* 0x000fe2000f8e020b */
[----:B------:R-:W-:Y:S01]  /*0be0*/  VIMNMX R0, RZ, UR21, !PT ;  /* 0x00000015ff007c48 */ /* 0x000fe2000ffe0100 */
[----:B------:R-:W-:Y:S01]  /*0bf0*/  UIMAD.WIDE.U32 UR8, UR10, UR16, UR8 ;  /* 0x000000100a0872a5 */ /* 0x000fe2000f8e0008 */
[----:B------:R-:W-:Y:S01]  /*0c00*/  SHF.R.S32.HI R13, RZ, 0x1f, R9 ;  /* 0x0000001fff0d7819 */ /* 0x000fe20000011409 */
[----:B------:R-:W-:Y:S01]  /*0c10*/  USEL UR7, URZ, UR13, !UP0 ;  /* 0x0000000d3f077287 */ /* 0x000fe2000c000000 */
[----:B------:R-:W-:Y:S01]  /*0c20*/  VIADDMNMX R5, R4, 0xffffffff, R5, PT ;  /* 0xffffffff04057846 */ /* 0x000fe20003800105 */
[----:B------:R-:W-:Y:S02]  /*0c30*/  UIADD3 UR10, -UR20, URZ, URZ ;  /* 0x0000003f140a7290 */ /* 0x000fe4000fffe13f */
[----:B------:R-:W-:-:S02]  /*0c40*/  UIADD3 UR9, UR9, UR11, URZ ;  /* 0x0000000b09097290 */ /* 0x000fc4000fffe03f */
[----:B------:R-:W-:Y:S01]  /*0c50*/  UISETP.LT.AND UP0, UPT, URZ, UR10, UPT ;  /* 0x0000000a3f00728c */ /* 0x000fe2000bf01270 */
[----:B------:R-:W-:Y:S01]  /*0c60*/  IADD3 R11, R11, UR7, -R0 ;  /* 0x000000070b0b7c10 */ /* 0x000fe2000fffe800 */
[-C--:B0-----:R-:W-:Y:S01]  /*0c70*/  IMAD R8, R13, R6.reuse, RZ ;  /* 0x000000060d087224 */ /* 0x081fe200078e02ff */
[----:B------:R-:W-:Y:S01]  /*0c80*/  VIMNMX R0, RZ, UR20, !PT ;  /* 0x00000014ff007c48 */ /* 0x000fe2000ffe0100 */
[----:B------:R-:W-:Y:S01]  /*0c90*/  USEL UR7, URZ, UR10, !UP0 ;  /* 0x0000000a3f077287 */ /* 0x000fe2000c000000 */
[----:B------:R-:W-:Y:S01]  /*0ca0*/  SHF.R.S32.HI R4, RZ, 0x1f, R11 ;  /* 0x0000001fff047819 */ /* 0x000fe2000001140b */
[C---:B------:R-:W-:Y:S02]  /*0cb0*/  IMAD R13, R9.reuse, R7, R8 ;  /* 0x00000007090d7224 */ /* 0x040fe400078e0208 */
        /* <DEDUP_REMOVED lines=17> */
[----:B----4-:R-:W-:Y:S04]  /*0dd0*/  REDG.E.ADD.F32.FTZ.RN.STRONG.GPU desc[UR14][R4.64], R2 ;  /* 0x00000002040079a6 */ /* 0x010fe8000c10f38e */
[----:B------:R-:W-:Y:S01]  /*0de0*/  REDG.E.ADD.F32.FTZ.RN.STRONG.GPU desc[UR14][R4.64+0x4], R3 ;  /* 0x00000403040079a6 */ /* 0x000fe2000c10f38e */
[----:B------:R-:W-:Y:S05]  /*0df0*/  EXIT ;  /* 0x000000000000794d */ /* 0x000fea0003800000 */
        .weak           $__internal_54_$__cuda_sm20_div_s64
        .type           $__internal_54_$__cuda_sm20_div_s64,@function
        .size           $__internal_54_$__cuda_sm20_div_s64,($__internal_55_$__cuda_sm20_rem_s64 - $__internal_54_$__cuda_sm20_div_s64)
$__internal_54_$__cuda_sm20_div_s64:
        /* <DEDUP_REMOVED lines=82> */
[----:B------:R-:W-:Y:S06]  /*1320*/  RET.REL.NODEC R8 `(_ZN2at6native54_GLOBAL__N__757059ea_21_ReplicationPadding_cu_4a93dcdf31replication_pad_backward_kernelIN3c107complexIfEEEEvNS_27GenericPackedTensorAccessorIT_Lm5ENS_16DefaultPtrTraitsElEENS6_IKS7_Lm5ES8_lEEiiiii) ;  /* 0xffffffec08347950 */ /* 0x000fec0003c3ffff */
        .weak           $__internal_55_$__cuda_sm20_rem_s64
        .type           $__internal_55_$__cuda_sm20_rem_s64,@function
        .size           $__internal_55_$__cuda_sm20_rem_s64,(.L_x_407 - $__internal_55_$__cuda_sm20_rem_s64)
$__internal_55_$__cuda_sm20_rem_s64:
        /* <DEDUP_REMOVED lines=72> */
[----:B------:R-:W-:Y:S06]  /*17b0*/  RET.REL.NODEC R2 `(_ZN2at6native54_GLOBAL__N__757059ea_21_ReplicationPadding_cu_4a93dcdf31replication_pad_backward_kernelIN3c107complexIfEEEEvNS_27GenericPackedTensorAccessorIT_Lm5ENS_16DefaultPtrTraitsElEENS6_IKS7_Lm5ES8_lEEiiiii) ;  /* 0xffffffe802107950 */ /* 0x000fec0003c3ffff */
.L_x_255:
        /* <DEDUP_REMOVED lines=12> */
.L_x_407:


//--------------------- .text._ZN2at6native54_GLOBAL__N__757059ea_21_ReplicationPadding_cu_4a93dcdf31replication_pad_backward_kernelIN3c107complexIdEEEEvNS_27GenericPackedTensorAccessorIT_Lm5ENS_16DefaultPtrTraitsElEENS6_IKS7_Lm5ES8_lEEiiiii --------------------------
	.section	.text._ZN2at6native54_GLOBAL__N__757059ea_21_ReplicationPadding_cu_4a93dcdf31replication_pad_backward_kernelIN3c107complexIdEEEEvNS_27GenericPackedTensorAccessorIT_Lm5ENS_16DefaultPtrTraitsElEENS6_IKS7_Lm5ES8_lEEiiiii,"ax",@progbits
	.align	128
.text._ZN2at6native54_GLOBAL__N__757059ea_21_ReplicationPadding_cu_4a93dcdf31replication_pad_backward_kernelIN3c107complexIdEEEEvNS_27GenericPackedTensorAccessorIT_Lm5ENS_16DefaultPtrTraitsElEENS6_IKS7_Lm5ES8_lEEiiiii:
        .type           _ZN2at6native54_GLOBAL__N__757059ea_21_ReplicationPadding_cu_4a93dcdf31replication_pad_backward_kernelIN3c107complexIdEEEEvNS_27GenericPackedTensorAccessorIT_Lm5ENS_16DefaultPtrTraitsElEENS6_IKS7_Lm5ES8_lEEiiiii,@function
        .size           _ZN2at6native54_GLOBAL__N__757059ea_21_ReplicationPadding_cu_4a93dcdf31replication_pad_backward_kernelIN3c107complexIdEEEEvNS_27GenericPackedTensorAccessorIT_Lm5ENS_16DefaultPtrTraitsElEENS6_IKS7_Lm5ES8_lEEiiiii,(.L_x_410 - _ZN2at6native54_GLOBAL__N__757059ea_21_ReplicationPadding_cu_4a93dcdf31replication_pad_backward_kernelIN3c107complexIdEEEEvNS_27GenericPackedTensorAccessorIT_Lm5ENS_16DefaultPtrTraitsElEENS6_IKS7_Lm5ES8_lEEiiiii)
        .other          _ZN2at6native54_GLOBAL__N__757059ea_21_ReplicationPadding_cu_4a93dcdf31replication_pad_backward_kernelIN3c107complexIdEEEEvNS_27GenericPackedTensorAccessorIT_Lm5ENS_16DefaultPtrTraitsElEENS6_IKS7_Lm5ES8_lEEiiiii,@"STO_CUDA_ENTRY STV_DEFAULT"
_ZN2at6native54_GLOBAL__N__757059ea_21_ReplicationPadding_cu_4a93dcdf31replication_pad_backward_kernelIN3c107complexIdEEEEvNS_27GenericPackedTensorAccessorIT_Lm5ENS_16DefaultPtrTraitsElEENS6_IKS7_Lm5ES8_lEEiiiii:
        /* <DEDUP_REMOVED lines=29> */
[----:B------:R-:W-:Y:S05]  /*01d0*/  CALL.REL.NOINC `($__internal_56_$__cuda_sm20_div_s64) ;  /* 0x0000000c00087944 */ /* 0x000fea0003c00000 */
[----:B------:R-:W-:Y:S01]  /*01e0*/  IADD3 R0, -R2, RZ, RZ ;  /* 0x000000ff02007210 */ /* 0x000fe20007ffe1ff */
[----:B------:R-:W-:-:S04]  /*01f0*/  ULDC UR4, c[0x0][0x290] ;  /* 0x0000a40000047ab9 */ /* 0x000fc80000000800 */
[----:B------:R-:W-:Y:S01]  /*0200*/  IMAD R0, R0, UR4, R5 ;  /* 0x0000000400007c24 */ /* 0x000fe2000f8e0205 */
[----:B------:R-:W-:Y:S06]  /*0210*/  BRA `(.L_x_258) ;  /* 0x0000000000547947 */ /* 0x000fec0003800000 */
.L_x_257:
        /* <DEDUP_REMOVED lines=21> */
.L_x_258:
[----:B------:R-:W-:Y:S05]  /*0370*/  BSYNC B0 ;  /* 0x0000000000007941 */ /* 0x000fea0003800000 */
.L_x_256:
[----:B------:R-:W-:Y:S01]  /*0380*/  ULDC UR4, c[0x0][0x28c] ;  /* 0x0000a30000047ab9 */ /* 0x000fe20000000800 */
[----:B------:R-:W-:Y:S01]  /*0390*/  BSSY B0, `(.L_x_259) ;  /* 0x000001a000007945 */ /* 0x000fe20003800000 */
[----:B------:R-:W-:-:S04]  /*03a0*/  LOP3.LUT R4, R3, UR4, RZ, 0xfc, !PT ;  /* 0x0000000403047c12 */ /* 0x000fc8000f8efcff */
[----:B------:R-:W-:-:S13]  /*03b0*/  ISETP.NE.U32.AND P0, PT, R4, RZ, PT ;  /* 0x000000ff0400720c */ /* 0x000fda0003f05070 */
[----:B------:R-:W-:Y:S05]  /*03c0*/  @!P0 BRA `(.L_x_260) ;  /* 0x0000000000108947 */ /* 0x000fea0003800000 */
[----:B------:R-:W-:Y:S02]  /*03d0*/  MOV R4, R2 ;  /* 0x0000000200047202 */ /* 0x000fe40000000f00 */
[----:B------:R-:W-:-:S07]  /*03e0*/  MOV R2, 0x400 ;  /* 0x0000040000027802 */ /* 0x000fce0000000f00 */
[----:B------:R-:W-:Y:S05]  /*03f0*/  CALL.REL.NOINC `($__internal_57_$__cuda_sm20_rem_s64) ;  /* 0x0000000c00cc7944 */ /* 0x000fea0003c00000 */
[----:B------:R-:W-:Y:S05]  /*0400*/  BRA `(.L_x_261) ;  /* 0x0000000000487947 */ /* 0x000fea0003800000 */
.L_x_260:
        /* <DEDUP_REMOVED lines=18> */
.L_x_261:
[----:B------:R-:W-:Y:S05]  /*0530*/  BSYNC B0 ;  /* 0x0000000000007941 */ /* 0x000fea0003800000 */
.L_x_259:
        /* <DEDUP_REMOVED lines=15> */
[----:B------:R-:W-:Y:S05]  /*0630*/  CALL.REL.NOINC `($__internal_56_$__cuda_sm20_div_s64) ;  /* 0x0000000400f07944 */ /* 0x000fea0003c00000 */
[----:B------:R-:W-:Y:S01]  /*0640*/  IMAD.MOV.U32 R5, RZ, RZ, R2 ;  /* 0x000000ffff057224 */ /* 0x000fe200078e0002 */
[----:B------:R-:W-:Y:S06]  /*0650*/  BRA `(.L_x_264) ;  /* 0x00000000004c7947 */ /* 0x000fec0003800000 */
.L_x_263:
        /* <DEDUP_REMOVED lines=19> */
.L_x_264:
[----:B------:R-:W-:Y:S05]  /*0790*/  BSYNC B0 ;  /* 0x0000000000007941 */ /* 0x000fea0003800000 */
.L_x_262:
        /* <DEDUP_REMOVED lines=27> */
[----:B------:R-:W-:-:S03]  /*0950*/  ULDC.64 UR8, c[0x0][0x2b0] ;  /* 0x0000ac0000087ab9 */ /* 0x000fc60000000a00 */
        /* <DEDUP_REMOVED lines=8> */
[C---:B------:R-:W-:Y:S02]  /*09e0*/  IMAD R7, R5.reuse, UR9, R6 ;  /* 0x0000000905077c24 */ /* 0x040fe4000f8e0206 */
[----:B------:R-:W-:Y:S01]  /*09f0*/  IMAD.WIDE.U32 R2, R5, UR8, R2 ;  /* 0x0000000805027c25 */ /* 0x000fe2000f8e0002 */
[----:B------:R-:W-:Y:S01]  /*0a00*/  ULDC.64 UR8, c[0x0][0x268] ;  /* 0x00009a0000087ab9 */ /* 0x000fe20000000a00 */
[----:B------:R-:W-:Y:S01]  /*0a10*/  UIMAD UR12, UR12, UR16, URZ ;  /* 0x000000100c0c72a4 */ /* 0x000fe2000f8e023f */
[----:B------:R-:W1:Y:S02]  /*0a20*/  LDC R6, c[0x0][0x228] ;  /* 0x00008a00ff067b82 */ /* 0x000e640000000800 */
[----:B------:R-:W-:-:S02]  /*0a30*/  IADD3 R3, R3, R7, RZ ;  /* 0x0000000703037210 */ /* 0x000fc40007ffe0ff */
[----:B------:R-:W-:-:S04]  /*0a40*/  LEA R8, P0, R2, UR8, 0x4 ;  /* 0x0000000802087c11 */ /* 0x000fc8000f8020ff */
[----:B------:R-:W-:Y:S01]  /*0a50*/  LEA.HI.X R9, R2, UR9, R3, 0x4, P0 ;  /* 0x0000000902097c11 */ /* 0x000fe200080f2403 */
[----:B------:R-:W2:Y:S05]  /*0a60*/  LDC R7, c[0x0][0x238] ;  /* 0x00008e00ff077b82 */ /* 0x000eaa0000000800 */
[----:B------:R-:W3:Y:S01]  /*0a70*/  LDG.E.128 R8, desc[UR14][R8.64] ;  /* 0x0000000e08087981 */ /* 0x000ee2000c1e1d00 */
[----:B------:R-:W-:Y:S01]  /*0a80*/  UIMAD.WIDE.U32 UR8, UR7, UR16, URZ ;  /* 0x00000010070872a5 */ /* 0x000fe2000f8e003f */
[----:B------:R-:W-:Y:S01]  /*0a90*/  VIMNMX R0, R0, UR18, !PT ;  /* 0x0000001200007c48 */ /* 0x000fe2000ffe0100 */
[----:B------:R-:W-:Y:S01]  /*0aa0*/  UIMAD UR12, UR7, UR17, UR12 ;  /* 0x00000011070c72a4 */ /* 0x000fe2000f8e020c */
[----:B------:R-:W4:Y:S01]  /*0ab0*/  LDC.64 R2, c[0x0][0x260] ;  /* 0x00009800ff027b82 */ /* 0x000f220000000a00 */
[----:B------:R-:W-:Y:S01]  /*0ac0*/  UIADD3 UR7, -UR18, URZ, URZ ;  /* 0x0000003f12077290 */ /* 0x000fe2000fffe13f */
[----:B0-----:R-:W-:Y:S01]  /*0ad0*/  VIADD R13, R13, UR21 ;  /* 0x000000150d0d7c36 */ /* 0x001fe20008000000 */
[----:B------:R-:W-:Y:S01]  /*0ae0*/  ULDC.64 UR16, c[0x0][0x240] ;  /* 0x0000900000107ab9 */ /* 0x000fe20000000a00 */
[----:B------:R-:W-:-:S02]  /*0af0*/  UIADD3 UR13, -UR21, URZ, URZ ;  /* 0x0000003f150d7290 */ /* 0x000fc4000fffe13f */
[----:B------:R-:W-:Y:S01]  /*0b00*/  VIMNMX R4, R4, UR21, !PT ;  /* 0x0000001504047c48 */ /* 0x000fe2000ffe0100 */
[----:B------:R-:W-:Y:S01]  /*0b10*/  UISETP.LT.AND UP0, UPT, URZ, UR7, UPT ;  /* 0x000000073f00728c */ /* 0x000fe2000bf01270 */
[----:B------:R-:W-:Y:S01]  /*0b20*/  VIMNMX R5, R5, UR20, !PT ;  /* 0x0000001405057c48 */ /* 0x000fe2000ffe0100 */
[----:B------:R-:W-:Y:S01]  /*0b30*/  UIADD3 UR9, UR9, UR12, URZ ;  /* 0x0000000c09097290 */ /* 0x000fe2000fffe03f */
[----:B------:R-:W-:Y:S01]  /*0b40*/  VIADDMNMX R13, R13, 0xffffffff, R4, PT ;  /* 0xffffffff0d0d7846 */ /* 0x000fe20003800104 */
[----:B------:R-:W-:Y:S01]  /*0b50*/  USEL UR7, URZ, UR7, !UP0 ;  /* 0x000000073f077287 */ /* 0x000fe2000c000000 */
[----:B-1----:R-:W-:Y:S01]  /*0b60*/  IADD3 R4, R6, UR20, RZ ;  /* 0x0000001406047c10 */ /* 0x002fe2000fffe0ff */
[----:B------:R-:W-:Y:S02]  /*0b70*/  UIMAD UR11, UR11, UR16, URZ ;  /* 0x000000100b0b72a4 */ /* 0x000fe4000f8e023f */
[----:B------:R-:W-:Y:S01]  /*0b80*/  UISETP.LT.AND UP0, UPT, URZ, UR13, UPT ;  /* 0x0000000d3f00728c */ /* 0x000fe2000bf01270 */
[----:B--2---:R-:W-:Y:S01]  /*0b90*/  VIADD R7, R7, UR18 ;  /* 0x0000001207077c36 */ /* 0x004fe20008000000 */
[----:B------:R-:W-:Y:S01]  /*0ba0*/  UIMAD UR11, UR10, UR17, UR11 ;  /* 0x000000110a0b72a4 */ /* 0x000fe2000f8e020b */
[----:B------:R-:W-:Y:S01]  /*0bb0*/  VIADDMNMX R5, R4, 0xffffffff, R5, PT ;  /* 0xffffffff04057846 */ /* 0x000fe20003800105 */
[----:B------:R-:W-:-:S02]  /*0bc0*/  UIMAD.WIDE.U32 UR8, UR10, UR16, UR8 ;  /* 0x000000100a0872a5 */ /* 0x000fc4000f8e0008 */
[----:B------:R-:W-:Y:S01]  /*0bd0*/  VIADDMNMX R7, R7, 0xffffffff, R0, PT ;  /* 0xffffffff07077846 */ /* 0x000fe20003800100 */
[----:B------:R-:W-:Y:S01]  /*0be0*/  UIADD3 UR10, -UR20, URZ, URZ ;  /* 0x0000003f140a7290 */ /* 0x000fe2000fffe13f */
[----:B------:R-:W-:Y:S01]  /*0bf0*/  VIMNMX R0, RZ, UR18, !PT ;  /* 0x00000012ff007c48 */ /* 0x000fe2000ffe0100 */
[----:B------:R-:W-:-:S03]  /*0c00*/  UIADD3 UR9, UR9, UR11, URZ ;  /* 0x0000000b09097290 */ /* 0x000fc6000fffe03f */
[----:B------:R-:W-:Y:S01]  /*0c10*/  IADD3 R7, R7, UR7, -R0 ;  /* 0x0000000707077c10 */ /* 0x000fe2000fffe800 */
[----:B------:R-:W-:Y:S01]  /*0c20*/  USEL UR7, URZ, UR13, !UP0 ;  /* 0x0000000d3f077287 */ /* 0x000fe2000c000000 */
[----:B------:R-:W-:Y:S01]  /*0c30*/  VIMNMX R0, RZ, UR21, !PT ;  /* 0x00000015ff007c48 */ /* 0x000fe2000ffe0100 */
[----:B------:R-:W-:Y:S01]  /*0c40*/  UISETP.LT.AND UP0, UPT, URZ, UR10, UPT ;  /* 0x0000000a3f00728c */ /* 0x000fe2000bf01270 */
[----:B------:R-:W-:-:S03]  /*0c50*/  SHF.R.S32.HI R15, RZ, 0x1f, R7 ;  /* 0x0000001fff0f7819 */ /* 0x000fc60000011407 */
[----:B------:R-:W-:Y:S01]  /*0c60*/  IADD3 R13, R13, UR7, -R0 ;  /* 0x000000070d0d7c10 */ /* 0x000fe2000fffe800 */
[----:B------:R-:W-:Y:S01]  /*0c70*/  USEL UR7, URZ, UR10, !UP0 ;  /* 0x0000000a3f077287 */ /* 0x000fe2000c000000 */
[-C--:B----4-:R-:W-:Y:S01]  /*0c80*/  IMAD R6, R15, R2.reuse, RZ ;  /* 0x000000020f067224 */ /* 0x090fe200078e02ff */
[----:B------:R-:W-:Y:S02]  /*0c90*/  VIMNMX R0, RZ, UR20, !PT ;  /* 0x00000014ff007c48 */ /* 0x000fe4000ffe0100 */
[----:B------:R-:W-:Y:S01]  /*0ca0*/  SHF.R.S32.HI R4, RZ, 0x1f, R13 ;  /* 0x0000001fff047819 */ /* 0x000fe2000001140d */
[----:B------:R-:W-:Y:S01]  /*0cb0*/  IMAD R15, R7, R3, R6 ;  /* 0x00000003070f7224 */ /* 0x000fe200078e0206 */
[----:B------:R-:W-:Y:S01]  /*0cc0*/  IADD3 R5, R5, UR7, -R0 ;  /* 0x0000000705057c10 */ /* 0x000fe2000fffe800 */
[----:B------:R-:W-:Y:S01]  /*0cd0*/  IMAD.WIDE.U32 R2, R7, R2, UR8 ;  /* 0x0000000807027e25 */ /* 0x000fe2000f8e0002 */
[----:B------:R-:W-:Y:S02]  /*0ce0*/  ULDC.64 UR8, c[0x0][0x258] ;  /* 0x0000960000087ab9 */ /* 0x000fe40000000a00 */
[----:B------:R-:W-:Y:S01]  /*0cf0*/  SHF.R.S32.HI R0, RZ, 0x1f, R5 ;  /* 0x0000001fff007819 */ /* 0x000fe20000011405 */
[----:B------:R-:W-:-:S02]  /*0d00*/  IMAD.IADD R3, R3, 0x1, R15 ;  /* 0x0000000103037824 */ /* 0x000fc400078e020f */
[----:B------:R-:W-:Y:S02]  /*0d10*/  IMAD R4, R4, UR8, RZ ;  /* 0x0000000804047c24 */ /* 0x000fe4000f8e02ff */
[----:B------:R-:W-:-:S04]  /*0d20*/  IMAD.WIDE.U32 R2, R13, UR8, R2 ;  /* 0x000000080d027c25 */ /* 0x000fc8000f8e0002 */
[----:B------:R-:W-:Y:S01]  /*0d30*/  IMAD R7, R13, UR9, R4 ;  /* 0x000000090d077c24 */ /* 0x000fe2000f8e0204 */
[----:B------:R-:W-:Y:S02]  /*0d40*/  ULDC.64 UR8, c[0x0][0x250] ;  /* 0x0000940000087ab9 */ /* 0x000fe40000000a00 */
        /* <DEDUP_REMOVED lines=8> */
[----:B---3--:R-:W-:Y:S04]  /*0dd0*/  REDG.E.ADD.F64.RN.STRONG.GPU desc[UR14][R2.64], R8 ;  /* 0x00000008020079a6 */ /* 0x008fe8000c10ff8e */
[----:B------:R-:W-:Y:S01]  /*0de0*/  REDG.E.ADD.F64.RN.STRONG.GPU desc[UR14][R2.64+0x8], R10 ;  /* 0x0000080a020079a6 */ /* 0x000fe2000c10ff8e */
[----:B------:R-:W-:Y:S05]  /*0df0*/  EXIT ;  /* 0x000000000000794d */ /* 0x000fea0003800000 */
        .weak           $__internal_56_$__cuda_sm20_div_s64
        .type           $__internal_56_$__cuda_sm20_div_s64,@function
        .size           $__internal_56_$__cuda_sm20_div_s64,($__internal_57_$__cuda_sm20_rem_s64 - $__internal_56_$__cuda_sm20_div_s64)
$__internal_56_$__cuda_sm20_div_s64:
        /* <DEDUP_REMOVED lines=82> */
[----:B------:R-:W-:Y:S06]  /*1320*/  RET.REL.NODEC R8 `(_ZN2at6native54_GLOBAL__N__757059ea_21_ReplicationPadding_cu_4a93dcdf31replication_pad_backward_kernelIN3c107complexIdEEEEvNS_27GenericPackedTensorAccessorIT_Lm5ENS_16DefaultPtrTraitsElEENS6_IKS7_Lm5ES8_lEEiiiii) ;  /* 0xffffffec08347950 */ /* 0x000fec0003c3ffff */
        .weak           $__internal_57_$__cuda_sm20_rem_s64
        .type           $__internal_57_$__cuda_sm20_rem_s64,@function
        .size           $__internal_57_$__cuda_sm20_rem_s64,(.L_x_410 - $__internal_57_$__cuda_sm20_rem_s64)
$__internal_57_$__cuda_sm20_rem_s64:
        /* <DEDUP_REMOVED lines=72> */
[----:B------:R-:W-:Y:S06]  /*17b0*/  RET.REL.NODEC R2 `(_ZN2at6native54_GLOBAL__N__757059ea_21_ReplicationPadding_cu_4a93dcdf31replication_pad_backward_kernelIN3c107complexIdEEEEvNS_27GenericPackedTensorAccessorIT_Lm5ENS_16DefaultPtrTraitsElEENS6_IKS7_Lm5ES8_lEEiiiii) ;  /* 0xffffffe802107950 */ /* 0x000fec0003c3ffff */
.L_x_265:
        /* <DEDUP_REMOVED lines=12> */
.L_x_410:


//--------------------- .text._ZN2at6native54_GLOBAL__N__757059ea_21_ReplicationPadding_cu_4a93dcdf31replication_pad_backward_kernelIfEEvNS_27GenericPackedTensorAccessorIT_Lm5ENS_16DefaultPtrTraitsElEENS3_IKS4_Lm5ES5_lEEiiiii --------------------------
	.section	.text._ZN2at6native54_GLOBAL__N__757059ea_21_ReplicationPadding_cu_4a93dcdf31replication_pad_backward_kernelIfEEvNS_27GenericPackedTensorAccessorIT_Lm5ENS_16DefaultPtrTraitsElEENS3_IKS4_Lm5ES5_lEEiiiii,"ax",@progbits
	.align	128
.text._ZN2at6native54_GLOBAL__N__757059ea_21_ReplicationPadding_cu_4a93dcdf31replication_pad_backward_kernelIfEEvNS_27GenericPackedTensorAccessorIT_Lm5ENS_16DefaultPtrTraitsElEENS3_IKS4_Lm5ES5_lEEiiiii:
        .type           _ZN2at6native54_GLOBAL__N__757059ea_21_ReplicationPadding_cu_4a93dcdf31replication_pad_backward_kernelIfEEvNS_27GenericPackedTensorAccessorIT_Lm5ENS_16DefaultPtrTraitsElEENS3_IKS4_Lm5ES5_lEEiiiii,@function
        .size           _ZN2at6native54_GLOBAL__N__757059ea_21_ReplicationPadding_cu_4a93dcdf31replication_pad_backward_kernelIfEEvNS_27GenericPackedTensorAccessorIT_Lm5ENS_16DefaultPtrTraitsElEENS3_IKS4_Lm5ES5_lEEiiiii,(.L_x_413 - _ZN2at6native54_GLOBAL__N__757059ea_21_ReplicationPadding_cu_4a93dcdf31replication_pad_backward_kernelIfEEvNS_27GenericPackedTensorAccessorIT_Lm5ENS_16DefaultPtrTraitsElEENS3_IKS4_Lm5ES5_lEEiiiii)
        .other          _ZN2at6native54_GLOBAL__N__757059ea_21_ReplicationPadding_cu_4a93dcdf31replication_pad_backward_kernelIfEEvNS_27GenericPackedTensorAccessorIT_Lm5ENS_16DefaultPtrTraitsElEENS3_IKS4_Lm5ES5_lEEiiiii,@"STO_CUDA_ENTRY STV_DEFAULT"
_ZN2at6native54_GLOBAL__N__757059ea_21_ReplicationPadding_cu_4a93dcdf31replication_pad_backward_kernelIfEEvNS_27GenericPackedTensorAccessorIT_Lm5ENS_16DefaultPtrTraitsElEENS3_IKS4_Lm5ES5_lEEiiiii:
        /* <DEDUP_REMOVED lines=29> */
[----:B------:R-:W-:Y:S05]  /*01d0*/  CALL.REL.NOINC `($__internal_58_$__cuda_sm20_div_s64) ;  /* 0x0000000c00007944 */ /* 0x000fea0003c00000 */
[----:B------:R-:W-:Y:S01]  /*01e0*/  IADD3 R0, -R2, RZ, RZ ;  /* 0x000000ff02007210 */ /* 0x000fe20007ffe1ff */
[----:B------:R-:W-:-:S04]  /*01f0*/  ULDC UR4, c[0x0][0x290] ;  /* 0x0000a40000047ab9 */ /* 0x000fc80000000800 */
[----:B------:R-:W-:Y:S01]  /*0200*/  IMAD R0, R0, UR4, R5 ;  /* 0x0000000400007c24 */ /* 0x000fe2000f8e0205 */
[----:B------:R-:W-:Y:S06]  /*0210*/  BRA `(.L_x_268) ;  /* 0x0000000000547947 */ /* 0x000fec0003800000 */
.L_x_267:
        /* <DEDUP_REMOVED lines=15> */
[----:B------:R-:W-:Y:S02]  /*0310*/  ISETP.GE.U32.AND P1, PT, R3, UR8, PT ;  /* 0x0000000803007c0c */ /* 0x000fe4000bf26070 */
[----:B------:R-:W-:-:S11]  /*0320*/  MOV R3, RZ ;  /* 0x000000ff00037202 */ /* 0x000fd60000000f00 */
[----:B------:R-:W-:Y:S01]  /*0330*/  @P1 VIADD R2, R2, 0x1 ;  /* 0x0000000102021836 */ /* 0x000fe20000000000 */
[----:B------:R-:W-:-:S05]  /*0340*/  @!P2 LOP3.LUT R2, RZ, UR8, RZ, 0x33, !PT ;  /* 0x00000008ff02ac12 */ /* 0x000fca000f8e33ff */
[----:B------:R-:W-:-:S04]  /*0350*/  IMAD.MOV R0, RZ, RZ, -R2 ;  /* 0x000000ffff007224 */ /* 0x000fc800078e0a02 */
[----:B------:R-:W-:-:S07]  /*0360*/  IMAD R0, R0, UR8, R5 ;  /* 0x0000000800007c24 */ /* 0x000fce000f8e0205 */
.L_x_268:
[----:B------:R-:W-:Y:S05]  /*0370*/  BSYNC B0 ;  /* 0x0000000000007941 */ /* 0x000fea0003800000 */
.L_x_266:
[----:B------:R-:W-:Y:S01]  /*0380*/  ULDC UR4, c[0x0][0x28c] ;  /* 0x0000a30000047ab9 */ /* 0x000fe20000000800 */
[----:B------:R-:W-:Y:S01]  /*0390*/  BSSY B0, `(.L_x_269) ;  /* 0x000001a000007945 */ /* 0x000fe20003800000 */
[----:B------:R-:W-:-:S04]  /*03a0*/  LOP3.LUT R4, R3, UR4, RZ, 0xfc, !PT ;  /* 0x0000000403047c12 */ /* 0x000fc8000f8efcff */
[----:B------:R-:W-:-:S13]  /*03b0*/  ISETP.NE.U32.AND P0, PT, R4, RZ, PT ;  /* 0x000000ff0400720c */ /* 0x000fda0003f05070 */
[----:B------:R-:W-:Y:S05]  /*03c0*/  @!P0 BRA `(.L_x_270) ;  /* 0x0000000000108947 */ /* 0x000fea0003800000 */
[----:B------:R-:W-:Y:S01]  /*03d0*/  IMAD.MOV.U32 R4, RZ, RZ, R2 ;  /* 0x000000ffff047224 */ /* 0x000fe200078e0002 */
[----:B------:R-:W-:-:S07]  /*03e0*/  MOV R2, 0x400 ;  /* 0x0000040000027802 */ /* 0x000fce0000000f00 */
[----:B------:R-:W-:Y:S05]  /*03f0*/  CALL.REL.NOINC `($__internal_59_$__cuda_sm20_rem_s64) ;  /* 0x0000000c00c47944 */ /* 0x000fea0003c00000 */
[----:B------:R-:W-:Y:S05]  /*0400*/  BRA `(.L_x_271) ;  /* 0x0000000000487947 */ /* 0x000fea0003800000 */
.L_x_270:
        /* <DEDUP_REMOVED lines=18> */
.L_x_271:
[----:B------:R-:W-:Y:S05]  /*0530*/  BSYNC B0 ;  /* 0x0000000000007941 */ /* 0x000fea0003800000 */
.L_x_269:
        /* <DEDUP_REMOVED lines=15> */
[----:B------:R-:W-:Y:S05]  /*0630*/  CALL.REL.NOINC `($__internal_58_$__cuda_sm20_div_s64) ;  /* 0x0000000400e87944 */ /* 0x000fea0003c00000 */
[----:B------:R-:W-:Y:S01]  /*0640*/  IMAD.MOV.U32 R6, RZ, RZ, R2 ;  /* 0x000000ffff067224 */ /* 0x000fe200078e0002 */
[----:B------:R-:W-:Y:S06]  /*0650*/  BRA `(.L_x_274) ;  /* 0x0000000000487947 */ /* 0x000fec0003800000 */
.L_x_273:
        /* <DEDUP_REMOVED lines=18> */
.L_x_274:
[----:B------:R-:W-:Y:S05]  /*0780*/  BSYNC B0 ;  /* 0x0000000000007941 */ /* 0x000fea0003800000 */
.L_x_272:
        /* <DEDUP_REMOVED lines=12> */
[----:B------:R-:W-:-:S03]  /*0850*/  UIMAD UR11, UR12, UR16, URZ ;  /* 0x000000100c0b72a4 */ /* 0x000fc6000f8e023f */
[----:B------:R-:W3:Y:S01]  /*0860*/  LDC R11, c[0x0][0x228] ;  /* 0x00008a00ff0b7b82 */ /* 0x000ee20000000800 */
        /* <DEDUP_REMOVED lines=18> */
[C---:B------:R-:W-:Y:S01]  /*0990*/  IMAD R9, R4.reuse, UR9, R9 ;  /* 0x0000000904097c24 */ /* 0x040fe2000f8e0209 */
[----:B------:R-:W1:Y:S01]  /*09a0*/  LDC R7, c[0x0][0x238] ;  /* 0x00008e00ff077b82 */ /* 0x000e620000000800 */
        /* <DEDUP_REMOVED lines=9> */
[----:B------:R-:W-:Y:S01]  /*0a40*/  LEA.HI.X R9, R2, UR9, R3, 0x2, P0 ;  /* 0x0000000902097c11 */ /* 0x000fe200080f1403 */
[----:B------:R-:W-:Y:S01]  /*0a50*/  UIMAD UR12, UR12, UR16, URZ ;  /* 0x000000100c0c72a4 */ /* 0x000fe2000f8e023f */
[----:B------:R-:W2:Y:S03]  /*0a60*/  LDC.64 R2, c[0x0][0x260] ;  /* 0x00009800ff027b82 */ /* 0x000ea60000000a00 */
[----:B------:R0:W4:Y:S01]  /*0a70*/  LDG.E R5, desc[UR14][R8.64] ;  /* 0x0000000e08057981 */ /* 0x000122000c1e1900 */
[----:B------:R-:W-:Y:S01]  /*0a80*/  UIMAD.WIDE.U32 UR8, UR7, UR16, URZ ;  /* 0x00000010070872a5 */ /* 0x000fe2000f8e003f */
[----:B-1----:R-:W-:Y:S01]  /*0a90*/  VIADD R7, R7, UR18 ;  /* 0x0000001207077c36 */ /* 0x002fe20008000000 */
[----:B------:R-:W-:Y:S01]  /*0aa0*/  UIMAD UR12, UR7, UR17, UR12 ;  /* 0x00000011070c72a4 */ /* 0x000fe2000f8e020c */
[----:B------:R-:W-:Y:S01]  /*0ab0*/  VIMNMX R0, R0, UR18, !PT ;  /* 0x0000001200007c48 */ /* 0x000fe2000ffe0100 */
[----:B------:R-:W-:Y:S01]  /*0ac0*/  UIADD3 UR7, -UR18, URZ, URZ ;  /* 0x0000003f12077290 */ /* 0x000fe2000fffe13f */
[----:B------:R-:W-:Y:S01]  /*0ad0*/  VIMNMX R4, R4, UR21, !PT ;  /* 0x0000001504047c48 */ /* 0x000fe2000ffe0100 */
[----:B------:R-:W-:Y:S01]  /*0ae0*/  UIADD3 UR13, -UR21, URZ, URZ ;  /* 0x0000003f150d7290 */ /* 0x000fe2000fffe13f */
[----:B------:R-:W-:Y:S01]  /*0af0*/  VIADDMNMX R7, R7, 0xffffffff, R0, PT ;  /* 0xffffffff07077846 */ /* 0x000fe20003800100 */
[----:B------:R-:W-:Y:S01]  /*0b00*/  UISETP.LT.AND UP0, UPT, URZ, UR7, UPT ;  /* 0x000000073f00728c */ /* 0x000fe2000bf01270 */
[----:B------:R-:W-:Y:S01]  /*0b10*/  VIMNMX R0, RZ, UR18, !PT ;  /* 0x00000012ff007c48 */ /* 0x000fe2000ffe0100 */
[----:B------:R-:W-:Y:S01]  /*0b20*/  ULDC.64 UR16, c[0x0][0x240] ;  /* 0x0000900000107ab9 */ /* 0x000fe20000000a00 */
[----:B------:R-:W-:Y:S01]  /*0b30*/  UIADD3 UR9, UR9, UR12, URZ ;  /* 0x0000000c09097290 */ /* 0x000fe2000fffe03f */
[----:B0-----:R-:W-:Y:S01]  /*0b40*/  VIADD R9, R10, UR21 ;  /* 0x000000150a097c36 */ /* 0x001fe20008000000 */
[----:B------:R-:W-:Y:S01]  /*0b50*/  USEL UR7, URZ, UR7, !UP0 ;  /* 0x000000073f077287 */ /* 0x000fe2000c000000 */
[----:B------:R-:W-:Y:S01]  /*0b60*/  VIMNMX R6, R6, UR20, !PT ;  /* 0x0000001406067c48 */ /* 0x000fe2000ffe0100 */
[----:B------:R-:W-:Y:S01]  /*0b70*/  UIMAD UR11, UR11, UR16, URZ ;  /* 0x000000100b0b72a4 */ /* 0x000fe2000f8e023f */
[----:B---3--:R-:W-:Y:S01]  /*0b80*/  IADD3 R11, R11, UR20, RZ ;  /* 0x000000140b0b7c10 */ /* 0x008fe2000fffe0ff */
[----:B------:R-:W-:Y:S01]  /*0b90*/  UISETP.LT.AND UP0, UPT, URZ, UR13, UPT ;  /* 0x0000000d3f00728c */ /* 0x000fe2000bf01270 */
[----:B------:R-:W-:Y:S01]  /*0ba0*/  VIADDMNMX R9, R9, 0xffffffff, R4, PT ;  /* 0xffffffff09097846 */ /* 0x000fe20003800104 */
[----:B------:R-:W-:Y:S01]  /*0bb0*/  UIMAD UR11, UR10, UR17, UR11 ;  /* 0x000000110a0b72a4 */ /* 0x000fe2000f8e020b */
[----:B------:R-:W-:Y:S01]  /*0bc0*/  IADD3 R7, R7, UR7, -R0 ;  /* 0x0000000707077c10 */ /* 0x000fe2000fffe800 */
[----:B------:R-:W-:Y:S01]  /*0bd0*/  UIMAD.WIDE.U32 UR8, UR10, UR16, UR8 ;  /* 0x000000100a0872a5 */ /* 0x000fe2000f8e0008 */
[----:B------:R-:W-:Y:S01]  /*0be0*/  VIMNMX R0, RZ, UR21, !PT ;  /* 0x00000015ff007c48 */ /* 0x000fe2000ffe0100 */
[----:B------:R-:W-:Y:S01]  /*0bf0*/  UIADD3 UR10, -UR20, URZ, URZ ;  /* 0x0000003f140a7290 */ /* 0x000fe2000fffe13f */
[----:B------:R-:W-:Y:S01]  /*0c00*/  SHF.R.S32.HI R13, RZ, 0x1f, R7 ;  /* 0x0000001fff0d7819 */ /* 0x000fe20000011407 */
[----:B------:R-:W-:Y:S01]  /*0c10*/  USEL UR7, URZ, UR13, !UP0 ;  /* 0x0000000d3f077287 */ /* 0x000fe2000c000000 */
[----:B------:R-:W-:Y:S01]  /*0c20*/  VIADDMNMX R11, R11, 0xffffffff, R6, PT ;  /* 0xffffffff0b0b7846 */ /* 0x000fe20003800106 */
[----:B------:R-:W-:-:S02]  /*0c30*/  UISETP.LT.AND UP0, UPT, URZ, UR10, UPT ;  /* 0x0000000a3f00728c */ /* 0x000fc4000bf01270 */
[----:B------:R-:W-:Y:S01]  /*0c40*/  UIADD3 UR9, UR9, UR11, URZ ;  /* 0x0000000b09097290 */ /* 0x000fe2000fffe03f */
[-C--:B--2---:R-:W-:Y:S01]  /*0c50*/  IMAD R4, R13, R2.reuse, RZ ;  /* 0x000000020d047224 */ /* 0x084fe200078e02ff */
[----:B------:R-:W-:Y:S01]  /*0c60*/  IADD3 R9, R9, UR7, -R0 ;  /* 0x0000000709097c10 */ /* 0x000fe2000fffe800 */
[----:B------:R-:W-:Y:S01]  /*0c70*/  USEL UR7, URZ, UR10, !UP0 ;  /* 0x0000000a3f077287 */ /* 0x000fe2000c000000 */
[----:B------:R-:W-:Y:S01]  /*0c80*/  VIMNMX R0, RZ, UR20, !PT ;  /* 0x00000014ff007c48 */ /* 0x000fe2000ffe0100 */
[C---:B------:R-:W-:Y:S01]  /*0c90*/  IMAD R13, R7.reuse, R3, R4 ;  /* 0x00000003070d7224 */ /* 0x040fe200078e0204 */
[----:B------:R-:W-:Y:S01]  /*0ca0*/  SHF.R.S32.HI R4, RZ, 0x1f, R9 ;  /* 0x0000001fff047819 */ /* 0x000fe20000011409 */
[----:B------:R-:W-:Y:S01]  /*0cb0*/  IMAD.WIDE.U32 R2, R7, R2, UR8 ;  /* 0x0000000807027e25 */ /* 0x000fe2000f8e0002 */
[----:B------:R-:W-:Y:S01]  /*0cc0*/  ULDC.64 UR8, c[0x0][0x258] ;  /* 0x0000960000087ab9 */ /* 0x000fe20000000a00 */
[----:B------:R-:W-:Y:S02]  /*0cd0*/  IADD3 R11, R11, UR7, -R0 ;  /* 0x000000070b0b7c10 */ /* 0x000fe4000fffe800 */
[----:B------:R-:W-:-:S02]  /*0ce0*/  IMAD.IADD R3, R3, 0x1, R13 ;  /* 0x0000000103037824 */ /* 0x000fc400078e020d */
[----:B------:R-:W-:Y:S01]  /*0cf0*/  IMAD R4, R4, UR8, RZ ;  /* 0x0000000804047c24 */ /* 0x000fe2000f8e02ff */
[----:B------:R-:W-:Y:S01]  /*0d00*/  SHF.R.S32.HI R0, RZ, 0x1f, R11 ;  /* 0x0000001fff007819 */ /* 0x000fe2000001140b */
        /* <DEDUP_REMOVED lines=11> */
[----:B----4-:R-:W-:Y:S01]  /*0dc0*/  REDG.E.ADD.F32.FTZ.RN.STRONG.GPU desc[UR14][R6.64], R5 ;  /* 0x00000005060079a6 */ /* 0x010fe2000c10f38e */
[----:B------:R-:W-:Y:S05]  /*0dd0*/  EXIT ;  /* 0x000000000000794d */ /* 0x000fea0003800000 */
        .weak           $__internal_58_$__cuda_sm20_div_s64
        .type           $__internal_58_$__cuda_sm20_div_s64,@function
        .size           $__internal_58_$__cuda_sm20_div_s64,($__internal_59_$__cuda_sm20_rem_s64 - $__internal_58_$__cuda_sm20_div_s64)
$__internal_58_$__cuda_sm20_div_s64:
        /* <DEDUP_REMOVED lines=82> */
[----:B------:R-:W-:Y:S06]  /*1300*/  RET.REL.NODEC R8 `(_ZN2at6native54_GLOBAL__N__757059ea_21_ReplicationPadding_cu_4a93dcdf31replication_pad_backward_kernelIfEEvNS_27GenericPackedTensorAccessorIT_Lm5ENS_16DefaultPtrTraitsElEENS3_IKS4_Lm5ES5_lEEiiiii) ;  /* 0xffffffec083c7950 */ /* 0x000fec0003c3ffff */
        .weak           $__internal_59_$__cuda_sm20_rem_s64
        .type           $__internal_59_$__cuda_sm20_rem_s64,@function
        .size           $__internal_59_$__cuda_sm20_rem_s64,(.L_x_413 - $__internal_59_$__cuda_sm20_rem_s64)
$__internal_59_$__cuda_sm20_rem_s64:
        /* <DEDUP_REMOVED lines=72> */
[----:B------:R-:W-:Y:S06]  /*1790*/  RET.REL.NODEC R2 `(_ZN2at6native54_GLOBAL__N__757059ea_21_ReplicationPadding_cu_4a93dcdf31replication_pad_backward_kernelIfEEvNS_27GenericPackedTensorAccessorIT_Lm5ENS_16DefaultPtrTraitsElEENS3_IKS4_Lm5ES5_lEEiiiii) ;  /* 0xffffffe802187950 */ /* 0x000fec0003c3ffff */
.L_x_275:
        /* <DEDUP_REMOVED lines=14> */
.L_x_413:


//--------------------- .text._ZN2at6native54_GLOBAL__N__757059ea_21_ReplicationPadding_cu_4a93dcdf31replication_pad_backward_kernelIdEEvNS_27GenericPackedTensorAccessorIT_Lm5ENS_16DefaultPtrTraitsElEENS3_IKS4_Lm5ES5_lEEiiiii --------------------------
	.section	.text._ZN2at6native54_GLOBAL__N__757059ea_21_ReplicationPadding_cu_4a93dcdf31replication_pad_backward_kernelIdEEvNS_27GenericPackedTensorAccessorIT_Lm5ENS_16DefaultPtrTraitsElEENS3_IKS4_Lm5ES5_lEEiiiii,"ax",@progbits
	.align	128
.text._ZN2at6native54_GLOBAL__N__757059ea_21_ReplicationPadding_cu_4a93dcdf31replication_pad_backward_kernelIdEEvNS_27GenericPackedTensorAccessorIT_Lm5ENS_16DefaultPtrTraitsElEENS3_IKS4_Lm5ES5_lEEiiiii:
        .type           _ZN2at6native54_GLOBAL__N__757059ea_21_ReplicationPadding_cu_4a93dcdf31replication_pad_backward_kernelIdEEvNS_27GenericPackedTensorAccessorIT_Lm5ENS_16DefaultPtrTraitsElEENS3_IKS4_Lm5ES5_lEEiiiii,@function
        .size           _ZN2at6native54_GLOBAL__N__757059ea_21_ReplicationPadding_cu_4a93dcdf31replication_pad_backward_kernelIdEEvNS_27GenericPackedTensorAccessorIT_Lm5ENS_16DefaultPtrTraitsElEENS3_IKS4_Lm5ES5_lEEiiiii,(.L_x_416 - _ZN2at6native54_GLOBAL__N__757059ea_21_ReplicationPadding_cu_4a93dcdf31replication_pad_backward_kernelIdEEvNS_27GenericPackedTensorAccessorIT_Lm5ENS_16DefaultPtrTraitsElEENS3_IKS4_Lm5ES5_lEEiiiii)
        .other          _ZN2at6native54_GLOBAL__N__757059ea_21_ReplicationPadding_cu_4a93dcdf31replication_pad_backward_kernelIdEEvNS_27GenericPackedTensorAccessorIT_Lm5ENS_16DefaultPtrTraitsElEENS3_IKS4_Lm5ES5_lEEiiiii,@"STO_CUDA_ENTRY STV_DEFAULT"
_ZN2at6native54_GLOBAL__N__757059ea_21_ReplicationPadding_cu_4a93dcdf31replication_pad_backward_kernelIdEEvNS_27GenericPackedTensorAccessorIT_Lm5ENS_16DefaultPtrTraitsElEENS3_IKS4_Lm5ES5_lEEiiiii:
        /* <DEDUP_REMOVED lines=29> */
[----:B------:R-:W-:Y:S05]  /*01d0*/  CALL.REL.NOINC `($__internal_60_$__cuda_sm20_div_s64) ;  /* 0x0000000c00047944 */ /* 0x000fea0003c00000 */
[----:B------:R-:W-:Y:S01]  /*01e0*/  IADD3 R0, -R2, RZ, RZ ;  /* 0x000000ff02007210 */ /* 0x000fe20007ffe1ff */
[----:B------:R-:W-:-:S04]  /*01f0*/  ULDC UR4, c[0x0][0x290] ;  /* 0x0000a40000047ab9 */ /* 0x000fc80000000800 */
[----:B------:R-:W-:Y:S01]  /*0200*/  IMAD R0, R0, UR4, R5 ;  /* 0x0000000400007c24 */ /* 0x000fe2000f8e0205 */
[----:B------:R-:W-:Y:S06]  /*0210*/  BRA `(.L_x_278) ;  /* 0x0000000000547947 */ /* 0x000fec0003800000 */
.L_x_277:
        /* <DEDUP_REMOVED lines=21> */
.L_x_278:
[----:B------:R-:W-:Y:S05]  /*0370*/  BSYNC B0 ;  /* 0x0000000000007941 */ /* 0x000fea0003800000 */
.L_x_276:
[----:B------:R-:W-:Y:S01]  /*0380*/  ULDC UR4, c[0x0][0x28c] ;  /* 0x0000a30000047ab9 */ /* 0x000fe20000000800 */
[----:B------:R-:W-:Y:S01]  /*0390*/  BSSY B0, `(.L_x_279) ;  /* 0x000001a000007945 */ /* 0x000fe20003800000 */
[----:B------:R-:W-:-:S04]  /*03a0*/  LOP3.LUT R4, R3, UR4, RZ, 0xfc, !PT ;  /* 0x0000000403047c12 */ /* 0x000fc8000f8efcff */
[----:B------:R-:W-:-:S13]  /*03b0*/  ISETP.NE.U32.AND P0, PT, R4, RZ, PT ;  /* 0x000000ff0400720c */ /* 0x000fda0003f05070 */
[----:B------:R-:W-:Y:S05]  /*03c0*/  @!P0 BRA `(.L_x_280) ;  /* 0x0000000000108947 */ /* 0x000fea0003800000 */
[----:B------:R-:W-:Y:S02]  /*03d0*/  MOV R4, R2 ;  /* 0x0000000200047202 */ /* 0x000fe40000000f00 */
[----:B------:R-:W-:-:S07]  /*03e0*/  MOV R2, 0x400 ;  /* 0x0000040000027802 */ /* 0x000fce0000000f00 */
[----:B------:R-:W-:Y:S05]  /*03f0*/  CALL.REL.NOINC `($__internal_61_$__cuda_sm20_rem_s64) ;  /* 0x0000000c00c87944 */ /* 0x000fea0003c00000 */
[----:B------:R-:W-:Y:S05]  /*0400*/  BRA `(.L_x_281) ;  /* 0x0000000000487947 */ /* 0x000fea0003800000 */
.L_x_280:
        /* <DEDUP_REMOVED lines=18> */
.L_x_281:
[----:B------:R-:W-:Y:S05]  /*0530*/  BSYNC B0 ;  /* 0x0000000000007941 */ /* 0x000fea0003800000 */
.L_x_279:
        /* <DEDUP_REMOVED lines=15> */
[----:B------:R-:W-:Y:S05]  /*0630*/  CALL.REL.NOINC `($__internal_60_$__cuda_sm20_div_s64) ;  /* 0x0000000400ec7944 */ /* 0x000fea0003c00000 */
[----:B------:R-:W-:Y:S01]  /*0640*/  IMAD.MOV.U32 R5, RZ, RZ, R2 ;  /* 0x000000ffff057224 */ /* 0x000fe200078e0002 */
[----:B------:R-:W-:Y:S06]  /*0650*/  BRA `(.L_x_284) ;  /* 0x00000000004c7947 */ /* 0x000fec0003800000 */
.L_x_283:
        /* <DEDUP_REMOVED lines=19> */
.L_x_284:
[----:B------:R-:W-:Y:S05]  /*0790*/  BSYNC B0 ;  /* 0x0000000000007941 */ /* 0x000fea0003800000 */
.L_x_282:
        /* <DEDUP_REMOVED lines=99> */
[----:B----4-:R-:W-:Y:S01]  /*0dd0*/  REDG.E.ADD.F64.RN.STRONG.GPU desc[UR14][R6.64], R2 ;  /* 0x00000002060079a6 */ /* 0x010fe2000c10ff8e */
[----:B------:R-:W-:Y:S05]  /*0de0*/  EXIT ;  /* 0x000000000000794d */ /* 0x000fea0003800000 */
        .weak           $__internal_60_$__cuda_sm20_div_s64
        .type           $__internal_60_$__cuda_sm20_div_s64,@function
        .size           $__internal_60_$__cuda_sm20_div_s64,($__internal_61_$__cuda_sm20_rem_s64 - $__internal_60_$__cuda_sm20_div_s64)
$__internal_60_$__cuda_sm20_div_s64:
        /* <DEDUP_REMOVED lines=82> */
[----:B------:R-:W-:Y:S06]  /*1310*/  RET.REL.NODEC R8 `(_ZN2at6native54_GLOBAL__N__757059ea_21_ReplicationPadding_cu_4a93dcdf31replication_pad_backward_kernelIdEEvNS_27GenericPackedTensorAccessorIT_Lm5ENS_16DefaultPtrTraitsElEENS3_IKS4_Lm5ES5_lEEiiiii) ;  /* 0xffffffec08387950 */ /* 0x000fec0003c3ffff */
        .weak           $__internal_61_$__cuda_sm20_rem_s64
        .type           $__internal_61_$__cuda_sm20_rem_s64,@function
        .size           $__internal_61_$__cuda_sm20_rem_s64,(.L_x_416 - $__internal_61_$__cuda_sm20_rem_s64)
$__internal_61_$__cuda_sm20_rem_s64:
        /* <DEDUP_REMOVED lines=72> */
[----:B------:R-:W-:Y:S06]  /*17a0*/  RET.REL.NODEC R2 `(_ZN2at6native54_GLOBAL__N__757059ea_21_ReplicationPadding_cu_4a93dcdf31replication_pad_backward_kernelIdEEvNS_27GenericPackedTensorAccessorIT_Lm5ENS_16DefaultPtrTraitsElEENS3_IKS4_Lm5ES5_lEEiiiii) ;  /* 0xffffffe802147950 */ /* 0x000fec0003c3ffff */
.L_x_285:
        /* <DEDUP_REMOVED lines=13> */
.L_x_416:


//--------------------- .text._ZN2at6native54_GLOBAL__N__757059ea_21_ReplicationPadding_cu_4a93dcdf31replication_pad_backward_kernelIN3c108BFloat16EEEvNS_27GenericPackedTensorAccessorIT_Lm4ENS_16DefaultPtrTraitsElEENS5_IKS6_Lm4ES7_lEEiiii --------------------------
	.section	.text._ZN2at6native54_GLOBAL__N__757059ea_21_ReplicationPadding_cu_4a93dcdf31replication_pad_backward_kernelIN3c108BFloat16EEEvNS_27GenericPackedTensorAccessorIT_Lm4ENS_16DefaultPtrTraitsElEENS5_IKS6_Lm4ES7_lEEiiii,"ax",@progbits
	.align	128
.text._ZN2at6native54_GLOBAL__N__757059ea_21_ReplicationPadding_cu_4a93dcdf31replication_pad_backward_kernelIN3c108BFloat16EEEvNS_27GenericPackedTensorAccessorIT_Lm4ENS_16DefaultPtrTraitsElEENS5_IKS6_Lm4ES7_lEEiiii:
        .type           _ZN2at6native54_GLOBAL__N__757059ea_21_ReplicationPadding_cu_4a93dcdf31replication_pad_backward_kernelIN3c108BFloat16EEEvNS_27GenericPackedTensorAccessorIT_Lm4ENS_16DefaultPtrTraitsElEENS5_IKS6_Lm4ES7_lEEiiii,@function
        .size           _ZN2at6native54_GLOBAL__N__757059ea_21_ReplicationPadding_cu_4a93dcdf31replication_pad_backward_kernelIN3c108BFloat16EEEvNS_27GenericPackedTensorAccessorIT_Lm4ENS_16DefaultPtrTraitsElEENS5_IKS6_Lm4ES7_lEEiiii,(.L_x_419 - _ZN2at6native54_GLOBAL__N__757059ea_21_ReplicationPadding_cu_4a93dcdf31replication_pad_backward_kernelIN3c108BFloat16EEEvNS_27GenericPackedTensorAccessorIT_Lm4ENS_16DefaultPtrTraitsElEENS5_IKS6_Lm4ES7_lEEiiii)
        .other          _ZN2at6native54_GLOBAL__N__757059ea_21_ReplicationPadding_cu_4a93dcdf31replication_pad_backward_kernelIN3c108BFloat16EEEvNS_27GenericPackedTensorAccessorIT_Lm4ENS_16DefaultPtrTraitsElEENS5_IKS6_Lm4ES7_lEEiiii,@"STO_CUDA_ENTRY STV_DEFAULT"
_ZN2at6native54_GLOBAL__N__757059ea_21_ReplicationPadding_cu_4a93dcdf31replication_pad_backward_kernelIN3c108BFloat16EEEvNS_27GenericPackedTensorAccessorIT_Lm4ENS_16DefaultPtrTraitsElEENS5_IKS6_Lm4ES7_lEEiiii:
        /* <DEDUP_REMOVED lines=22> */
[----:B------:R-:W-:Y:S05]  /*0160*/  CALL.REL.NOINC `($__internal_62_$__cuda_sm20_div_s64) ;  /* 0x0000000400cc7944 */ /* 0x000fea0003c00000 */
[----:B------:R-:W-:Y:S01]  /*0170*/  IMAD.MOV R3, RZ, RZ, -R6 ;  /* 0x000000ffff037224 */ /* 0x000fe200078e0a06 */
[----:B------:R-:W-:-:S03]  /*0180*/  ULDC UR4, c[0x0][0x278] ;  /* 0x00009e0000047ab9 */ /* 0x000fc60000000800 */
[----:B------:R-:W-:Y:S01]  /*0190*/  IMAD R10, R3, UR4, R0 ;  /* 0x00000004030a7c24 */ /* 0x000fe2000f8e0200 */
[----:B------:R-:W-:Y:S06]  /*01a0*/  BRA `(.L_x_288) ;  /* 0x0000000000507947 */ /* 0x000fec0003800000 */
.L_x_287:
        /* <DEDUP_REMOVED lines=20> */
.L_x_288:
[----:B------:R-:W-:Y:S05]  /*02f0*/  BSYNC B0 ;  /* 0x0000000000007941 */ /* 0x000fea0003800000 */
.L_x_286:
[----:B------:R-:W0:Y:S01]  /*0300*/  S2UR UR8, SR_CTAID.Y ;  /* 0x00000000000879c3 */ /* 0x000e220000002600 */
[----:B------:R-:W-:Y:S01]  /*0310*/  ULDC.64 UR4, c[0x0][0x2a8] ;  /* 0x0000aa0000047ab9 */ /* 0x000fe20000000a00 */
[----:B------:R-:W-:Y:S01]  /*0320*/  ULDC.64 UR10, c[0x0][0x288] ;  /* 0x0000a200000a7ab9 */ /* 0x000fe20000000a00 */
[----:B------:R-:W-:Y:S01]  /*0330*/  ULDC.64 UR12, c[0x0][0x240] ;  /* 0x00009000000c7ab9 */ /* 0x000fe20000000a00 */
[----:B------:R-:W-:Y:S01]  /*0340*/  ULDC.64 UR18, c[0x0][0x2a0] ;  /* 0x0000a80000127ab9 */ /* 0x000fe20000000a00 */
[----:B------:R-:W-:Y:S01]  /*0350*/  ULDC.64 UR16, c[0x0][0x280] ;  /* 0x0000a00000107ab9 */ /* 0x000fe20000000a00 */
[----:B------:R-:W-:Y:S02]  /*0360*/  VIMNMX R0, R10, UR19, !PT ;  /* 0x000000130a007c48 */ /* 0x000fe4000ffe0100 */
[----:B------:R-:W1:Y:S01]  /*0370*/  S2UR UR9, SR_CTAID.Z ;  /* 0x00000000000979c3 */ /* 0x000e620000002700 */
[----:B------:R-:W-:Y:S02]  /*0380*/  VIMNMX R8, R6, UR18, !PT ;  /* 0x0000001206087c48 */ /* 0x000fe4000ffe0100 */
[----:B------:R-:W-:-:S05]  /*0390*/  SHF.R.S32.HI R11, RZ, 0x1f, R10 ;  /* 0x0000001fff0b7819 */ /* 0x000fca000001140a */
[----:B------:R-:W2:Y:S01]  /*03a0*/  LDC R7, c[0x0][0x230] ;  /* 0x00008c00ff077b82 */ /* 0x000ea20000000800 */
[----:B0-----:R-:W-:-:S07]  /*03b0*/  UIADD3 UR8, UR8, UR4, URZ ;  /* 0x0000000408087290 */ /* 0x001fce000fffe03f */
[----:B------:R-:W0:Y:S01]  /*03c0*/  LDC R9, c[0x0][0x228] ;  /* 0x00008a00ff097b82 */ /* 0x000e220000000800 */
[----:B------:R-:W-:-:S04]  /*03d0*/  USHF.R.S32.HI UR6, URZ, 0x1f, UR8 ;  /* 0x0000001f3f067899 */ /* 0x000fc80008011408 */
[----:B------:R-:W-:-:S03]  /*03e0*/  UIMAD UR7, UR6, UR10, URZ ;  /* 0x0000000a060772a4 */ /* 0x000fc6000f8e023f */
[----:B------:R-:W3:Y:S01]  /*03f0*/  LDC.64 R4, c[0x0][0x298] ;  /* 0x0000a600ff047b82 */ /* 0x000ee20000000a00 */
[----:B-1----:R-:W-:Y:S02]  /*0400*/  UIADD3 UR9, UR9, UR5, URZ ;  /* 0x0000000509097290 */ /* 0x002fe4000fffe03f */
[----:B------:R-:W-:Y:S02]  /*0410*/  UIMAD.WIDE.U32 UR4, UR8, UR10, URZ ;  /* 0x0000000a080472a5 */ /* 0x000fe4000f8e003f */
[----:B------:R-:W-:Y:S02]  /*0420*/  UIMAD UR10, UR6, UR12, URZ ;  /* 0x0000000c060a72a4 */ /* 0x000fe4000f8e023f */
[----:B------:R-:W-:Y:S01]  /*0430*/  UIMAD UR11, UR8, UR11, UR7 ;  /* 0x0000000b080b72a4 */ /* 0x000fe2000f8e0207 */
[----:B------:R-:W1:Y:S01]  /*0440*/  LDC.64 R2, c[0x0][0x250] ;  /* 0x00009400ff027b82 */ /* 0x000e620000000a00 */
[----:B------:R-:W-:Y:S01]  /*0450*/  UIMAD.WIDE.U32 UR6, UR8, UR12, URZ ;  /* 0x0000000c080672a5 */ /* 0x000fe2000f8e003f */
[----:B--2---:R-:W-:Y:S01]  /*0460*/  IADD3 R7, R7, UR19, RZ ;  /* 0x0000001307077c10 */ /* 0x004fe2000fffe0ff */
[----:B------:R-:W-:-:S02]  /*0470*/  UIMAD UR12, UR8, UR13, UR10 ;  /* 0x0000000d080c72a4 */ /* 0x000fc4000f8e020a */
[----:B------:R-:W-:Y:S01]  /*0480*/  USHF.R.S32.HI UR10, URZ, 0x1f, UR9 ;  /* 0x0000001f3f0a7899 */ /* 0x000fe20008011409 */
[----:B------:R-:W-:Y:S01]  /*0490*/  VIADDMNMX R7, R7, 0xffffffff, R0, PT ;  /* 0xffffffff07077846 */ /* 0x000fe20003800100 */
[----:B------:R-:W-:Y:S02]  /*04a0*/  UIADD3 UR13, -UR19, URZ, URZ ;  /* 0x0000003f130d7290 */ /* 0x000fe4000fffe13f */
[----:B------:R-:W-:Y:S01]  /*04b0*/  VIMNMX R0, RZ, UR19, !PT ;  /* 0x00000013ff007c48 */ /* 0x000fe2000ffe0100 */
[----:B------:R-:W-:Y:S01]  /*04c0*/  UIMAD UR8, UR10, UR16, URZ ;  /* 0x000000100a0872a4 */ /* 0x000fe2000f8e023f */
[----:B0-----:R-:W-:Y:S01]  /*04d0*/  VIADD R9, R9, UR18 ;  /* 0x0000001209097c36 */ /* 0x001fe20008000000 */
[----:B------:R-:W-:Y:S02]  /*04e0*/  UISETP.LT.AND UP0, UPT, URZ, UR13, UPT ;  /* 0x0000000d3f00728c */ /* 0x000fe4000bf01270 */
[----:B------:R-:W-:Y:S02]  /*04f0*/  UIADD3 UR5, UR5, UR11, URZ ;  /* 0x0000000b05057290 */ /* 0x000fe4000fffe03f */
[----:B------:R-:W-:Y:S01]  /*0500*/  UIMAD UR11, UR9, UR17, UR8 ;  /* 0x00000011090b72a4 */ /* 0x000fe2000f8e0208 */
[----:B------:R-:W-:Y:S01]  /*0510*/  VIADDMNMX R9, R9, 0xffffffff, R8, PT ;  /* 0xffffffff09097846 */ /* 0x000fe20003800108 */
[----:B------:R-:W-:Y:S01]  /*0520*/  USEL UR8, URZ, UR13, !UP0 ;  /* 0x0000000d3f087287 */ /* 0x000fe2000c000000 */
[----:B---3--:R-:W-:Y:S01]  /*0530*/  IMAD R11, R11, R4, RZ ;  /* 0x000000040b0b7224 */ /* 0x008fe200078e02ff */
[----:B------:R-:W-:-:S02]  /*0540*/  UIMAD.WIDE.U32 UR4, UR9, UR16, UR4 ;  /* 0x00000010090472a5 */ /* 0x000fc4000f8e0004 */
[----:B------:R-:W-:Y:S01]  /*0550*/  UIADD3 UR13, -UR18, URZ, URZ ;  /* 0x0000003f120d7290 */ /* 0x000fe2000fffe13f */
[----:B------:R-:W-:Y:S01]  /*0560*/  IMAD R11, R10, R5, R11 ;  /* 0x000000050a0b7224 */ /* 0x000fe200078e020b */
[----:B------:R-:W-:Y:S01]  /*0570*/  ULDC.64 UR16, c[0x0][0x238] ;  /* 0x00008e0000107ab9 */ /* 0x000fe20000000a00 */
[----:B------:R-:W-:Y:S01]  /*0580*/  IADD3 R7, R7, UR8, -R0 ;  /* 0x0000000807077c10 */ /* 0x000fe2000fffe800 */
[----:B------:R-:W-:Y:S01]  /*0590*/  UIMAD UR10, UR10, UR16, URZ ;  /* 0x000000100a0a72a4 */ /* 0x000fe2000f8e023f */
[----:B------:R-:W-:Y:S01]  /*05a0*/  VIMNMX R0, RZ, UR18, !PT ;  /* 0x00000012ff007c48 */ /* 0x000fe2000ffe0100 */
[----:B------:R-:W-:Y:S01]  /*05b0*/  UIADD3 UR7, UR7, UR12, URZ ;  /* 0x0000000c07077290 */ /* 0x000fe2000fffe03f */
[----:B------:R-:W-:Y:S01]  /*05c0*/  SHF.R.S32.HI R13, RZ, 0x1f, R7 ;  /* 0x0000001fff0d7819 */ /* 0x000fe20000011407 */
[----:B------:R-:W-:Y:S02]  /*05d0*/  UISETP.LT.AND UP0, UPT, URZ, UR13, UPT ;  /* 0x0000000d3f00728c */ /* 0x000fe4000bf01270 */
[----:B------:R-:W-:-:S02]  /*05e0*/  UIMAD UR10, UR9, UR17, UR10 ;  /* 0x00000011090a72a4 */ /* 0x000fc4000f8e020a */
[----:B------:R-:W-:Y:S01]  /*05f0*/  UIMAD.WIDE.U32 UR6, UR9, UR16, UR6 ;  /* 0x00000010090672a5 */ /* 0x000fe2000f8e0006 */
[----:B-1----:R-:W-:Y:S01]  /*0600*/  IMAD R8, R13, R2, RZ ;  /* 0x000000020d087224 */ /* 0x002fe200078e02ff */
[----:B------:R-:W-:Y:S02]  /*0610*/  USEL UR8, URZ, UR13, !UP0 ;  /* 0x0000000d3f087287 */ /* 0x000fe4000c000000 */
[----:B------:R-:W-:Y:S01]  /*0620*/  UIADD3 UR5, UR5, UR11, URZ ;  /* 0x0000000b05057290 */ /* 0x000fe2000fffe03f */
[----:B------:R-:W-:Y:S01]  /*0630*/  IMAD R13, R7, R3, R8 ;  /* 0x00000003070d7224 */ /* 0x000fe200078e0208 */
[----:B------:R-:W-:Y:S02]  /*0640*/  UIADD3 UR7, UR7, UR10, URZ ;  /* 0x0000000a07077290 */ /* 0x000fe4000fffe03f */
[----:B------:R-:W-:Y:S02]  /*0650*/  IADD3 R9, R9, UR8, -R0 ;  /* 0x0000000809097c10 */ /* 0x000fe4000fffe800 */
[----:B------:R-:W-:Y:S01]  /*0660*/  IMAD.WIDE.U32 R4, R10, R4, UR4 ;  /* 0x000000040a047e25 */ /* 0x000fe2000f8e0004 */
[----:B------:R-:W-:Y:S01]  /*0670*/  SHF.R.S32.HI R0, RZ, 0x1f, R6 ;  /* 0x0000001fff007819 */ /* 0x000fe20000011406 */
[----:B------:R-:W-:-:S02]  /*0680*/  ULDC.64 UR4, c[0x0][0x290] ;  /* 0x0000a40000047ab9 */ /* 0x000fc40000000a00 */
[----:B------:R-:W-:Y:S01]  /*0690*/  IMAD.WIDE.U32 R2, R7, R2, UR6 ;  /* 0x0000000607027e25 */ /* 0x000fe2000f8e0002 */
[----:B------:R-:W-:Y:S01]  /*06a0*/  SHF.R.S32.HI R7, RZ, 0x1f, R9 ;  /* 0x0000001fff077819 */ /* 0x000fe20000011409 */
[----:B------:R-:W-:Y:S02]  /*06b0*/  ULDC.64 UR6, c[0x0][0x248] ;  /* 0x0000920000067ab9 */ /* 0x000fe40000000a00 */
[----:B------:R-:W-:Y:S01]  /*06c0*/  IMAD.IADD R5, R5, 0x1, R11 ;  /* 0x0000000105057824 */ /* 0x000fe200078e020b */
[----:B------:R-:W-:Y:S01]  /*06d0*/  IADD3 R3, R3, R13, RZ ;  /* 0x0000000d03037210 */ /* 0x000fe20007ffe0ff */
[----:B------:R-:W-:Y:S02]  /*06e0*/  IMAD R11, R0, UR4, RZ ;  /* 0x00000004000b7c24 */ /* 0x000fe4000f8e02ff */
[----:B------:R-:W-:Y:S02]  /*06f0*/  IMAD R0, R7, UR6, RZ ;  /* 0x0000000607007c24 */ /* 0x000fe4000f8e02ff */
[----:B------:R-:W-:-:S02]  /*0700*/  IMAD R11, R6, UR5, R11 ;  /* 0x00000005060b7c24 */ /* 0x000fc4000f8e020b */
[----:B------:R-:W-:Y:S01]  /*0710*/  IMAD.WIDE.U32 R6, R6, UR4, R4 ;  /* 0x0000000406067c25 */ /* 0x000fe2000f8e0004 */
[----:B------:R-:W-:-:S03]  /*0720*/  ULDC.64 UR4, c[0x0][0x258] ;  /* 0x0000960000047ab9 */ /* 0x000fc60000000a00 */
[C---:B------:R-:W-:Y:S02]  /*0730*/  IMAD R13, R9.reuse, UR7, R0 ;  /* 0x00000007090d7c24 */ /* 0x040fe4000f8e0200 */
[----:B------:R-:W-:Y:S01]  /*0740*/  IMAD.WIDE.U32 R4, R9, UR6, R2 ;  /* 0x0000000609047c25 */ /* 0x000fe2000f8e0002 */
        /* <DEDUP_REMOVED lines=12> */
[----:B------:R-:W-:-:S10]  /*0810*/  HFMA2.MMA R0, -RZ, RZ, 0, 0.19775390625 ;  /* 0x00003254ff007435 */ /* 0x000fd400000001ff */
[----:B0-----:R-:W-:-:S07]  /*0820*/  SEL R6, R0, 0x7610, P0 ;  /* 0x0000761000067807 */ /* 0x001fce0000000000 */
.L_x_289:
[----:B-----5:R-:W-:-:S05]  /*0830*/  HADD2.BF16_V2 R0, R7, R2.H0_H0 ;  /* 0x2000000207007230 */ /* 0x020fca0000200000 */
[----:B------:R-:W-:-:S06]  /*0840*/  PRMT R0, R7, R6, R0 ;  /* 0x0000000607007216 */ /* 0x000fcc0000000000 */
[----:B------:R-:W2:Y:S02]  /*0850*/  ATOM.E.CAS.STRONG.GPU PT, R0, [R4], R7, R0 ;  /* 0x000000070400738b */ /* 0x000ea400001ee100 */
[----:B--2---:R-:W-:Y:S01]  /*0860*/  ISETP.NE.U32.AND P0, PT, R0, R7, PT ;  /* 0x000000070000720c */ /* 0x004fe20003f05070 */
[----:B------:R-:W-:-:S12]  /*0870*/  IMAD.MOV.U32 R7, RZ, RZ, R0 ;  /* 0x000000ffff077224 */ /* 0x000fd800078e0000 */
[----:B------:R-:W-:Y:S05]  /*0880*/  @P0 BRA `(.L_x_289) ;  /* 0xfffffffc00e80947 */ /* 0x000fea000383ffff */
[----:B------:R-:W-:Y:S05]  /*0890*/  EXIT ;  /* 0x000000000000794d */ /* 0x000fea0003800000 */
        .weak           $__internal_62_$__cuda_sm20_div_s64
        .type           $__internal_62_$__cuda_sm20_div_s64,@function
        .size           $__internal_62_$__cuda_sm20_div_s64,(.L_x_419 - $__internal_62_$__cuda_sm20_div_s64)
$__internal_62_$__cuda_sm20_div_s64:
        /* <DEDUP_REMOVED lines=15> */
[----:B------:R-:W-:-:S03]  /*0990*/  IMAD.HI.U32 R6, R4, R9, RZ ;  /* 0x0000000904067227 */ /* 0x000fc600078e00ff */
[----:B------:R-:W-:Y:S01]  /*09a0*/  IADD3.X R11, RZ, ~R7, RZ, P0, !PT ;  /* 0x80000007ff0b7210 */ /* 0x000fe200007fe4ff */
[----:B------:R-:W-:-:S04]  /*09b0*/  IMAD.MOV.U32 R7, RZ, RZ, R4 ;  /* 0x000000ffff077224 */ /* 0x000fc800078e0004 */
[----:B------:R-:W-:-:S04]  /*09c0*/  IMAD.WIDE.U32 R6, P0, R4, R11, R6 ;  /* 0x0000000b04067225 */ /* 0x000fc80007800006 */
[C---:B------:R-:W-:Y:S02]  /*09d0*/  IMAD R13, R5.reuse, R11, RZ ;  /* 0x0000000b050d7224 */ /* 0x040fe400078e02ff */
[----:B------:R-:W-:-:S04]  /*09e0*/  IMAD.HI.U32 R6, P1, R5, R9, R6 ;  /* 0x0000000905067227 */ /* 0x000fc80007820006 */
[----:B------:R-:W-:Y:S01]  /*09f0*/  IMAD.HI.U32 R11, R5, R11, RZ ;  /* 0x0000000b050b7227 */ /* 0x000fe200078e00ff */
[----:B------:R-:W-:-:S03]  /*0a00*/  IADD3 R7, P2, R13, R6, RZ ;  /* 0x000000060d077210 */ /* 0x000fc60007f5e0ff */
[----:B------:R-:W-:Y:S02]  /*0a10*/  IMAD.X R6, R11, 0x1, R5, P0 ;  /* 0x000000010b067824 */ /* 0x000fe400000e0605 */
[----:B------:R-:W-:-:S03]  /*0a20*/  IMAD.WIDE.U32 R4, R7, UR4, RZ ;  /* 0x0000000407047c25 */ /* 0x000fc6000f8e00ff */
[----:B------:R-:W-:Y:S01]  /*0a30*/  IADD3.X R9, RZ, RZ, R6, P2, P1 ;  /* 0x000000ffff097210 */ /* 0x000fe200017e2406 */
[----:B------:R-:W-:Y:S01]  /*0a40*/  IMAD R6, R7, UR5, R5 ;  /* 0x0000000507067c24 */ /* 0x000fe2000f8e0205 */
[----:B------:R-:W-:Y:S02]  /*0a50*/  IADD3 R11, P0, RZ, -R4, RZ ;  /* 0x80000004ff0b7210 */ /* 0x000fe40007f1e0ff */
[-C--:B------:R-:W-:Y:S01]  /*0a60*/  IADD3 R5, P4, RZ, -R0.reuse, RZ ;  /* 0x80000000ff057210 */ /* 0x080fe20007f9e0ff */
[----:B------:R-:W-:Y:S02]  /*0a70*/  IMAD R4, R9, UR4, R6 ;  /* 0x0000000409047c24 */ /* 0x000fe4000f8e0206 */
[----:B------:R-:W-:Y:S01]  /*0a80*/  IMAD.HI.U32 R6, R7, R11, RZ ;  /* 0x0000000b07067227 */ /* 0x000fe200078e00ff */
[----:B------:R-:W-:Y:S02]  /*0a90*/  SEL R10, R5, R0, !P3 ;  /* 0x00000000050a7207 */ /* 0x000fe40005800000 */
[----:B------:R-:W-:Y:S01]  /*0aa0*/  IADD3.X R4, RZ, ~R4, RZ, P0, !PT ;  /* 0x80000004ff047210 */ /* 0x000fe200007fe4ff */
[----:B------:R-:W-:Y:S01]  /*0ab0*/  IMAD.X R8, RZ, RZ, ~R3, P4 ;  /* 0x000000ffff087224 */ /* 0x000fe200020e0e03 */
[----:B------:R-:W-:-:S03]  /*0ac0*/  MOV R5, RZ ;  /* 0x000000ff00057202 */ /* 0x000fc60000000f00 */
[----:B------:R-:W-:Y:S01]  /*0ad0*/  IMAD.WIDE.U32 R6, P0, R7, R4, R6 ;  /* 0x0000000407067225 */ /* 0x000fe20007800006 */
[----:B------:R-:W-:Y:S02]  /*0ae0*/  SEL R8, R8, R3, !P3 ;  /* 0x0000000308087207 */ /* 0x000fe40005800000 */
[----:B------:R-:W-:Y:S01]  /*0af0*/  LOP3.LUT R3, R3, UR7, RZ, 0x3c, !PT ;  /* 0x0000000703037c12 */ /* 0x000fe2000f8e3cff */
        /* <DEDUP_REMOVED lines=27> */
[----:B------:R-:W-:Y:S01]  /*0cb0*/  ISETP.GE.U32.AND P0, PT, R5, UR4, PT ;  /* 0x0000000405007c0c */ /* 0x000fe2000bf06070 */
[----:B------:R-:W-:Y:S01]  /*0cc0*/  VIADD R6, R7, 0x1 ;  /* 0x0000000107067836 */ /* 0x000fe20000000000 */
[----:B------:R-:W-:Y:S02]  /*0cd0*/  ISETP.GE.AND P1, PT, R3, RZ, PT ;  /* 0x000000ff0300720c */ /* 0x000fe40003f26270 */
        /* <DEDUP_REMOVED lines=8> */
[----:B------:R-:W-:Y:S06]  /*0d60*/  RET.REL.NODEC R2 `(_ZN2at6native54_GLOBAL__N__757059ea_21_ReplicationPadding_cu_4a93dcdf31replication_pad_backward_kernelIN3c108BFloat16EEEvNS_27GenericPackedTensorAccessorIT_Lm4ENS_16DefaultPtrTraitsElEENS5_IKS6_Lm4ES7_lEEiiii) ;  /* 0xfffffff002a47950 */ /* 0x000fec0003c3ffff */
.L_x_290:
        /* <DEDUP_REMOVED lines=9> */
.L_x_419:


//--------------------- .text._ZN2at6native54_GLOBAL__N__757059ea_21_ReplicationPadding_cu_4a93dcdf31replication_pad_backward_kernelIN3c104HalfEEEvNS_27GenericPackedTensorAccessorIT_Lm4ENS_16DefaultPtrTraitsElEENS5_IKS6_Lm4ES7_lEEiiii --------------------------
	.section	.text._ZN2at6native54_GLOBAL__N__757059ea_21_ReplicationPadding_cu_4a93dcdf31replication_pad_backward_kernelIN3c104HalfEEEvNS_27GenericPackedTensorAccessorIT_Lm4ENS_16DefaultPtrTraitsElEENS5_IKS6_Lm4ES7_lEEiiii,"ax",@progbits
	.align	128
.text._ZN2at6native54_GLOBAL__N__757059ea_21_ReplicationPadding_cu_4a93dcdf31replication_pad_backward_kernelIN3c104HalfEEEvNS_27GenericPackedTensorAccessorIT_Lm4ENS_16DefaultPtrTraitsElEENS5_IKS6_Lm4ES7_lEEiiii:
        .type           _ZN2at6native54_GLOBAL__N__757059ea_21_ReplicationPadding_cu_4a93dcdf31replication_pad_backward_kernelIN3c104HalfEEEvNS_27GenericPackedTensorAccessorIT_Lm4ENS_16DefaultPtrTraitsElEENS5_IKS6_Lm4ES7_lEEiiii,@function
        .size           _ZN2at6native54_GLOBAL__N__757059ea_21_ReplicationPadding_cu_4a93dcdf31replication_pad_backward_kernelIN3c104HalfEEEvNS_27GenericPackedTensorAccessorIT_Lm4ENS_16DefaultPtrTraitsElEENS5_IKS6_Lm4ES7_lEEiiii,(.L_x_421 - _ZN2at6native54_GLOBAL__N__757059ea_21_ReplicationPadding_cu_4a93dcdf31replication_pad_backward_kernelIN3c104HalfEEEvNS_27GenericPackedTensorAccessorIT_Lm4ENS_16DefaultPtrTraitsElEENS5_IKS6_Lm4ES7_lEEiiii)
        .other          _ZN2at6native54_GLOBAL__N__757059ea_21_ReplicationPadding_cu_4a93dcdf31replication_pad_backward_kernelIN3c104HalfEEEvNS_27GenericPackedTensorAccessorIT_Lm4ENS_16DefaultPtrTraitsElEENS5_IKS6_Lm4ES7_lEEiiii,@"STO_CUDA_ENTRY STV_DEFAULT"
_ZN2at6native54_GLOBAL__N__757059ea_21_ReplicationPadding_cu_4a93dcdf31replication_pad_backward_kernelIN3c104HalfEEEvNS_27GenericPackedTensorAccessorIT_Lm4ENS_16DefaultPtrTraitsElEENS5_IKS6_Lm4ES7_lEEiiii:
        /* <DEDUP_REMOVED lines=22> */
[----:B------:R-:W-:Y:S05]  /*0160*/  CALL.REL.NOINC `($__internal_63_$__cuda_sm20_div_s64) ;  /* 0x0000000400cc7944 */ /* 0x000fea0003c00000 */
[----:B------:R-:W-:Y:S01]  /*0170*/  IMAD.MOV R3, RZ, RZ, -R6 ;  /* 0x000000ffff037224 */ /* 0x000fe200078e0a06 */
[----:B------:R-:W-:-:S03]  /*0180*/  ULDC UR4, c[0x0][0x278] ;  /* 0x00009e0000047ab9 */ /* 0x000fc60000000800 */
[----:B------:R-:W-:Y:S01]  /*0190*/  IMAD R10, R3, UR4, R0 ;  /* 0x00000004030a7c24 */ /* 0x000fe2000f8e0200 */
[----:B------:R-:W-:Y:S06]  /*01a0*/  BRA `(.L_x_293) ;  /* 0x0000000000507947 */ /* 0x000fec0003800000 */
.L_x_292:
        /* <DEDUP_REMOVED lines=20> */
.L_x_293:
[----:B------:R-:W-:Y:S05]  /*02f0*/  BSYNC B0 ;  /* 0x0000000000007941 */ /* 0x000fea0003800000 */
.L_x_291:
        /* <DEDUP_REMOVED lines=83> */
.L_x_294:
[----:B-----5:R-:W-:-:S05]  /*0830*/  HADD2 R0, R7, R2.H0_H0 ;  /* 0x2000000207007230 */ /* 0x020fca0000000000 */
[----:B------:R-:W-:-:S06]  /*0840*/  PRMT R0, R7, R6, R0 ;  /* 0x0000000607007216 */ /* 0x000fcc0000000000 */
[----:B------:R-:W2:Y:S02]  /*0850*/  ATOM.E.CAS.STRONG.GPU PT, R0, [R4], R7, R0 ;  /* 0x000000070400738b */ /* 0x000ea400001ee100 */
[----:B--2---:R-:W-:Y:S01]  /*0860*/  ISETP.NE.U32.AND P0, PT, R0, R7, PT ;  /* 0x000000070000720c */ /* 0x004fe20003f05070 */
[----:B------:R-:W-:-:S12]  /*0870*/  IMAD.MOV.U32 R7, RZ, RZ, R0 ;  /* 0x000000ffff077224 */ /* 0x000fd800078e0000 */
[----:B------:R-:W-:Y:S05]  /*0880*/  @P0 BRA `(.L_x_294) ;  /* 0xfffffffc00e80947 */ /* 0x000fea000383ffff */
[----:B------:R-:W-:Y:S05]  /*0890*/  EXIT ;  /* 0x000000000000794d */ /* 0x000fea0003800000 */
        .weak           $__internal_63_$__cuda_sm20_div_s64
        .type           $__internal_63_$__cuda_sm20_div_s64,@function
        .size           $__internal_63_$__cuda_sm20_div_s64,(.L_x_421 - $__internal_63_$__cuda_sm20_div_s64)
$__internal_63_$__cuda_sm20_div_s64:
        /* <DEDUP_REMOVED lines=76> */
[----:B------:R-:W-:Y:S06]  /*0d60*/  RET.REL.NODEC R2 `(_ZN2at6native54_GLOBAL__N__757059ea_21_ReplicationPadding_cu_4a93dcdf31replication_pad_backward_kernelIN3c104HalfEEEvNS_27GenericPackedTensorAccessorIT_Lm4ENS_16DefaultPtrTraitsElEENS5_IKS6_Lm4ES7_lEEiiii) ;  /* 0xfffffff002a47950 */ /* 0x000fec0003c3ffff */
.L_x_295:
        /* <DEDUP_REMOVED lines=9> */
.L_x_421:


//--------------------- .text._ZN2at6native54_GLOBAL__N__757059ea_21_ReplicationPadding_cu_4a93dcdf31replication_pad_backward_kernelIN3c107complexIfEEEEvNS_27GenericPackedTensorAccessorIT_Lm4ENS_16DefaultPtrTraitsElEENS6_IKS7_Lm4ES8_lEEiiii --------------------------
	.section	.text._ZN2at6native54_GLOBAL__N__757059ea_21_ReplicationPadding_cu_4a93dcdf31replication_pad_backward_kernelIN3c107complexIfEEEEvNS_27GenericPackedTensorAccessorIT_Lm4ENS_16DefaultPtrTraitsElEENS6_IKS7_Lm4ES8_lEEiiii,"ax",@progbits
	.align	128
.text._ZN2at6native54_GLOBAL__N__757059ea_21_ReplicationPadding_cu_4a93dcdf31replication_pad_backward_kernelIN3c107complexIfEEEEvNS_27GenericPackedTensorAccessorIT_Lm4ENS_16DefaultPtrTraitsElEENS6_IKS7_Lm4ES8_lEEiiii:
        .type           _ZN2at6native54_GLOBAL__N__757059ea_21_ReplicationPadding_cu_4a93dcdf31replication_pad_backward_kernelIN3c107complexIfEEEEvNS_27GenericPackedTensorAccessorIT_Lm4ENS_16DefaultPtrTraitsElEENS6_IKS7_Lm4ES8_lEEiiii,@function
        .size           _ZN2at6native54_GLOBAL__N__757059ea_21_ReplicationPadding_cu_4a93dcdf31replication_pad_backward_kernelIN3c107complexIfEEEEvNS_27GenericPackedTensorAccessorIT_Lm4ENS_16DefaultPtrTraitsElEENS6_IKS7_Lm4ES8_lEEiiii,(.L_x_423 - _ZN2at6native54_GLOBAL__N__757059ea_21_ReplicationPadding_cu_4a93dcdf31replication_pad_backward_kernelIN3c107complexIfEEEEvNS_27GenericPackedTensorAccessorIT_Lm4ENS_16DefaultPtrTraitsElEENS6_IKS7_Lm4ES8_lEEiiii)
        .other          _ZN2at6native54_GLOBAL__N__757059ea_21_ReplicationPadding_cu_4a93dcdf31replication_pad_backward_kernelIN3c107complexIfEEEEvNS_27GenericPackedTensorAccessorIT_Lm4ENS_16DefaultPtrTraitsElEENS6_IKS7_Lm4ES8_lEEiiii,@"STO_CUDA_ENTRY STV_DEFAULT"
_ZN2at6native54_GLOBAL__N__757059ea_21_ReplicationPadding_cu_4a93dcdf31replication_pad_backward_kernelIN3c107complexIfEEEEvNS_27GenericPackedTensorAccessorIT_Lm4ENS_16DefaultPtrTraitsElEENS6_IKS7_Lm4ES8_lEEiiii:
        /* <DEDUP_REMOVED lines=22> */
[----:B------:R-:W-:Y:S05]  /*0160*/  CALL.REL.NOINC `($__internal_64_$__cuda_sm20_div_s64) ;  /* 0x0000000400a47944 */ /* 0x000fea0003c00000 */
[----:B------:R-:W-:Y:S01]  /*0170*/  IMAD.MOV R7, RZ, RZ, -R6 ;  /* 0x000000ffff077224 */ /* 0x000fe200078e0a06 */
[----:B------:R-:W-:-:S03]  /*0180*/  ULDC UR4, c[0x0][0x278] ;  /* 0x00009e0000047ab9 */ /* 0x000fc60000000800 */
[----:B------:R-:W-:Y:S01]  /*0190*/  IMAD R7, R7, UR4, R0 ;  /* 0x0000000407077c24 */ /* 0x000fe2000f8e0200 */
[----:B------:R-:W-:Y:S06]  /*01a0*/  BRA `(.L_x_298) ;  /* 0x0000000000507947 */ /* 0x000fec0003800000 */
.L_x_297:
        /* <DEDUP_REMOVED lines=19> */
[----:B------:R-:W-:-:S07]  /*02e0*/  IMAD R7, R7, UR12, R0 ;  /* 0x0000000c07077c24 */ /* 0x000fce000f8e0200 */
.L_x_298:
[----:B------:R-:W-:Y:S05]  /*02f0*/  BSYNC B0 ;  /* 0x0000000000007941 */ /* 0x000fea0003800000 */
.L_x_296:
[----:B------:R-:W0:Y:S01]  /*0300*/  S2UR UR6, SR_CTAID.Y ;  /* 0x00000000000679c3 */ /* 0x000e220000002600 */
[----:B------:R-:W-:Y:S01]  /*0310*/  ULDC.64 UR4, c[0x0][0x2a8] ;  /* 0x0000aa0000047ab9 */ /* 0x000fe20000000a00 */
[----:B------:R-:W-:Y:S01]  /*0320*/  ULDC.64 UR10, c[0x0][0x288] ;  /* 0x0000a200000a7ab9 */ /* 0x000fe20000000a00 */
[----:B------:R-:W-:Y:S01]  /*0330*/  ULDC.64 UR16, c[0x0][0x280] ;  /* 0x0000a00000107ab9 */ /* 0x000fe20000000a00 */
        /* <DEDUP_REMOVED lines=15> */
[----:B------:R-:W-:Y:S02]  /*0430*/  UIADD3 UR5, UR5, UR10, URZ ;  /* 0x0000000a05057290 */ /* 0x000fe4000fffe03f */
[----:B------:R-:W-:Y:S01]  /*0440*/  UIMAD UR10, UR8, UR16, URZ ;  /* 0x00000010080a72a4 */ /* 0x000fe2000f8e023f */
[----:B------:R-:W-:Y:S01]  /*0450*/  IMAD R5, R7, R5, R2 ;  /* 0x0000000507057224 */ /* 0x000fe200078e0202 */
[----:B------:R-:W-:-:S02]  /*0460*/  UIMAD.WIDE.U32 UR4, UR7, UR16, UR4 ;  /* 0x00000010070472a5 */ /* 0x000fc4000f8e0004 */
[----:B------:R-:W-:-:S03]  /*0470*/  UIMAD UR10, UR7, UR17, UR10 ;  /* 0x00000011070a72a4 */ /* 0x000fc6000f8e020a */
[----:B------:R-:W-:Y:S01]  /*0480*/  ULDC.64 UR16, c[0x0][0x238] ;  /* 0x00008e0000107ab9 */ /* 0x000fe20000000a00 */
[----:B------:R-:W-:-:S03]  /*0490*/  UIADD3 UR5, UR5, UR10, URZ ;  /* 0x0000000a05057290 */ /* 0x000fc6000fffe03f */
[----:B------:R-:W-:-:S03]  /*04a0*/  ULDC.64 UR10, c[0x0][0x240] ;  /* 0x00009000000a7ab9 */ /* 0x000fc60000000a00 */
[----:B------:R-:W-:Y:S01]  /*04b0*/  IMAD.WIDE.U32 R2, R7, R4, UR4 ;  /* 0x0000000407027e25 */ /* 0x000fe2000f8e0004 */
[----:B------:R-:W-:-:S03]  /*04c0*/  ULDC.64 UR4, c[0x0][0x290] ;  /* 0x0000a40000047ab9 */ /* 0x000fc60000000a00 */
[----:B------:R-:W-:Y:S02]  /*04d0*/  IMAD R9, R0, UR4, RZ ;  /* 0x0000000400097c24 */ /* 0x000fe4000f8e02ff */
[----:B------:R-:W-:Y:S02]  /*04e0*/  IMAD.IADD R3, R3, 0x1, R5 ;  /* 0x0000000103037824 */ /* 0x000fe400078e0205 */
[C---:B------:R-:W-:Y:S01]  /*04f0*/  IMAD R9, R6.reuse, UR5, R9 ;  /* 0x0000000506097c24 */ /* 0x040fe2000f8e0209 */
[----:B------:R-:W-:Y:S01]  /*0500*/  UIMAD UR9, UR9, UR10, URZ ;  /* 0x0000000a090972a4 */ /* 0x000fe2000f8e023f */
[----:B------:R-:W-:Y:S01]  /*0510*/  IMAD.WIDE.U32 R2, R6, UR4, R2 ;  /* 0x0000000406027c25 */ /* 0x000fe2000f8e0002 */
[----:B------:R-:W-:Y:S01]  /*0520*/  ULDC.64 UR4, c[0x0][0x258] ;  /* 0x0000960000047ab9 */ /* 0x000fe20000000a00 */
[----:B------:R-:W1:Y:S03]  /*0530*/  LDC.64 R4, c[0x0][0x250] ;  /* 0x00009400ff047b82 */ /* 0x000e660000000a00 */
[----:B------:R-:W-:-:S02]  /*0540*/  IADD3 R3, R3, R9, RZ ;  /* 0x0000000903037210 */ /* 0x000fc40007ffe0ff */
[----:B------:R-:W-:-:S04]  /*0550*/  LEA R8, P0, R2, UR4, 0x3 ;  /* 0x0000000402087c11 */ /* 0x000fc8000f8018ff */
[----:B------:R-:W-:-:S05]  /*0560*/  LEA.HI.X R9, R2, UR5, R3, 0x3, P0 ;  /* 0x0000000502097c11 */ /* 0x000fca00080f1c03 */
[----:B------:R3:W2:Y:S01]  /*0570*/  LDG.E.64 R2, desc[UR14][R8.64] ;  /* 0x0000000e08027981 */ /* 0x0006a2000c1e1b00 */
[----:B------:R-:W-:Y:S01]  /*0580*/  UIMAD.WIDE.U32 UR4, UR6, UR10, URZ ;  /* 0x0000000a060472a5 */ /* 0x000fe2000f8e003f */
[----:B------:R-:W-:Y:S01]  /*0590*/  VIMNMX R0, R7, UR19, !PT ;  /* 0x0000001307007c48 */ /* 0x000fe2000ffe0100 */
[----:B------:R-:W-:Y:S01]  /*05a0*/  UIMAD UR9, UR6, UR11, UR9 ;  /* 0x0000000b060972a4 */ /* 0x000fe2000f8e0209 */
[----:B0-----:R-:W-:Y:S01]  /*05b0*/  VIADD R7, R10, UR19 ;  /* 0x000000130a077c36 */ /* 0x001fe20008000000 */
[----:B------:R-:W-:Y:S01]  /*05c0*/  UIADD3 UR6, -UR19, URZ, URZ ;  /* 0x0000003f13067290 */ /* 0x000fe2000fffe13f */
[----:B------:R-:W-:Y:S01]  /*05d0*/  VIMNMX R6, R6, UR18, !PT ;  /* 0x0000001206067c48 */ /* 0x000fe2000ffe0100 */
[----:B------:R-:W-:Y:S02]  /*05e0*/  UIADD3 UR10, -UR18, URZ, URZ ;  /* 0x0000003f120a7290 */ /* 0x000fe4000fffe13f */
[----:B------:R-:W-:Y:S01]  /*05f0*/  UISETP.LT.AND UP0, UPT, URZ, UR6, UPT ;  /* 0x000000063f00728c */ /* 0x000fe2000bf01270 */
[----:B------:R-:W-:Y:S01]  /*0600*/  VIADDMNMX R7, R7, 0xffffffff, R0, PT ;  /* 0xffffffff07077846 */ /* 0x000fe20003800100 */
[----:B------:R-:W-:Y:S01]  /*0610*/  UIMAD UR8, UR8, UR16, URZ ;  /* 0x00000010080872a4 */ /* 0x000fe2000f8e023f */
[----:B------:R-:W-:Y:S01]  /*0620*/  VIMNMX R0, RZ, UR19, !PT ;  /* 0x00000013ff007c48 */ /* 0x000fe2000ffe0100 */
[----:B------:R-:W-:Y:S01]  /*0630*/  USEL UR6, URZ, UR6, !UP0 ;  /* 0x000000063f067287 */ /* 0x000fe2000c000000 */
[----:B---3--:R-:W-:Y:S01]  /*0640*/  VIADD R9, R11, UR18 ;  /* 0x000000120b097c36 */ /* 0x008fe20008000000 */
[----:B------:R-:W-:-:S02]  /*0650*/  UIADD3 UR5, UR5, UR9, URZ ;  /* 0x0000000905057290 */ /* 0x000fc4000fffe03f */
[----:B------:R-:W-:Y:S02]  /*0660*/  UISETP.LT.AND UP0, UPT, URZ, UR10, UPT ;  /* 0x0000000a3f00728c */ /* 0x000fe4000bf01270 */
[----:B------:R-:W-:Y:S01]  /*0670*/  IADD3 R7, R7, UR6, -R0 ;  /* 0x0000000607077c10 */ /* 0x000fe2000fffe800 */
[----:B------:R-:W-:Y:S01]  /*0680*/  UIMAD UR8, UR7, UR17, UR8 ;  /* 0x00000011070872a4 */ /* 0x000fe2000f8e0208 */
[----:B------:R-:W-:Y:S01]  /*0690*/  VIADDMNMX R9, R9, 0xffffffff, R6, PT ;  /* 0xffffffff09097846 */ /* 0x000fe20003800106 */
[----:B------:R-:W-:Y:S01]  /*06a0*/  UIMAD.WIDE.U32 UR4, UR7, UR16, UR4 ;  /* 0x00000010070472a5 */ /* 0x000fe2000f8e0004 */
[----:B------:R-:W-:Y:S01]  /*06b0*/  SHF.R.S32.HI R11, RZ, 0x1f, R7 ;  /* 0x0000001fff0b7819 */ /* 0x000fe20000011407 */
[----:B------:R-:W-:Y:S01]  /*06c0*/  USEL UR6, URZ, UR10, !UP0 ;  /* 0x0000000a3f067287 */ /* 0x000fe2000c000000 */
[----:B------:R-:W-:Y:S01]  /*06d0*/  VIMNMX R0, RZ, UR18, !PT ;  /* 0x00000012ff007c48 */ /* 0x000fe2000ffe0100 */
[----:B------:R-:W-:Y:S02]  /*06e0*/  UIADD3 UR5, UR5, UR8, URZ ;  /* 0x0000000805057290 */ /* 0x000fe4000fffe03f */
[----:B-1----:R-:W-:-:S02]  /*06f0*/  IMAD R6, R11, R4, RZ ;  /* 0x000000040b067224 */ /* 0x002fc400078e02ff */
[----:B------:R-:W-:Y:S02]  /*0700*/  IADD3 R9, R9, UR6, -R0 ;  /* 0x0000000609097c10 */ /* 0x000fe4000fffe800 */
[C---:B------:R-:W-:Y:S02]  /*0710*/  IMAD R11, R7.reuse, R5, R6 ;  /* 0x00000005070b7224 */ /* 0x040fe400078e0206 */
[----:B------:R-:W-:Y:S01]  /*0720*/  IMAD.WIDE.U32 R4, R7, R4, UR4 ;  /* 0x0000000407047e25 */ /* 0x000fe2000f8e0004 */
[----:B------:R-:W-:Y:S01]  /*0730*/  SHF.R.S32.HI R0, RZ, 0x1f, R9 ;  /* 0x0000001fff007819 */ /* 0x000fe20000011409 */
[----:B------:R-:W-:-:S03]  /*0740*/  ULDC.64 UR4, c[0x0][0x248] ;  /* 0x0000920000047ab9 */ /* 0x000fc60000000a00 */
[----:B------:R-:W-:Y:S01]  /*0750*/  IADD3 R5, R5, R11, RZ ;  /* 0x0000000b05057210 */ /* 0x000fe20007ffe0ff */
[----:B------:R-:W-:-:S04]  /*0760*/  IMAD R0, R0, UR4, RZ ;  /* 0x0000000400007c24 */ /* 0x000fc8000f8e02ff */
[C---:B------:R-:W-:Y:S02]  /*0770*/  IMAD R11, R9.reuse, UR5, R0 ;  /* 0x00000005090b7c24 */ /* 0x040fe4000f8e0200 */
[----:B------:R-:W-:Y:S01]  /*0780*/  IMAD.WIDE.U32 R6, R9, UR4, R4 ;  /* 0x0000000409067c25 */ /* 0x000fe2000f8e0004 */
[----:B------:R-:W-:-:S03]  /*0790*/  ULDC.64 UR4, c[0x0][0x210] ;  /* 0x0000840000047ab9 */ /* 0x000fc60000000a00 */
[----:B------:R-:W-:Y:S01]  /*07a0*/  IMAD.IADD R5, R7, 0x1, R11 ;  /* 0x0000000107057824 */ /* 0x000fe200078e020b */
[----:B------:R-:W-:-:S04]  /*07b0*/  LEA R4, P0, R6, UR4, 0x3 ;  /* 0x0000000406047c11 */ /* 0x000fc8000f8018ff */
[----:B------:R-:W-:-:S05]  /*07c0*/  LEA.HI.X R5, R6, UR5, R5, 0x3, P0 ;  /* 0x0000000506057c11 */ /* 0x000fca00080f1c05 */
[----:B--2---:R-:W-:Y:S04]  /*07d0*/  REDG.E.ADD.F32.FTZ.RN.STRONG.GPU desc[UR14][R4.64], R2 ;  /* 0x00000002040079a6 */ /* 0x004fe8000c10f38e */
[----:B------:R-:W-:Y:S01]  /*07e0*/  REDG.E.ADD.F32.FTZ.RN.STRONG.GPU desc[UR14][R4.64+0x4], R3 ;  /* 0x00000403040079a6 */ /* 0x000fe2000c10f38e */
[----:B------:R-:W-:Y:S05]  /*07f0*/  EXIT ;  /* 0x000000000000794d */ /* 0x000fea0003800000 */
        .weak           $__internal_64_$__cuda_sm20_div_s64
        .type           $__internal_64_$__cuda_sm20_div_s64,@function
        .size           $__internal_64_$__cuda_sm20_div_s64,(.L_x_423 - $__internal_64_$__cuda_sm20_div_s64)
$__internal_64_$__cuda_sm20_div_s64:
        /* <DEDUP_REMOVED lines=31> */
[----:B------:R-:W-:Y:S01]  /*09f0*/  SEL R10, R5, R0, !P3 ;  /* 0x00000000050a7207 */ /* 0x000fe20005800000 */
[----:B------:R-:W-:Y:S01]  /*0a00*/  HFMA2.MMA R5, -RZ, RZ, 0, 0 ;  /* 0x00000000ff057435 */ /* 0x000fe200000001ff */
[----:B------:R-:W-:Y:S01]  /*0a10*/  IADD3.X R4, RZ, ~R4, RZ, P0, !PT ;  /* 0x80000004ff047210 */ /* 0x000fe200007fe4ff */
[----:B------:R-:W-:-:S04]  /*0a20*/  IMAD.X R8, RZ, RZ, ~R3, P4 ;  /* 0x000000ffff087224 */ /* 0x000fc800020e0e03 */
        /* <DEDUP_REMOVED lines=41> */
[----:B------:R-:W-:Y:S05]  /*0cc0*/  RET.REL.NODEC R2 `(_ZN2at6native54_GLOBAL__N__757059ea_21_ReplicationPadding_cu_4a93dcdf31replication_pad_backward_kernelIN3c107complexIfEEEEvNS_27GenericPackedTensorAccessorIT_Lm4ENS_16DefaultPtrTraitsElEENS6_IKS7_Lm4ES8_lEEiiii) ;  /* 0xfffffff002cc7950 */ /* 0x000fea0003c3ffff */
.L_x_299:
        /* <DEDUP_REMOVED lines=11> */
.L_x_423:


//--------------------- .text._ZN2at6native54_GLOBAL__N__757059ea_21_ReplicationPadding_cu_4a93dcdf31replication_pad_backward_kernelIN3c107complexIdEEEEvNS_27GenericPackedTensorAccessorIT_Lm4ENS_16DefaultPtrTraitsElEENS6_IKS7_Lm4ES8_lEEiiii --------------------------
	.section	.text._ZN2at6native54_GLOBAL__N__757059ea_21_ReplicationPadding_cu_4a93dcdf31replication_pad_backward_kernelIN3c107complexIdEEEEvNS_27GenericPackedTensorAccessorIT_Lm4ENS_16DefaultPtrTraitsElEENS6_IKS7_Lm4ES8_lEEiiii,"ax",@progbits
	.align	128
.text._ZN2at6native54_GLOBAL__N__757059ea_21_ReplicationPadding_cu_4a93dcdf31replication_pad_backward_kernelIN3c107complexIdEEEEvNS_27GenericPackedTensorAccessorIT_Lm4ENS_16DefaultPtrTraitsElEENS6_IKS7_Lm4ES8_lEEiiii:
        .type           _ZN2at6native54_GLOBAL__N__757059ea_21_ReplicationPadding_cu_4a93dcdf31replication_pad_backward_kernelIN3c107complexIdEEEEvNS_27GenericPackedTensorAccessorIT_Lm4ENS_16DefaultPtrTraitsElEENS6_IKS7_Lm4ES8_lEEiiii,@function
        .size           _ZN2at6native54_GLOBAL__N__757059ea_21_ReplicationPadding_cu_4a93dcdf31replication_pad_backward_kernelIN3c107complexIdEEEEvNS_27GenericPackedTensorAccessorIT_Lm4ENS_16DefaultPtrTraitsElEENS6_IKS7_Lm4ES8_lEEiiii,(.L_x_425 - _ZN2at6native54_GLOBAL__N__757059ea_21_ReplicationPadding_cu_4a93dcdf31replication_pad_backward_kernelIN3c107complexIdEEEEvNS_27GenericPackedTensorAccessorIT_Lm4ENS_16DefaultPtrTraitsElEENS6_IKS7_Lm4ES8_lEEiiii)
        .other          _ZN2at6native54_GLOBAL__N__757059ea_21_ReplicationPadding_cu_4a93dcdf31replication_pad_backward_kernelIN3c107complexIdEEEEvNS_27GenericPackedTensorAccessorIT_Lm4ENS_16DefaultPtrTraitsElEENS6_IKS7_Lm4ES8_lEEiiii,@"STO_CUDA_ENTRY STV_DEFAULT"
_ZN2at6native54_GLOBAL__N__757059ea_21_ReplicationPadding_cu_4a93dcdf31replication_pad_backward_kernelIN3c107complexIdEEEEvNS_27GenericPackedTensorAccessorIT_Lm4ENS_16DefaultPtrTraitsElEENS6_IKS7_Lm4ES8_lEEiiii:
        /* <DEDUP_REMOVED lines=22> */
[----:B------:R-:W-:Y:S05]  /*0160*/  CALL.REL.NOINC `($__internal_65_$__cuda_sm20_div_s64) ;  /* 0x0000000400a47944 */ /* 0x000fea0003c00000 */
[----:B------:R-:W-:Y:S01]  /*0170*/  IMAD.MOV R9, RZ, RZ, -R8 ;  /* 0x000000ffff097224 */ /* 0x000fe200078e0a08 */
[----:B------:R-:W-:-:S03]  /*0180*/  ULDC UR4, c[0x0][0x278] ;  /* 0x00009e0000047ab9 */ /* 0x000fc60000000800 */
[----:B------:R-:W-:Y:S01]  /*0190*/  IMAD R9, R9, UR4, R0 ;  /* 0x0000000409097c24 */ /* 0x000fe2000f8e0200 */
[----:B------:R-:W-:Y:S06]  /*01a0*/  BRA `(.L_x_302) ;  /* 0x0000000000507947 */ /* 0x000fec0003800000 */
.L_x_301:
        /* <DEDUP_REMOVED lines=20> */
.L_x_302:
[----:B------:R-:W-:Y:S05]  /*02f0*/  BSYNC B0 ;  /* 0x0000000000007941 */ /* 0x000fea0003800000 */
.L_x_300:
        /* <DEDUP_REMOVED lines=38> */
[----:B------:R-:W1:Y:S04]  /*0560*/  LDC.64 R2, c[0x0][0x250] ;  /* 0x00009400ff027b82 */ /* 0x000e680000000a00 */
[----:B------:R-:W2:Y:S01]  /*0570*/  LDG.E.128 R4, desc[UR14][R4.64] ;  /* 0x0000000e04047981 */ /* 0x000ea2000c1e1d00 */
[----:B------:R-:W-:Y:S01]  /*0580*/  UIMAD.WIDE.U32 UR4, UR6, UR10, URZ ;  /* 0x0000000a060472a5 */ /* 0x000fe2000f8e003f */
[----:B------:R-:W-:Y:S01]  /*0590*/  VIMNMX R0, R9, UR19, !PT ;  /* 0x0000001309007c48 */ /* 0x000fe2000ffe0100 */
[----:B------:R-:W-:Y:S01]  /*05a0*/  UIMAD UR9, UR6, UR11, UR9 ;  /* 0x0000000b060972a4 */ /* 0x000fe2000f8e0209 */
[----:B0-----:R-:W-:Y:S01]  /*05b0*/  VIADD R9, R10, UR19 ;  /* 0x000000130a097c36 */ /* 0x001fe20008000000 */
[----:B------:R-:W-:Y:S01]  /*05c0*/  UIADD3 UR6, -UR19, URZ, URZ ;  /* 0x0000003f13067290 */ /* 0x000fe2000fffe13f */
[----:B---3--:R-:W-:Y:S01]  /*05d0*/  VIADD R11, R11, UR18 ;  /* 0x000000120b0b7c36 */ /* 0x008fe20008000000 */
[----:B------:R-:W-:-:S02]  /*05e0*/  UIADD3 UR10, -UR18, URZ, URZ ;  /* 0x0000003f120a7290 */ /* 0x000fc4000fffe13f */
[----:B------:R-:W-:Y:S01]  /*05f0*/  VIMNMX R8, R8, UR18, !PT ;  /* 0x0000001208087c48 */ /* 0x000fe2000ffe0100 */
[----:B------:R-:W-:Y:S01]  /*0600*/  UISETP.LT.AND UP0, UPT, URZ, UR6, UPT ;  /* 0x000000063f00728c */ /* 0x000fe2000bf01270 */
[----:B------:R-:W-:Y:S01]  /*0610*/  VIADDMNMX R9, R9, 0xffffffff, R0, PT ;  /* 0xffffffff09097846 */ /* 0x000fe20003800100 */
[----:B------:R-:W-:Y:S01]  /*0620*/  UIMAD UR8, UR8, UR16, URZ ;  /* 0x00000010080872a4 */ /* 0x000fe2000f8e023f */
[----:B------:R-:W-:Y:S01]  /*0630*/  VIMNMX R0, RZ, UR19, !PT ;  /* 0x00000013ff007c48 */ /* 0x000fe2000ffe0100 */
[----:B------:R-:W-:Y:S01]  /*0640*/  USEL UR6, URZ, UR6, !UP0 ;  /* 0x000000063f067287 */ /* 0x000fe2000c000000 */
[----:B------:R-:W-:Y:S01]  /*0650*/  VIADDMNMX R11, R11, 0xffffffff, R8, PT ;  /* 0xffffffff0b0b7846 */ /* 0x000fe20003800108 */
[----:B------:R-:W-:Y:S02]  /*0660*/  UIADD3 UR5, UR5, UR9, URZ ;  /* 0x0000000905057290 */ /* 0x000fe4000fffe03f */
[----:B------:R-:W-:Y:S02]  /*0670*/  UISETP.LT.AND UP0, UPT, URZ, UR10, UPT ;  /* 0x0000000a3f00728c */ /* 0x000fe4000bf01270 */
[----:B------:R-:W-:Y:S01]  /*0680*/  IADD3 R9, R9, UR6, -R0 ;  /* 0x0000000609097c10 */ /* 0x000fe2000fffe800 */
[----:B------:R-:W-:Y:S01]  /*0690*/  UIMAD UR8, UR7, UR17, UR8 ;  /* 0x00000011070872a4 */ /* 0x000fe2000f8e0208 */
[----:B------:R-:W-:Y:S01]  /*06a0*/  VIMNMX R0, RZ, UR18, !PT ;  /* 0x00000012ff007c48 */ /* 0x000fe2000ffe0100 */
[----:B------:R-:W-:Y:S01]  /*06b0*/  UIMAD.WIDE.U32 UR4, UR7, UR16, UR4 ;  /* 0x00000010070472a5 */ /* 0x000fe2000f8e0004 */
[----:B------:R-:W-:Y:S01]  /*06c0*/  SHF.R.S32.HI R13, RZ, 0x1f, R9 ;  /* 0x0000001fff0d7819 */ /* 0x000fe20000011409 */
[----:B------:R-:W-:-:S02]  /*06d0*/  USEL UR6, URZ, UR10, !UP0 ;  /* 0x0000000a3f067287 */ /* 0x000fc4000c000000 */
[----:B------:R-:W-:Y:S02]  /*06e0*/  UIADD3 UR5, UR5, UR8, URZ ;  /* 0x0000000805057290 */ /* 0x000fe4000fffe03f */
[-C--:B-1----:R-:W-:Y:S02]  /*06f0*/  IMAD R8, R13, R2.reuse, RZ ;  /* 0x000000020d087224 */ /* 0x082fe400078e02ff */
        /* <DEDUP_REMOVED lines=13> */
[----:B--2---:R-:W-:Y:S04]  /*07d0*/  REDG.E.ADD.F64.RN.STRONG.GPU desc[UR14][R2.64], R4 ;  /* 0x00000004020079a6 */ /* 0x004fe8000c10ff8e */
[----:B------:R-:W-:Y:S01]  /*07e0*/  REDG.E.ADD.F64.RN.STRONG.GPU desc[UR14][R2.64+0x8], R6 ;  /* 0x00000806020079a6 */ /* 0x000fe2000c10ff8e */
[----:B------:R-:W-:Y:S05]  /*07f0*/  EXIT ;  /* 0x000000000000794d */ /* 0x000fea0003800000 */
        .weak           $__internal_65_$__cuda_sm20_div_s64
        .type           $__internal_65_$__cuda_sm20_div_s64,@function
        .size           $__internal_65_$__cuda_sm20_div_s64,(.L_x_425 - $__internal_65_$__cuda_sm20_div_s64)
$__internal_65_$__cuda_sm20_div_s64:
        /* <DEDUP_REMOVED lines=76> */
[----:B------:R-:W-:Y:S05]  /*0cc0*/  RET.REL.NODEC R2 `(_ZN2at6native54_GLOBAL__N__757059ea_21_ReplicationPadding_cu_4a93dcdf31replication_pad_backward_kernelIN3c107complexIdEEEEvNS_27GenericPackedTensorAccessorIT_Lm4ENS_16DefaultPtrTraitsElEENS6_IKS7_Lm4ES8_lEEiiii) ;  /* 0xfffffff002cc7950 */ /* 0x000fea0003c3ffff */
.L_x_303:
        /* <DEDUP_REMOVED lines=11> */
.L_x_425:


//--------------------- .text._ZN2at6native54_GLOBAL__N__757059ea_21_ReplicationPadding_cu_4a93dcdf31replication_pad_backward_kernelIfEEvNS_27GenericPackedTensorAccessorIT_Lm4ENS_16DefaultPtrTraitsElEENS3_IKS4_Lm4ES5_lEEiiii --------------------------
	.section	.text._ZN2at6native54_GLOBAL__N__757059ea_21_ReplicationPadding_cu_4a93dcdf31replication_pad_backward_kernelIfEEvNS_27GenericPackedTensorAccessorIT_Lm4ENS_16DefaultPtrTraitsElEENS3_IKS4_Lm4ES5_lEEiiii,"ax",@progbits
	.align	128
.text._ZN2at6native54_GLOBAL__N__757059ea_21_ReplicationPadding_cu_4a93dcdf31replication_pad_backward_kernelIfEEvNS_27GenericPackedTensorAccessorIT_Lm4ENS_16DefaultPtrTraitsElEENS3_IKS4_Lm4ES5_lEEiiii:
        .type           _ZN2at6native54_GLOBAL__N__757059ea_21_ReplicationPadding_cu_4a93dcdf31replication_pad_backward_kernelIfEEvNS_27GenericPackedTensorAccessorIT_Lm4ENS_16DefaultPtrTraitsElEENS3_IKS4_Lm4ES5_lEEiiii,@function
        .size           _ZN2at6native54_GLOBAL__N__757059ea_21_ReplicationPadding_cu_4a93dcdf31replication_pad_backward_kernelIfEEvNS_27GenericPackedTensorAccessorIT_Lm4ENS_16DefaultPtrTraitsElEENS3_IKS4_Lm4ES5_lEEiiii,(.L_x_427 - _ZN2at6native54_GLOBAL__N__757059ea_21_ReplicationPadding_cu_4a93dcdf31replication_pad_backward_kernelIfEEvNS_27GenericPackedTensorAccessorIT_Lm4ENS_16DefaultPtrTraitsElEENS3_IKS4_Lm4ES5_lEEiiii)
        .other          _ZN2at6native54_GLOBAL__N__757059ea_21_ReplicationPadding_cu_4a93dcdf31replication_pad_backward_kernelIfEEvNS_27GenericPackedTensorAccessorIT_Lm4ENS_16DefaultPtrTraitsElEENS3_IKS4_Lm4ES5_lEEiiii,@"STO_CUDA_ENTRY STV_DEFAULT"
_ZN2at6native54_GLOBAL__N__757059ea_21_ReplicationPadding_cu_4a93dcdf31replication_pad_backward_kernelIfEEvNS_27GenericPackedTensorAccessorIT_Lm4ENS_16DefaultPtrTraitsElEENS3_IKS4_Lm4ES5_lEEiiii:
        /* <DEDUP_REMOVED lines=22> */
[----:B------:R-:W-:Y:S05]  /*0160*/  CALL.REL.NOINC `($__internal_66_$__cuda_sm20_div_s64) ;  /* 0x0000000400a47944 */ /* 0x000fea0003c00000 */
[----:B------:R-:W-:Y:S01]  /*0170*/  IMAD.MOV R5, RZ, RZ, -R4 ;  /* 0x000000ffff057224 */ /* 0x000fe200078e0a04 */
[----:B------:R-:W-:-:S03]  /*0180*/  ULDC UR4, c[0x0][0x278] ;  /* 0x00009e0000047ab9 */ /* 0x000fc60000000800 */
[----:B------:R-:W-:Y:S01]  /*0190*/  IMAD R5, R5, UR4, R0 ;  /* 0x0000000405057c24 */ /* 0x000fe2000f8e0200 */
[----:B------:R-:W-:Y:S06]  /*01a0*/  BRA `(.L_x_306) ;  /* 0x0000000000547947 */ /* 0x000fec0003800000 */
.L_x_305:
        /* <DEDUP_REMOVED lines=18> */
[--C-:B------:R-:W-:Y:S02]  /*02d0*/  IMAD.MOV R5, RZ, RZ, -R3.reuse ;  /* 0x000000ffff057224 */ /* 0x100fe400078e0a03 */
[----:B------:R-:W-:Y:S02]  /*02e0*/  IMAD.MOV.U32 R4, RZ, RZ, R3 ;  /* 0x000000ffff047224 */ /* 0x000fe400078e0003 */
[----:B------:R-:W-:-:S07]  /*02f0*/  IMAD R5, R5, UR12, R0 ;  /* 0x0000000c05057c24 */ /* 0x000fce000f8e0200 */
.L_x_306:
[----:B------:R-:W-:Y:S05]  /*0300*/  BSYNC B0 ;  /* 0x0000000000007941 */ /* 0x000fea0003800000 */
.L_x_304:
        /* <DEDUP_REMOVED lines=18> */
[----:B------:R-:W-:-:S02]  /*0430*/  UIADD3 UR5, UR5, UR10, URZ ;  /* 0x0000000a05057290 */ /* 0x000fc4000fffe03f */
[----:B------:R-:W-:Y:S01]  /*0440*/  UIMAD UR10, UR8, UR16, URZ ;  /* 0x00000010080a72a4 */ /* 0x000fe2000f8e023f */
[----:B------:R-:W-:Y:S01]  /*0450*/  IMAD R7, R5, R7, R2 ;  /* 0x0000000705077224 */ /* 0x000fe200078e0202 */
[----:B------:R-:W-:Y:S02]  /*0460*/  UIMAD.WIDE.U32 UR4, UR7, UR16, UR4 ;  /* 0x00000010070472a5 */ /* 0x000fe4000f8e0004 */
[----:B------:R-:W-:-:S03]  /*0470*/  UIMAD UR10, UR7, UR17, UR10 ;  /* 0x00000011070a72a4 */ /* 0x000fc6000f8e020a */
[----:B------:R-:W-:Y:S01]  /*0480*/  ULDC.64 UR16, c[0x0][0x238] ;  /* 0x00008e0000107ab9 */ /* 0x000fe20000000a00 */
[----:B------:R-:W-:-:S03]  /*0490*/  UIADD3 UR5, UR5, UR10, URZ ;  /* 0x0000000a05057290 */ /* 0x000fc6000fffe03f */
[----:B------:R-:W-:-:S03]  /*04a0*/  ULDC.64 UR10, c[0x0][0x240] ;  /* 0x00009000000a7ab9 */ /* 0x000fc60000000a00 */
[----:B------:R-:W-:Y:S01]  /*04b0*/  IMAD.WIDE.U32 R2, R5, R6, UR4 ;  /* 0x0000000405027e25 */ /* 0x000fe2000f8e0006 */
[----:B------:R-:W-:-:S03]  /*04c0*/  ULDC.64 UR4, c[0x0][0x290] ;  /* 0x0000a40000047ab9 */ /* 0x000fc60000000a00 */
[----:B------:R-:W-:Y:S01]  /*04d0*/  IMAD R9, R0, UR4, RZ ;  /* 0x0000000400097c24 */ /* 0x000fe2000f8e02ff */
[----:B------:R-:W-:-:S03]  /*04e0*/  IADD3 R3, R3, R7, RZ ;  /* 0x0000000703037210 */ /* 0x000fc60007ffe0ff */
[C---:B------:R-:W-:Y:S02]  /*04f0*/  IMAD R9, R4.reuse, UR5, R9 ;  /* 0x0000000504097c24 */ /* 0x040fe4000f8e0209 */
[----:B------:R-:W-:Y:S01]  /*0500*/  IMAD.WIDE.U32 R2, R4, UR4, R2 ;  /* 0x0000000404027c25 */ /* 0x000fe2000f8e0002 */
[----:B------:R-:W-:-:S03]  /*0510*/  ULDC.64 UR4, c[0x0][0x258] ;  /* 0x0000960000047ab9 */ /* 0x000fc60000000a00 */
[----:B------:R-:W-:Y:S01]  /*0520*/  IMAD.IADD R3, R3, 0x1, R9 ;  /* 0x0000000103037824 */ /* 0x000fe200078e0209 */
[C---:B------:R-:W-:Y:S01]  /*0530*/  LEA R6, P0, R2.reuse, UR4, 0x2 ;  /* 0x0000000402067c11 */ /* 0x040fe2000f8010ff */
[----:B------:R-:W1:Y:S03]  /*0540*/  LDC R9, c[0x0][0x228] ;  /* 0x00008a00ff097b82 */ /* 0x000e660000000800 */
[----:B------:R-:W-:-:S05]  /*0550*/  LEA.HI.X R7, R2, UR5, R3, 0x2, P0 ;  /* 0x0000000502077c11 */ /* 0x000fca00080f1403 */
[----:B------:R0:W2:Y:S01]  /*0560*/  LDG.E R0, desc[UR14][R6.64] ;  /* 0x0000000e06007981 */ /* 0x0000a2000c1e1900 */
[----:B------:R-:W-:Y:S01]  /*0570*/  UIMAD UR9, UR9, UR10, URZ ;  /* 0x0000000a090972a4 */ /* 0x000fe2000f8e023f */
[----:B------:R-:W3:Y:S01]  /*0580*/  LDC.64 R2, c[0x0][0x250] ;  /* 0x00009400ff027b82 */ /* 0x000ee20000000a00 */
[----:B------:R-:W-:Y:S01]  /*0590*/  UIMAD.WIDE.U32 UR4, UR6, UR10, URZ ;  /* 0x0000000a060472a5 */ /* 0x000fe2000f8e003f */
[----:B------:R-:W-:Y:S01]  /*05a0*/  VIMNMX R5, R5, UR19, !PT ;  /* 0x0000001305057c48 */ /* 0x000fe2000ffe0100 */
[----:B------:R-:W-:Y:S02]  /*05b0*/  UIMAD UR9, UR6, UR11, UR9 ;  /* 0x0000000b060972a4 */ /* 0x000fe4000f8e0209 */
[----:B------:R-:W-:Y:S02]  /*05c0*/  UIADD3 UR6, -UR19, URZ, URZ ;  /* 0x0000003f13067290 */ /* 0x000fe4000fffe13f */
[----:B------:R-:W-:Y:S01]  /*05d0*/  UIADD3 UR10, -UR18, URZ, URZ ;  /* 0x0000003f120a7290 */ /* 0x000fe2000fffe13f */
[----:B0-----:R-:W-:Y:S01]  /*05e0*/  VIADD R6, R8, UR19 ;  /* 0x0000001308067c36 */ /* 0x001fe20008000000 */
[----:B------:R-:W-:-:S02]  /*05f0*/  UISETP.LT.AND UP0, UPT, URZ, UR6, UPT ;  /* 0x000000063f00728c */ /* 0x000fc4000bf01270 */
[----:B------:R-:W-:Y:S02]  /*0600*/  UIMAD UR8, UR8, UR16, URZ ;  /* 0x00000010080872a4 */ /* 0x000fe4000f8e023f */
[----:B------:R-:W-:Y:S01]  /*0610*/  VIADDMNMX R5, R6, 0xffffffff, R5, PT ;  /* 0xffffffff06057846 */ /* 0x000fe20003800105 */
[----:B------:R-:W-:Y:S01]  /*0620*/  USEL UR6, URZ, UR6, !UP0 ;  /* 0x000000063f067287 */ /* 0x000fe2000c000000 */
[----:B------:R-:W-:Y:S01]  /*0630*/  VIMNMX R6, R4, UR18, !PT ;  /* 0x0000001204067c48 */ /* 0x000fe2000ffe0100 */
[----:B------:R-:W-:Y:S01]  /*0640*/  UISETP.LT.AND UP0, UPT, URZ, UR10, UPT ;  /* 0x0000000a3f00728c */ /* 0x000fe2000bf01270 */
[----:B------:R-:W-:Y:S01]  /*0650*/  VIMNMX R4, RZ, UR19, !PT ;  /* 0x00000013ff047c48 */ /* 0x000fe2000ffe0100 */
[----:B------:R-:W-:Y:S01]  /*0660*/  UIADD3 UR5, UR5, UR9, URZ ;  /* 0x0000000905057290 */ /* 0x000fe2000fffe03f */
[----:B-1----:R-:W-:Y:S01]  /*0670*/  IADD3 R7, R9, UR18, RZ ;  /* 0x0000001209077c10 */ /* 0x002fe2000fffe0ff */
[----:B------:R-:W-:Y:S01]  /*0680*/  UIMAD UR8, UR7, UR17, UR8 ;  /* 0x00000011070872a4 */ /* 0x000fe2000f8e0208 */
[----:B------:R-:W-:Y:S01]  /*0690*/  IADD3 R5, R5, UR6, -R4 ;  /* 0x0000000605057c10 */ /* 0x000fe2000fffe804 */
[----:B------:R-:W-:Y:S01]  /*06a0*/  USEL UR6, URZ, UR10, !UP0 ;  /* 0x0000000a3f067287 */ /* 0x000fe2000c000000 */
[----:B------:R-:W-:Y:S01]  /*06b0*/  VIADDMNMX R7, R7, 0xffffffff, R6, PT ;  /* 0xffffffff07077846 */ /* 0x000fe20003800106 */
[----:B------:R-:W-:Y:S01]  /*06c0*/  UIMAD.WIDE.U32 UR4, UR7, UR16, UR4 ;  /* 0x00000010070472a5 */ /* 0x000fe2000f8e0004 */
[----:B------:R-:W-:-:S02]  /*06d0*/  SHF.R.S32.HI R9, RZ, 0x1f, R5 ;  /* 0x0000001fff097819 */ /* 0x000fc40000011405 */
[----:B------:R-:W-:Y:S01]  /*06e0*/  VIMNMX R4, RZ, UR18, !PT ;  /* 0x00000012ff047c48 */ /* 0x000fe2000ffe0100 */
[----:B------:R-:W-:Y:S02]  /*06f0*/  UIADD3 UR5, UR5, UR8, URZ ;  /* 0x0000000805057290 */ /* 0x000fe4000fffe03f */
[----:B---3--:R-:W-:Y:S01]  /*0700*/  IMAD R6, R9, R2, RZ ;  /* 0x0000000209067224 */ /* 0x008fe200078e02ff */
[----:B------:R-:W-:-:S03]  /*0710*/  IADD3 R7, R7, UR6, -R4 ;  /* 0x0000000607077c10 */ /* 0x000fc6000fffe804 */
[C---:B------:R-:W-:Y:S01]  /*0720*/  IMAD R9, R5.reuse, R3, R6 ;  /* 0x0000000305097224 */ /* 0x040fe200078e0206 */
[----:B------:R-:W-:Y:S01]  /*0730*/  SHF.R.S32.HI R4, RZ, 0x1f, R7 ;  /* 0x0000001fff047819 */ /* 0x000fe20000011407 */
        /* <DEDUP_REMOVED lines=10> */
[----:B--2---:R-:W-:Y:S01]  /*07e0*/  REDG.E.ADD.F32.FTZ.RN.STRONG.GPU desc[UR14][R4.64], R0 ;  /* 0x00000000040079a6 */ /* 0x004fe2000c10f38e */
[----:B------:R-:W-:Y:S05]  /*07f0*/  EXIT ;  /* 0x000000000000794d */ /* 0x000fea0003800000 */
        .weak           $__internal_66_$__cuda_sm20_div_s64
        .type           $__internal_66_$__cuda_sm20_div_s64,@function
        .size           $__internal_66_$__cuda_sm20_div_s64,(.L_x_427 - $__internal_66_$__cuda_sm20_div_s64)
$__internal_66_$__cuda_sm20_div_s64:
        /* <DEDUP_REMOVED lines=76> */
[----:B------:R-:W-:Y:S05]  /*0cc0*/  RET.REL.NODEC R2 `(_ZN2at6native54_GLOBAL__N__757059ea_21_ReplicationPadding_cu_4a93dcdf31replication_pad_backward_kernelIfEEvNS_27GenericPackedTensorAccessorIT_Lm4ENS_16DefaultPtrTraitsElEENS3_IKS4_Lm4ES5_lEEiiii) ;  /* 0xfffffff002cc7950 */ /* 0x000fea0003c3ffff */
.L_x_307:
        /* <DEDUP_REMOVED lines=11> */
.L_x_427:


//--------------------- .text._ZN2at6native54_GLOBAL__N__757059ea_21_ReplicationPadding_cu_4a93dcdf31replication_pad_backward_kernelIdEEvNS_27GenericPackedTensorAccessorIT_Lm4ENS_16DefaultPtrTraitsElEENS3_IKS4_Lm4ES5_lEEiiii --------------------------
	.section	.text._ZN2at6native54_GLOBAL__N__757059ea_21_ReplicationPadding_cu_4a93dcdf31replication_pad_backward_kernelIdEEvNS_27GenericPackedTensorAccessorIT_Lm4ENS_16DefaultPtrTraitsElEENS3_IKS4_Lm4ES5_lEEiiii,"ax",@progbits
	.align	128
.text._ZN2at6native54_GLOBAL__N__757059ea_21_ReplicationPadding_cu_4a93dcdf31replication_pad_backward_kernelIdEEvNS_27GenericPackedTensorAccessorIT_Lm4ENS_16DefaultPtrTraitsElEENS3_IKS4_Lm4ES5_lEEiiii:
        .type           _ZN2at6native54_GLOBAL__N__757059ea_21_ReplicationPadding_cu_4a93dcdf31replication_pad_backward_kernelIdEEvNS_27GenericPackedTensorAccessorIT_Lm4ENS_16DefaultPtrTraitsElEENS3_IKS4_Lm4ES5_lEEiiii,@function
        .size           _ZN2at6native54_GLOBAL__N__757059ea_21_ReplicationPadding_cu_4a93dcdf31replication_pad_backward_kernelIdEEvNS_27GenericPackedTensorAccessorIT_Lm4ENS_16DefaultPtrTraitsElEENS3_IKS4_Lm4ES5_lEEiiii,(.L_x_429 - _ZN2at6native54_GLOBAL__N__757059ea_21_ReplicationPadding_cu_4a93dcdf31replication_pad_backward_kernelIdEEvNS_27GenericPackedTensorAccessorIT_Lm4ENS_16DefaultPtrTraitsElEENS3_IKS4_Lm4ES5_lEEiiii)
        .other          _ZN2at6native54_GLOBAL__N__757059ea_21_ReplicationPadding_cu_4a93dcdf31replication_pad_backward_kernelIdEEvNS_27GenericPackedTensorAccessorIT_Lm4ENS_16DefaultPtrTraitsElEENS3_IKS4_Lm4ES5_lEEiiii,@"STO_CUDA_ENTRY STV_DEFAULT"
_ZN2at6native54_GLOBAL__N__757059ea_21_ReplicationPadding_cu_4a93dcdf31replication_pad_backward_kernelIdEEvNS_27GenericPackedTensorAccessorIT_Lm4ENS_16DefaultPtrTraitsElEENS3_IKS4_Lm4ES5_lEEiiii:
        /* <DEDUP_REMOVED lines=22> */
[----:B------:R-:W-:Y:S05]  /*0160*/  CALL.REL.NOINC `($__internal_67_$__cuda_sm20_div_s64) ;  /* 0x0000000400a07944 */ /* 0x000fea0003c00000 */
[----:B------:R-:W-:Y:S01]  /*0170*/  IMAD.MOV R7, RZ, RZ, -R6 ;  /* 0x000000ffff077224 */ /* 0x000fe200078e0a06 */
[----:B------:R-:W-:-:S03]  /*0180*/  ULDC UR4, c[0x0][0x278] ;  /* 0x00009e0000047ab9 */ /* 0x000fc60000000800 */
[----:B------:R-:W-:Y:S01]  /*0190*/  IMAD R7, R7, UR4, R0 ;  /* 0x0000000407077c24 */ /* 0x000fe2000f8e0200 */
[----:B------:R-:W-:Y:S06]  /*01a0*/  BRA `(.L_x_310) ;  /* 0x0000000000507947 */ /* 0x000fec0003800000 */
.L_x_309:
        /* <DEDUP_REMOVED lines=20> */
.L_x_310:
[----:B------:R-:W-:Y:S05]  /*02f0*/  BSYNC B0 ;  /* 0x0000000000007941 */ /* 0x000fea0003800000 */
.L_x_308:
        /* <DEDUP_REMOVED lines=77> */
[----:B--2---:R-:W-:Y:S01]  /*07d0*/  REDG.E.ADD.F64.RN.STRONG.GPU desc[UR14][R6.64], R2 ;  /* 0x00000002060079a6 */ /* 0x004fe2000c10ff8e */
[----:B------:R-:W-:Y:S05]  /*07e0*/  EXIT ;  /* 0x000000000000794d */ /* 0x000fea0003800000 */
        .weak           $__internal_67_$__cuda_sm20_div_s64
        .type           $__internal_67_$__cuda_sm20_div_s64,@function
        .size           $__internal_67_$__cuda_sm20_div_s64,(.L_x_429 - $__internal_67_$__cuda_sm20_div_s64)
$__internal_67_$__cuda_sm20_div_s64:
        /* <DEDUP_REMOVED lines=76> */
[----:B------:R-:W-:Y:S05]  /*0cb0*/  RET.REL.NODEC R2 `(_ZN2at6native54_GLOBAL__N__757059ea_21_ReplicationPadding_cu_4a93dcdf31replication_pad_backward_kernelIdEEvNS_27GenericPackedTensorAccessorIT_Lm4ENS_16DefaultPtrTraitsElEENS3_IKS4_Lm4ES5_lEEiiii) ;  /* 0xfffffff002d07950 */ /* 0x000fea0003c3ffff */
.L_x_311:
        /* <DEDUP_REMOVED lines=12> */
.L_x_429:


//--------------------- .nv.shared.reserved.0     --------------------------
	.section	.nv.shared.reserved.0,"aw",@nobits
	.weak		__nv_reservedSMEM_offset_0_alias
	.size		__nv_reservedSMEM_offset_0_alias, 0, 0
	.other		__nv_reservedSMEM_offset_0_alias,@"STO_CUDA_RESERVED_SHARED STV_DEFAULT"
__nv_reservedSMEM_offset_0_alias:
	.zero		0


//--------------------- .nv.global                --------------------------
	.section	.nv.global,"aw",@nobits
.nv.global:
	.type		_ZN52_INTERNAL_757059ea_21_ReplicationPadding_cu_4a93dcdf4cuda3std3__48in_placeE,@object
	.size		_ZN52_INTERNAL_757059ea_21_ReplicationPadding_cu_4a93dcdf4cuda3std3__48in_placeE,(_ZN52_INTERNAL_757059ea_21_ReplicationPadding_cu_4a93dcdf4cuda3std6ranges3__45__cpo8distanceE - _ZN52_INTERNAL_757059ea_21_ReplicationPadding_cu_4a93dcdf4cuda3std3__48in_placeE)
_ZN52_INTERNAL_757059ea_21_ReplicationPadding_cu_4a93dcdf4cuda3std3__48in_placeE:
	.zero		1
	.type		_ZN52_INTERNAL_757059ea_21_ReplicationPadding_cu_4a93dcdf4cuda3std6ranges3__45__cpo8distanceE,@object
	.size		_ZN52_INTERNAL_757059ea_21_ReplicationPadding_cu_4a93dcdf4cuda3std6ranges3__45__cpo8distanceE,(_ZN52_INTERNAL_757059ea_21_ReplicationPadding_cu_4a93dcdf4cuda3std3__45__cpo6cbeginE - _ZN52_INTERNAL_757059ea_21_ReplicationPadding_cu_4a93dcdf4cuda3std6ranges3__45__cpo8distanceE)
_ZN52_INTERNAL_757059ea_21_ReplicationPadding_cu_4a93dcdf4cuda3std6ranges3__45__cpo8distanceE:
	.zero		1
	.type		_ZN52_INTERNAL_757059ea_21_ReplicationPadding_cu_4a93dcdf4cuda3std3__45__cpo6cbeginE,@object
	.size		_ZN52_INTERNAL_757059ea_21_ReplicationPadding_cu_4a93dcdf4cuda3std3__45__cpo6cbeginE,(_ZN52_INTERNAL_757059ea_21_ReplicationPadding_cu_4a93dcdf4cuda3std6ranges3__45__cpo7advanceE - _ZN52_INTERNAL_757059ea_21_ReplicationPadding_cu_4a93dcdf4cuda3std3__45__cpo6cbeginE)
_ZN52_INTERNAL_757059ea_21_ReplicationPadding_cu_4a93dcdf4cuda3std3__45__cpo6cbeginE:
	.zero		1
	.type		_ZN52_INTERNAL_757059ea_21_ReplicationPadding_cu_4a93dcdf4cuda3std6ranges3__45__cpo7advanceE,@object
	.size		_ZN52_INTERNAL_757059ea_21_ReplicationPadding_cu_4a93dcdf4cuda3std6ranges3__45__cpo7advanceE,(_ZN52_INTERNAL_757059ea_21_ReplicationPadding_cu_4a93dcdf4cuda3std3__45__cpo7crbeginE - _ZN52_INTERNAL_757059ea_21_ReplicationPadding_cu_4a93dcdf4cuda3std6ranges3__45__cpo7advanceE)
_ZN52_INTERNAL_757059ea_21_ReplicationPadding_cu_4a93dcdf4cuda3std6ranges3__45__cpo7advanceE:
	.zero		1
	.type		_ZN52_INTERNAL_757059ea_21_ReplicationPadding_cu_4a93dcdf4cuda3std3__45__cpo7crbeginE,@object
	.size		_ZN52_INTERNAL_757059ea_21_ReplicationPadding_cu_4a93dcdf4cuda3std3__45__cpo7crbeginE,(_ZN52_INTERNAL_757059ea_21_ReplicationPadding_cu_4a93dcdf4cuda3std6ranges3__45__cpo4dataE - _ZN52_INTERNAL_757059ea_21_ReplicationPadding_cu_4a93dcdf4cuda3std3__45__cpo7crbeginE)
_ZN52_INTERNAL_757059ea_21_ReplicationPadding_cu_4a93dcdf4cuda3std3__45__cpo7crbeginE:
	.zero		1
	.type		_ZN52_INTERNAL_757059ea_21_ReplicationPadding_cu_4a93dcdf4cuda3std6ranges3__45__cpo4dataE,@object
	.size		_ZN52_INTERNAL_757059ea_21_ReplicationPadding_cu_4a93dcdf4cuda3std6ranges3__45__cpo4dataE,(_ZN52_INTERNAL_757059ea_21_ReplicationPadding_cu_4a93dcdf4cuda3std6ranges3__45__cpo5beginE - _ZN52_INTERNAL_757059ea_21_ReplicationPadding_cu_4a93dcdf4cuda3std6ranges3__45__cpo4dataE)
_ZN52_INTERNAL_757059ea_21_ReplicationPadding_cu_4a93dcdf4cuda3std6ranges3__45__cpo4dataE:
	.zero		1
	.type		_ZN52_INTERNAL_757059ea_21_ReplicationPadding_cu_4a93dcdf4cuda3std6ranges3__45__cpo5beginE,@object
	.size		_ZN52_INTERNAL_757059ea_21_ReplicationPadding_cu_4a93dcdf4cuda3std6ranges3__45__cpo5beginE,(_ZN52_INTERNAL_757059ea_21_ReplicationPadding_cu_4a93dcdf4cuda3std3__454_GLOBAL__N__757059ea_21_ReplicationPadding_cu_4a93dcdf6ignoreE - _ZN52_INTERNAL_757059ea_21_ReplicationPadding_cu_4a93dcdf4cuda3std6ranges3__45__cpo5beginE)
_ZN52_INTERNAL_757059ea_21_ReplicationPadding_cu_4a93dcdf4cuda3std6ranges3__45__cpo5beginE:
	.zero		1
	.type		_ZN52_INTERNAL_757059ea_21_ReplicationPadding_cu_4a93dcdf4cuda3std3__454_GLOBAL__N__757059ea_21_ReplicationPadding_cu_4a93dcdf6ignoreE,@object
	.size		_ZN52_INTERNAL_757059ea_21_ReplicationPadding_cu_4a93dcdf4cuda3std3__454_GLOBAL__N__757059ea_21_ReplicationPadding_cu_4a93dcdf6ignoreE,(_ZN52_INTERNAL_757059ea_21_ReplicationPadding_cu_4a93dcdf4cuda3std6ranges3__45__cpo4sizeE - _ZN52_INTERNAL_757059ea_21_ReplicationPadding_cu_4a93dcdf4cuda3std3__454_GLOBAL__N__757059ea_21_ReplicationPadding_cu_4a93dcdf6ignoreE)
_ZN52_INTERNAL_757059ea_21_ReplicationPadding_cu_4a93dcdf4cuda3std3__454_GLOBAL__N__757059ea_21_ReplicationPadding_cu_4a93dcdf6ignoreE:
	.zero		1
	.type		_ZN52_INTERNAL_757059ea_21_ReplicationPadding_cu_4a93dcdf4cuda3std6ranges3__45__cpo4sizeE,@object
	.size		_ZN52_INTERNAL_757059ea_21_ReplicationPadding_cu_4a93dcdf4cuda3std6ranges3__45__cpo4sizeE,(_ZN52_INTERNAL_757059ea_21_ReplicationPadding_cu_4a93dcdf4cuda3std3__45__cpo5beginE - _ZN52_INTERNAL_757059ea_21_ReplicationPadding_cu_4a93dcdf4cuda3std6ranges3__45__cpo4sizeE)
_ZN52_INTERNAL_757059ea_21_ReplicationPadding_cu_4a93dcdf4cuda3std6ranges3__45__cpo4sizeE:
	.zero		1
	.type		_ZN52_INTERNAL_757059ea_21_ReplicationPadding_cu_4a93dcdf4cuda3std3__45__cpo5beginE,@object
	.size		_ZN52_INTERNAL_757059ea_21_ReplicationPadding_cu_4a93dcdf4cuda3std3__45__cpo5beginE,(_ZN52_INTERNAL_757059ea_21_ReplicationPadding_cu_4a93dcdf4cuda3std6ranges3__45__cpo6cbeginE - _ZN52_INTERNAL_757059ea_21_ReplicationPadding_cu_4a93dcdf4cuda3std3__45__cpo5beginE)
_ZN52_INTERNAL_757059ea_21_ReplicationPadding_cu_4a93dcdf4cuda3std3__45__cpo5beginE:
	.zero		1
	.type		_ZN52_INTERNAL_757059ea_21_ReplicationPadding_cu_4a93dcdf4cuda3std6ranges3__45__cpo6cbeginE,@object
	.size		_ZN52_INTERNAL_757059ea_21_ReplicationPadding_cu_4a93dcdf4cuda3std6ranges3__45__cpo6cbeginE,(_ZN52_INTERNAL_757059ea_21_ReplicationPadding_cu_4a93dcdf4cuda3std3__45__cpo6rbeginE - _ZN52_INTERNAL_757059ea_21_ReplicationPadding_cu_4a93dcdf4cuda3std6ranges3__45__cpo6cbeginE)
_ZN52_INTERNAL_757059ea_21_ReplicationPadding_cu_4a93dcdf4cuda3std6ranges3__45__cpo6cbeginE:
	.zero		1
	.type		_ZN52_INTERNAL_757059ea_21_ReplicationPadding_cu_4a93dcdf4cuda3std3__45__cpo6rbeginE,@object
	.size		_ZN52_INTERNAL_757059ea_21_ReplicationPadding_cu_4a93dcdf4cuda3std3__45__cpo6rbeginE,(_ZN52_INTERNAL_757059ea_21_ReplicationPadding_cu_4a93dcdf4cuda3std6ranges3__45__cpo4nextE - _ZN52_INTERNAL_757059ea_21_ReplicationPadding_cu_4a93dcdf4cuda3std3__45__cpo6rbeginE)
_ZN52_INTERNAL_757059ea_21_ReplicationPadding_cu_4a93dcdf4cuda3std3__45__cpo6rbeginE:
	.zero		1
	.type		_ZN52_INTERNAL_757059ea_21_ReplicationPadding_cu_4a93dcdf4cuda3std6ranges3__45__cpo4nextE,@object
	.size		_ZN52_INTERNAL_757059ea_21_ReplicationPadding_cu_4a93dcdf4cuda3std6ranges3__45__cpo4nextE,(_ZN52_INTERNAL_757059ea_21_ReplicationPadding_cu_4a93dcdf4cuda3std6ranges3__45__cpo4swapE - _ZN52_INTERNAL_757059ea_21_ReplicationPadding_cu_4a93dcdf4cuda3std6ranges3__45__cpo4nextE)
_ZN52_INTERNAL_757059ea_21_ReplicationPadding_cu_4a93dcdf4cuda3std6ranges3__45__cpo4nextE:
	.zero		1
	.type		_ZN52_INTERNAL_757059ea_21_ReplicationPadding_cu_4a93dcdf4cuda3std6ranges3__45__cpo4swapE,@object
	.size		_ZN52_INTERNAL_757059ea_21_ReplicationPadding_cu_4a93dcdf4cuda3std6ranges3__45__cpo4swapE,(_ZN52_INTERNAL_757059ea_21_ReplicationPadding_cu_4a93dcdf4cuda3std3__420unreachable_sentinelE - _ZN52_INTERNAL_757059ea_21_ReplicationPadding_cu_4a93dcdf4cuda3std6ranges3__45__cpo4swapE)
_ZN52_INTERNAL_757059ea_21_ReplicationPadding_cu_4a93dcdf4cuda3std6ranges3__45__cpo4swapE:
	.zero		1
	.type		_ZN52_INTERNAL_757059ea_21_ReplicationPadding_cu_4a93dcdf4cuda3std3__420unreachable_sentinelE,@object
	.size		_ZN52_INTERNAL_757059ea_21_ReplicationPadding_cu_4a93dcdf4cuda3std3__420unreachable_sentinelE,(_ZN52_INTERNAL_757059ea_21_ReplicationPadding_cu_4a93dcdf6thrust23THRUST_300001_SM_900_NS6system6detail10sequential3seqE - _ZN52_INTERNAL_757059ea_21_ReplicationPadding_cu_4a93dcdf4cuda3std3__420unreachable_sentinelE)
_ZN52_INTERNAL_757059ea_21_ReplicationPadding_cu_4a93dcdf4cuda3std3__420unreachable_sentinelE:
	.zero		1
	.type		_ZN52_INTERNAL_757059ea_21_ReplicationPadding_cu_4a93dcdf6thrust23THRUST_300001_SM_900_NS6system6detail10sequential3seqE,@object
	.size		_ZN52_INTERNAL_757059ea_21_ReplicationPadding_cu_4a93dcdf6thrust23THRUST_300001_SM_900_NS6system6detail10sequential3seqE,(_ZN52_INTERNAL_757059ea_21_ReplicationPadding_cu_4a93dcdf4cuda3std3__45__cpo4cendE - _ZN52_INTERNAL_757059ea_21_ReplicationPadding_cu_4a93dcdf6thrust23THRUST_300001_SM_900_NS6system6detail10sequential3seqE)
_ZN52_INTERNAL_757059ea_21_ReplicationPadding_cu_4a93dcdf6thrust23THRUST_300001_SM_900_NS6system6detail10sequential3seqE:
	.zero		1
	.type		_ZN52_INTERNAL_757059ea_21_ReplicationPadding_cu_4a93dcdf4cuda3std3__45__cpo4cendE,@object
	.size		_ZN52_INTERNAL_757059ea_21_ReplicationPadding_cu_4a93dcdf4cuda3std3__45__cpo4cendE,(_ZN52_INTERNAL_757059ea_21_ReplicationPadding_cu_4a93dcdf4cuda3std6ranges3__45__cpo9iter_swapE - _ZN52_INTERNAL_757059ea_21_ReplicationPadding_cu_4a93dcdf4cuda3std3__45__cpo4cendE)
_ZN52_INTERNAL_757059ea_21_ReplicationPadding_cu_4a93dcdf4cuda3std3__45__cpo4cendE:
	.zero		1
	.type		_ZN52_INTERNAL_757059ea_21_ReplicationPadding_cu_4a93dcdf4cuda3std6ranges3__45__cpo9iter_swapE,@object
	.size		_ZN52_INTERNAL_757059ea_21_ReplicationPadding_cu_4a93dcdf4cuda3std6ranges3__45__cpo9iter_swapE,(_ZN52_INTERNAL_757059ea_21_ReplicationPadding_cu_4a93dcdf4cuda3std3__45__cpo5crendE - _ZN52_INTERNAL_757059ea_21_ReplicationPadding_cu_4a93dcdf4cuda3std6ranges3__45__cpo9iter_swapE)
_ZN52_INTERNAL_757059ea_21_ReplicationPadding_cu_4a93dcdf4cuda3std6ranges3__45__cpo9iter_swapE:
	.zero		1
	.type		_ZN52_INTERNAL_757059ea_21_ReplicationPadding_cu_4a93dcdf4cuda3std3__45__cpo5crendE,@object
	.size		_ZN52_INTERNAL_757059ea_21_ReplicationPadding_cu_4a93dcdf4cuda3std3__45__cpo5crendE,(_ZN52_INTERNAL_757059ea_21_ReplicationPadding_cu_4a93dcdf4cuda3std6ranges3__45__cpo5cdataE - _ZN52_INTERNAL_757059ea_21_ReplicationPadding_cu_4a93dcdf4cuda3std3__45__cpo5crendE)
_ZN52_INTERNAL_757059ea_21_ReplicationPadding_cu_4a93dcdf4cuda3std3__45__cpo5crendE:
	.zero		1
	.type		_ZN52_INTERNAL_757059ea_21_ReplicationPadding_cu_4a93dcdf4cuda3std6ranges3__45__cpo5cdataE,@object
	.size		_ZN52_INTERNAL_757059ea_21_ReplicationPadding_cu_4a93dcdf4cuda3std6ranges3__45__cpo5cdataE,(_ZN52_INTERNAL_757059ea_21_ReplicationPadding_cu_4a93dcdf4cuda3std6ranges3__45__cpo3endE - _ZN52_INTERNAL_757059ea_21_ReplicationPadding_cu_4a93dcdf4cuda3std6ranges3__45__cpo5cdataE)
_ZN52_INTERNAL_757059ea_21_ReplicationPadding_cu_4a93dcdf4cuda3std6ranges3__45__cpo5cdataE:
	.zero		1
	.type		_ZN52_INTERNAL_757059ea_21_ReplicationPadding_cu_4a93dcdf4cuda3std6ranges3__45__cpo3endE,@object
	.size		_ZN52_INTERNAL_757059ea_21_ReplicationPadding_cu_4a93dcdf4cuda3std6ranges3__45__cpo3endE,(_ZN52_INTERNAL_757059ea_21_ReplicationPadding_cu_4a93dcdf4cuda3std3__419piecewise_constructE - _ZN52_INTERNAL_757059ea_21_ReplicationPadding_cu_4a93dcdf4cuda3std6ranges3__45__cpo3endE)
_ZN52_INTERNAL_757059ea_21_ReplicationPadding_cu_4a93dcdf4cuda3std6ranges3__45__cpo3endE:
	.zero		1
	.type		_ZN52_INTERNAL_757059ea_21_ReplicationPadding_cu_4a93dcdf4cuda3std3__419piecewise_constructE,@object
	.size		_ZN52_INTERNAL_757059ea_21_ReplicationPadding_cu_4a93dcdf4cuda3std3__419piecewise_constructE,(_ZN52_INTERNAL_757059ea_21_ReplicationPadding_cu_4a93dcdf4cuda3std6ranges3__45__cpo5ssizeE - _ZN52_INTERNAL_757059ea_21_ReplicationPadding_cu_4a93dcdf4cuda3std3__419piecewise_constructE)
_ZN52_INTERNAL_757059ea_21_ReplicationPadding_cu_4a93dcdf4cuda3std3__419piecewise_constructE:
	.zero		1
	.type		_ZN52_INTERNAL_757059ea_21_ReplicationPadding_cu_4a93dcdf4cuda3std6ranges3__45__cpo5ssizeE,@object
	.size		_ZN52_INTERNAL_757059ea_21_ReplicationPadding_cu_4a93dcdf4cuda3std6ranges3__45__cpo5ssizeE,(_ZN52_INTERNAL_757059ea_21_ReplicationPadding_cu_4a93dcdf4cuda3std3__45__cpo3endE - _ZN52_INTERNAL_757059ea_21_ReplicationPadding_cu_4a93dcdf4cuda3std6ranges3__45__cpo5ssizeE)
_ZN52_INTERNAL_757059ea_21_ReplicationPadding_cu_4a93dcdf4cuda3std6ranges3__45__cpo5ssizeE:
	.zero		1
	.type		_ZN52_INTERNAL_757059ea_21_ReplicationPadding_cu_4a93dcdf4cuda3std3__45__cpo3endE,@object
	.size		_ZN52_INTERNAL_757059ea_21_ReplicationPadding_cu_4a93dcdf4cuda3std3__45__cpo3endE,(_ZN52_INTERNAL_757059ea_21_ReplicationPadding_cu_4a93dcdf4cuda3std6ranges3__45__cpo4cendE - _ZN52_INTERNAL_757059ea_21_ReplicationPadding_cu_4a93dcdf4cuda3std3__45__cpo3endE)
_ZN52_INTERNAL_757059ea_21_ReplicationPadding_cu_4a93dcdf4cuda3std3__45__cpo3endE:
	.zero		1
	.type		_ZN52_INTERNAL_757059ea_21_ReplicationPadding_cu_4a93dcdf4cuda3std6ranges3__45__cpo4cendE,@object
	.size		_ZN52_INTERNAL_757059ea_21_ReplicationPadding_cu_4a93dcdf4cuda3std6ranges3__45__cpo4cendE,(_ZN52_INTERNAL_757059ea_21_ReplicationPadding_cu_4a93dcdf4cuda3std3__45__cpo4rendE - _ZN52_INTERNAL_757059ea_21_ReplicationPadding_cu_4a93dcdf4cuda3std6ranges3__45__cpo4cendE)
_ZN52_INTERNAL_757059ea_21_ReplicationPadding_cu_4a93dcdf4cuda3std6ranges3__45__cpo4cendE:
	.zero		1
	.type		_ZN52_INTERNAL_757059ea_21_ReplicationPadding_cu_4a93dcdf4cuda3std3__45__cpo4rendE,@object
	.size		_ZN52_INTERNAL_757059ea_21_ReplicationPadding_cu_4a93dcdf4cuda3std3__45__cpo4rendE,(_ZN52_INTERNAL_757059ea_21_ReplicationPadding_cu_4a93dcdf4cuda3std6ranges3__45__cpo4prevE - _ZN52_INTERNAL_757059ea_21_ReplicationPadding_cu_4a93dcdf4cuda3std3__45__cpo4rendE)
_ZN52_INTERNAL_757059ea_21_ReplicationPadding_cu_4a93dcdf4cuda3std3__45__cpo4rendE:
	.zero		1
	.type		_ZN52_INTERNAL_757059ea_21_ReplicationPadding_cu_4a93dcdf4cuda3std6ranges3__45__cpo4prevE,@object
	.size		_ZN52_INTERNAL_757059ea_21_ReplicationPadding_cu_4a93dcdf4cuda3std6ranges3__45__cpo4prevE,(_ZN52_INTERNAL_757059ea_21_ReplicationPadding_cu_4a93dcdf4cuda3std6ranges3__45__cpo9iter_moveE - _ZN52_INTERNAL_757059ea_21_ReplicationPadding_cu_4a93dcdf4cuda3std6ranges3__45__cpo4prevE)
_ZN52_INTERNAL_757059ea_21_ReplicationPadding_cu_4a93dcdf4cuda3std6ranges3__45__cpo4prevE:
	.zero		1
	.type		_ZN52_INTERNAL_757059ea_21_ReplicationPadding_cu_4a93dcdf4cuda3std6ranges3__45__cpo9iter_moveE,@object
	.size		_ZN52_INTERNAL_757059ea_21_ReplicationPadding_cu_4a93dcdf4cuda3std6ranges3__45__cpo9iter_moveE,(.L_13 - _ZN52_INTERNAL_757059ea_21_ReplicationPadding_cu_4a93dcdf4cuda3std6ranges3__45__cpo9iter_moveE)
_ZN52_INTERNAL_757059ea_21_ReplicationPadding_cu_4a93dcdf4cuda3std6ranges3__45__cpo9iter_moveE:
	.zero		1
.L_13:


//--------------------- .nv.constant0._ZN2at6native54_GLOBAL__N__757059ea_21_ReplicationPadding_cu_4a93dcdf32replication_pad_forward_kernel3dIN3c108BFloat16EEEvNS_27GenericPackedTensorAccessorIKT_Lm5ENS_16DefaultPtrTraitsElEENS5_IS6_Lm5ES8_lEEiiiii --------------------------
	.section	.nv.constant0._ZN2at6native54_GLOBAL__N__757059ea_21_ReplicationPadding_cu_4a93dcdf32replication_pad_forward_kernel3dIN3c108BFloat16EEEvNS_27GenericPackedTensorAccessorIKT_Lm5ENS_16DefaultPtrTraitsElEENS5_IS6_Lm5ES8_lEEiiiii,"a",@progbits
	.sectionflags	@""
	.align	4
.nv.constant0._ZN2at6native54_GLOBAL__N__757059ea_21_ReplicationPadding_cu_4a93dcdf32replication_pad_forward_kernel3dIN3c108BFloat16EEEvNS_27GenericPackedTensorAccessorIKT_Lm5ENS_16DefaultPtrTraitsElEENS5_IS6_Lm5ES8_lEEiiiii:
	.zero		724


//--------------------- .nv.constant0._ZN2at6native54_GLOBAL__N__757059ea_21_ReplicationPadding_cu_4a93dcdf32replication_pad_forward_kernel3dIN3c104HalfEEEvNS_27GenericPackedTensorAccessorIKT_Lm5ENS_16DefaultPtrTraitsElEENS5_IS6_Lm5ES8_lEEiiiii --------------------------
	.section	.nv.constant0._ZN2at6native54_GLOBAL__N__757059ea_21_ReplicationPadding_cu_4a93dcdf32replication_pad_forward_kernel3dIN3c104HalfEEEvNS_27GenericPackedTensorAccessorIKT_Lm5ENS_16DefaultPtrTraitsElEENS5_IS6_Lm5ES8_lEEiiiii,"a",@progbits
	.sectionflags	@""
	.align	4
.nv.constant0._ZN2at6native54_GLOBAL__N__757059ea_21_ReplicationPadding_cu_4a93dcdf32replication_pad_forward_kernel3dIN3c104HalfEEEvNS_27GenericPackedTensorAccessorIKT_Lm5ENS_16DefaultPtrTraitsElEENS5_IS6_Lm5ES8_lEEiiiii:
	.zero		724


//--------------------- .nv.constant0._ZN2at6native54_GLOBAL__N__757059ea_21_ReplicationPadding_cu_4a93dcdf32replication_pad_forward_kernel3dIN3c107complexIfEEEEvNS_27GenericPackedTensorAccessorIKT_Lm5ENS_16DefaultPtrTraitsElEENS6_IS7_Lm5ES9_lEEiiiii --------------------------
	.section	.nv.constant0._ZN2at6native54_GLOBAL__N__757059ea_21_ReplicationPadding_cu_4a93dcdf32replication_pad_forward_kernel3dIN3c107complexIfEEEEvNS_27GenericPackedTensorAccessorIKT_Lm5ENS_16DefaultPtrTraitsElEENS6_IS7_Lm5ES9_lEEiiiii,"a",@progbits
	.sectionflags	@""
	.align	4
.nv.constant0._ZN2at6native54_GLOBAL__N__757059ea_21_ReplicationPadding_cu_4a93dcdf32replication_pad_forward_kernel3dIN3c107complexIfEEEEvNS_27GenericPackedTensorAccessorIKT_Lm5ENS_16DefaultPtrTraitsElEENS6_IS7_Lm5ES9_lEEiiiii:
	.zero		724


//--------------------- .nv.constant0._ZN2at6native54_GLOBAL__N__757059ea_21_ReplicationPadding_cu_4a93dcdf32replication_pad_forward_kernel3dIN3c107complexIdEEEEvNS_27GenericPackedTensorAccessorIKT_Lm5ENS_16DefaultPtrTraitsElEENS6_IS7_Lm5ES9_lEEiiiii --------------------------
	.section	.nv.constant0._ZN2at6native54_GLOBAL__N__757059ea_21_ReplicationPadding_cu_4a93dcdf32replication_pad_forward_kernel3dIN3c107complexIdEEEEvNS_27GenericPackedTensorAccessorIKT_Lm5ENS_16DefaultPtrTraitsElEENS6_IS7_Lm5ES9_lEEiiiii,"a",@progbits
	.sectionflags	@""
	.align	4
.nv.constant0._ZN2at6native54_GLOBAL__N__757059ea_21_ReplicationPadding_cu_4a93dcdf32replication_pad_forward_kernel3dIN3c107complexIdEEEEvNS_27GenericPackedTensorAccessorIKT_Lm5ENS_16DefaultPtrTraitsElEENS6_IS7_Lm5ES9_lEEiiiii:
	.zero		724


//--------------------- .nv.constant0._ZN2at6native54_GLOBAL__N__757059ea_21_ReplicationPadding_cu_4a93dcdf32replication_pad_forward_kernel3dIfEEvNS_27GenericPackedTensorAccessorIKT_Lm5ENS_16DefaultPtrTraitsElEENS3_IS4_Lm5ES6_lEEiiiii --------------------------
	.section	.nv.constant0._ZN2at6native54_GLOBAL__N__757059ea_21_ReplicationPadding_cu_4a93dcdf32replication_pad_forward_kernel3dIfEEvNS_27GenericPackedTensorAccessorIKT_Lm5ENS_16DefaultPtrTraitsElEENS3_IS4_Lm5ES6_lEEiiiii,"a",@progbits
	.sectionflags	@""
	.align	4
.nv.constant0._ZN2at6native54_GLOBAL__N__757059ea_21_ReplicationPadding_cu_4a93dcdf32replication_pad_forward_kernel3dIfEEvNS_27GenericPackedTensorAccessorIKT_Lm5ENS_16DefaultPtrTraitsElEENS3_IS4_Lm5ES6_lEEiiiii:
	.zero		724


//--------------------- .nv.constant0._ZN2at6native54_GLOBAL__N__757059ea_21_ReplicationPadding_cu_4a93dcdf32replication_pad_forward_kernel3dIdEEvNS_27GenericPackedTensorAccessorIKT_Lm5ENS_16DefaultPtrTraitsElEENS3_IS4_Lm5ES6_lEEiiiii --------------------------
	.section	.nv.constant0._ZN2at6native54_GLOBAL__N__757059ea_21_ReplicationPadding_cu_4a93dcdf32replication_pad_forward_kernel3dIdEEvNS_27GenericPackedTensorAccessorIKT_Lm5ENS_16DefaultPtrTraitsElEENS3_IS4_Lm5ES6_lEEiiiii,"a",@progbits
	.sectionflags	@""
	.align	4
.nv.constant0._ZN2at6native54_GLOBAL__N__757059ea_21_ReplicationPadding_cu_4a93dcdf32replication_pad_forward_kernel3dIdEEvNS_27GenericPackedTensorAccessorIKT_Lm5ENS_16DefaultPtrTraitsElEENS3_IS4_Lm5ES6_lEEiiiii:
	.zero		724


//--------------------- .nv.constant0._ZN2at6native54_GLOBAL__N__757059ea_21_ReplicationPadding_cu_4a93dcdf32replication_pad_forward_kernel3dIsEEvNS_27GenericPackedTensorAccessorIKT_Lm5ENS_16DefaultPtrTraitsElEENS3_IS4_Lm5ES6_lEEiiiii --------------------------
	.section	.nv.constant0._ZN2at6native54_GLOBAL__N__757059ea_21_ReplicationPadding_cu_4a93dcdf32replication_pad_forward_kernel3dIsEEvNS_27GenericPackedTensorAccessorIKT_Lm5ENS_16DefaultPtrTraitsElEENS3_IS4_Lm5ES6_lEEiiiii,"a",@progbits
	.sectionflags	@""
	.align	4
.nv.constant0._ZN2at6native54_GLOBAL__N__757059ea_21_ReplicationPadding_cu_4a93dcdf32replication_pad_forward_kernel3dIsEEvNS_27GenericPackedTensorAccessorIKT_Lm5ENS_16DefaultPtrTraitsElEENS3_IS4_Lm5ES6_lEEiiiii:
	.zero		724


//--------------------- .nv.constant0._ZN2at6native54_GLOBAL__N__757059ea_21_ReplicationPadding_cu_4a93dcdf32replication_pad_forward_kernel3dIlEEvNS_27GenericPackedTensorAccessorIKT_Lm5ENS_16DefaultPtrTraitsElEENS3_IS4_Lm5ES6_lEEiiiii --------------------------
	.section	.nv.constant0._ZN2at6native54_GLOBAL__N__757059ea_21_ReplicationPadding_cu_4a93dcdf32replication_pad_forward_kernel3dIlEEvNS_27GenericPackedTensorAccessorIKT_Lm5ENS_16DefaultPtrTraitsElEENS3_IS4_Lm5ES6_lEEiiiii,"a",@progbits
	.sectionflags	@""
	.align	4
.nv.constant0._ZN2at6native54_GLOBAL__N__757059ea_21_ReplicationPadding_cu_4a93dcdf32replication_pad_forward_kernel3dIlEEvNS_27GenericPackedTensorAccessorIKT_Lm5ENS_16DefaultPtrTraitsElEENS3_IS4_Lm5ES6_lEEiiiii:
	.zero		724


//--------------------- .nv.constant0._ZN2at6native54_GLOBAL__N__757059ea_21_ReplicationPadding_cu_4a93dcdf32replication_pad_forward_kernel3dIiEEvNS_27GenericPackedTensorAccessorIKT_Lm5ENS_16DefaultPtrTraitsElEENS3_IS4_Lm5ES6_lEEiiiii --------------------------
	.section	.nv.constant0._ZN2at6native54_GLOBAL__N__757059ea_21_ReplicationPadding_cu_4a93dcdf32replication_pad_forward_kernel3dIiEEvNS_27GenericPackedTensorAccessorIKT_Lm5ENS_16DefaultPtrTraitsElEENS3_IS4_Lm5ES6_lEEiiiii,"a",@progbits
	.sectionflags	@""
	.align	4
.nv.constant0._ZN2at6native54_GLOBAL__N__757059ea_21_ReplicationPadding_cu_4a93dcdf32replication_pad_forward_kernel3dIiEEvNS_27GenericPackedTensorAccessorIKT_Lm5ENS_16DefaultPtrTraitsElEENS3_IS4_Lm5ES6_lEEiiiii:
	.zero		724


//--------------------- .nv.constant0._ZN2at6native54_GLOBAL__N__757059ea_21_ReplicationPadding_cu_4a93dcdf32replication_pad_forward_kernel3dIaEEvNS_27GenericPackedTensorAccessorIKT_Lm5ENS_16DefaultPtrTraitsElEENS3_IS4_Lm5ES6_lEEiiiii --------------------------
	.section	.nv.constant0._ZN2at6native54_GLOBAL__N__757059ea_21_ReplicationPadding_cu_4a93dcdf32replication_pad_forward_kernel3dIaEEvNS_27GenericPackedTensorAccessorIKT_Lm5ENS_16DefaultPtrTraitsElEENS3_IS4_Lm5ES6_lEEiiiii,"a",@progbits
	.sectionflags	@""
	.align	4
.nv.constant0._ZN2at6native54_GLOBAL__N__757059ea_21_ReplicationPadding_cu_4a93dcdf32replication_pad_forward_kernel3dIaEEvNS_27GenericPackedTensorAccessorIKT_Lm5ENS_16DefaultPtrTraitsElEENS3_IS4_Lm5ES6_lEEiiiii:
	.zero		724


//--------------------- .nv.constant0._ZN2at6native54_GLOBAL__N__757059ea_21_ReplicationPadding_cu_4a93dcdf32replication_pad_forward_kernel3dIhEEvNS_27GenericPackedTensorAccessorIKT_Lm5ENS_16DefaultPtrTraitsElEENS3_IS4_Lm5ES6_lEEiiiii --------------------------
	.section	.nv.constant0._ZN2at6native54_GLOBAL__N__757059ea_21_ReplicationPadding_cu_4a93dcdf32replication_pad_forward_kernel3dIhEEvNS_27GenericPackedTensorAccessorIKT_Lm5ENS_16DefaultPtrTraitsElEENS3_IS4_Lm5ES6_lEEiiiii,"a",@progbits
	.sectionflags	@""
	.align	4
.nv.constant0._ZN2at6native54_GLOBAL__N__757059ea_21_ReplicationPadding_cu_4a93dcdf32replication_pad_forward_kernel3dIhEEvNS_27GenericPackedTensorAccessorIKT_Lm5ENS_16DefaultPtrTraitsElEENS3_IS4_Lm5ES6_lEEiiiii:
	.zero		724


//--------------------- .nv.constant0._ZN2at6native54_GLOBAL__N__757059ea_21_ReplicationPadding_cu_4a93dcdf32replication_pad_forward_kernel2dIN3c108BFloat16EEEvNS_27GenericPackedTensorAccessorIKT_Lm4ENS_16DefaultPtrTraitsElEENS5_IS6_Lm4ES8_lEEiiii --------------------------
	.section	.nv.constant0._ZN2at6native54_GLOBAL__N__757059ea_21_ReplicationPadding_cu_4a93dcdf32replication_pad_forward_kernel2dIN3c108BFloat16EEEvNS_27GenericPackedTensorAccessorIKT_Lm4ENS_16DefaultPtrTraitsElEENS5_IS6_Lm4ES8_lEEiiii,"a",@progbits
	.sectionflags	@""
	.align	4
.nv.constant0._ZN2at6native54_GLOBAL__N__757059ea_21_ReplicationPadding_cu_4a93dcdf32replication_pad_forward_kernel2dIN3c108BFloat16EEEvNS_27GenericPackedTensorAccessorIKT_Lm4ENS_16DefaultPtrTraitsElEENS5_IS6_Lm4ES8_lEEiiii:
	.zero		688


//--------------------- .nv.constant0._ZN2at6native54_GLOBAL__N__757059ea_21_ReplicationPadding_cu_4a93dcdf32replication_pad_forward_kernel2dIN3c104HalfEEEvNS_27GenericPackedTensorAccessorIKT_Lm4ENS_16DefaultPtrTraitsElEENS5_IS6_Lm4ES8_lEEiiii --------------------------
	.section	.nv.constant0._ZN2at6native54_GLOBAL__N__757059ea_21_ReplicationPadding_cu_4a93dcdf32replication_pad_forward_kernel2dIN3c104HalfEEEvNS_27GenericPackedTensorAccessorIKT_Lm4ENS_16DefaultPtrTraitsElEENS5_IS6_Lm4ES8_lEEiiii,"a",@progbits
	.sectionflags	@""
	.align	4
.nv.constant0._ZN2at6native54_GLOBAL__N__757059ea_21_ReplicationPadding_cu_4a93dcdf32replication_pad_forward_kernel2dIN3c104HalfEEEvNS_27GenericPackedTensorAccessorIKT_Lm4ENS_16DefaultPtrTraitsElEENS5_IS6_Lm4ES8_lEEiiii:
	.zero		688


//--------------------- .nv.constant0._ZN2at6native54_GLOBAL__N__757059ea_21_ReplicationPadding_cu_4a93dcdf32replication_pad_forward_kernel2dIN3c107complexIfEEEEvNS_27GenericPackedTensorAccessorIKT_Lm4ENS_16DefaultPtrTraitsElEENS6_IS7_Lm4ES9_lEEiiii --------------------------
	.section	.nv.constant0._ZN2at6native54_GLOBAL__N__757059ea_21_ReplicationPadding_cu_4a93dcdf32replication_pad_forward_kernel2dIN3c107complexIfEEEEvNS_27GenericPackedTensorAccessorIKT_Lm4ENS_16DefaultPtrTraitsElEENS6_IS7_Lm4ES9_lEEiiii,"a",@progbits
	.sectionflags	@""
	.align	4
.nv.constant0._ZN2at6native54_GLOBAL__N__757059ea_21_ReplicationPadding_cu_4a93dcdf32replication_pad_forward_kernel2dIN3c107complexIfEEEEvNS_27GenericPackedTensorAccessorIKT_Lm4ENS_16DefaultPtrTraitsElEENS6_IS7_Lm4ES9_lEEiiii:
	.zero		688


//--------------------- .nv.constant0._ZN2at6native54_GLOBAL__N__757059ea_21_ReplicationPadding_cu_4a93dcdf32replication_pad_forward_kernel2dIN3c107complexIdEEEEvNS_27GenericPackedTensorAccessorIKT_Lm4ENS_16DefaultPtrTraitsElEENS6_IS7_Lm4ES9_lEEiiii --------------------------
	.section	.nv.constant0._ZN2at6native54_GLOBAL__N__757059ea_21_ReplicationPadding_cu_4a93dcdf32replication_pad_forward_kernel2dIN3c107complexIdEEEEvNS_27GenericPackedTensorAccessorIKT_Lm4ENS_16DefaultPtrTraitsElEENS6_IS7_Lm4ES9_lEEiiii,"a",@progbits
	.sectionflags	@""
	.align	4
.nv.constant0._ZN2at6native54_GLOBAL__N__757059ea_21_ReplicationPadding_cu_4a93dcdf32replication_pad_forward_kernel2dIN3c107complexIdEEEEvNS_27GenericPackedTensorAccessorIKT_Lm4ENS_16DefaultPtrTraitsElEENS6_IS7_Lm4ES9_lEEiiii:
	.zero		688


//--------------------- .nv.constant0._ZN2at6native54_GLOBAL__N__757059ea_21_ReplicationPadding_cu_4a93dcdf32replication_pad_forward_kernel2dIfEEvNS_27GenericPackedTensorAccessorIKT_Lm4ENS_16DefaultPtrTraitsElEENS3_IS4_Lm4ES6_lEEiiii --------------------------
	.section	.nv.constant0._ZN2at6native54_GLOBAL__N__757059ea_21_ReplicationPadding_cu_4a93dcdf32replication_pad_forward_kernel2dIfEEvNS_27GenericPackedTensorAccessorIKT_Lm4ENS_16DefaultPtrTraitsElEENS3_IS4_Lm4ES6_lEEiiii,"a",@progbits
	.sectionflags	@""
	.align	4
.nv.constant0._ZN2at6native54_GLOBAL__N__757059ea_21_ReplicationPadding_cu_4a93dcdf32replication_pad_forward_kernel2dIfEEvNS_27GenericPackedTensorAccessorIKT_Lm4ENS_16DefaultPtrTraitsElEENS3_IS4_Lm4ES6_lEEiiii:
	.zero		688


//--------------------- .nv.constant0._ZN2at6native54_GLOBAL__N__757059ea_21_ReplicationPadding_cu_4a93dcdf32replication_pad_forward_kernel2dIdEEvNS_27GenericPackedTensorAccessorIKT_Lm4ENS_16DefaultPtrTraitsElEENS3_IS4_Lm4ES6_lEEiiii --------------------------
	.section	.nv.constant0._ZN2at6native54_GLOBAL__N__757059ea_21_ReplicationPadding_cu_4a93dcdf32replication_pad_forward_kernel2dIdEEvNS_27GenericPackedTensorAccessorIKT_Lm4ENS_16DefaultPtrTraitsElEENS3_IS4_Lm4ES6_lEEiiii,"a",@progbits
	.sectionflags	@""
	.align	4
.nv.constant0._ZN2at6native54_GLOBAL__N__757059ea_21_ReplicationPadding_cu_4a93dcdf32replication_pad_forward_kernel2dIdEEvNS_27GenericPackedTensorAccessorIKT_Lm4ENS_16DefaultPtrTraitsElEENS3_IS4_Lm4ES6_lEEiiii:
	.zero		688


//--------------------- .nv.constant0._ZN2at6native54_GLOBAL__N__757059ea_21_ReplicationPadding_cu_4a93dcdf32replication_pad_forward_kernel2dIsEEvNS_27GenericPackedTensorAccessorIKT_Lm4ENS_16DefaultPtrTraitsElEENS3_IS4_Lm4ES6_lEEiiii --------------------------
	.section	.nv.constant0._ZN2at6native54_GLOBAL__N__757059ea_21_ReplicationPadding_cu_4a93dcdf32replication_pad_forward_kernel2dIsEEvNS_27GenericPackedTensorAccessorIKT_Lm4ENS_16DefaultPtrTraitsElEENS3_IS4_Lm4ES6_lEEiiii,"a",@progbits
	.sectionflags	@""
	.align	4
.nv.constant0._ZN2at6native54_GLOBAL__N__757059ea_21_ReplicationPadding_cu_4a93dcdf32replication_pad_forward_kernel2dIsEEvNS_27GenericPackedTensorAccessorIKT_Lm4ENS_16DefaultPtrTraitsElEENS3_IS4_Lm4ES6_lEEiiii:
	.zero		688


//--------------------- .nv.constant0._ZN2at6native54_GLOBAL__N__757059ea_21_ReplicationPadding_cu_4a93dcdf32replication_pad_forward_kernel2dIlEEvNS_27GenericPackedTensorAccessorIKT_Lm4ENS_16DefaultPtrTraitsElEENS3_IS4_Lm4ES6_lEEiiii --------------------------
	.section	.nv.constant0._ZN2at6native54_GLOBAL__N__757059ea_21_ReplicationPadding_cu_4a93dcdf32replication_pad_forward_kernel2dIlEEvNS_27GenericPackedTensorAccessorIKT_Lm4ENS_16DefaultPtrTraitsElEENS3_IS4_Lm4ES6_lEEiiii,"a",@progbits
	.sectionflags	@""
	.align	4
.nv.constant0._ZN2at6native54_GLOBAL__N__757059ea_21_ReplicationPadding_cu_4a93dcdf32replication_pad_forward_kernel2dIlEEvNS_27GenericPackedTensorAccessorIKT_Lm4ENS_16DefaultPtrTraitsElEENS3_IS4_Lm4ES6_lEEiiii:
	.zero		688


//--------------------- .nv.constant0._ZN2at6native54_GLOBAL__N__757059ea_21_ReplicationPadding_cu_4a93dcdf32replication_pad_forward_kernel2dIiEEvNS_27GenericPackedTensorAccessorIKT_Lm4ENS_16DefaultPtrTraitsElEENS3_IS4_Lm4ES6_lEEiiii --------------------------
	.section	.nv.constant0._ZN2at6native54_GLOBAL__N__757059ea_21_ReplicationPadding_cu_4a93dcdf32replication_pad_forward_kernel2dIiEEvNS_27GenericPackedTensorAccessorIKT_Lm4ENS_16DefaultPtrTraitsElEENS3_IS4_Lm4ES6_lEEiiii,"a",@progbits
	.sectionflags	@""
	.align	4
.nv.constant0._ZN2at6native54_GLOBAL__N__757059ea_21_ReplicationPadding_cu_4a93dcdf32replication_pad_forward_kernel2dIiEEvNS_27GenericPackedTensorAccessorIKT_Lm4ENS_16DefaultPtrTraitsElEENS3_IS4_Lm4ES6_lEEiiii:
	.zero		688


//--------------------- .nv.constant0._ZN2at6native54_GLOBAL__N__757059ea_21_ReplicationPadding_cu_4a93dcdf32replication_pad_forward_kernel2dIaEEvNS_27GenericPackedTensorAccessorIKT_Lm4ENS_16DefaultPtrTraitsElEENS3_IS4_Lm4ES6_lEEiiii --------------------------
	.section	.nv.constant0._ZN2at6native54_GLOBAL__N__757059ea_21_ReplicationPadding_cu_4a93dcdf32replication_pad_forward_kernel2dIaEEvNS_27GenericPackedTensorAccessorIKT_Lm4ENS_16DefaultPtrTraitsElEENS3_IS4_Lm4ES6_lEEiiii,"a",@progbits
	.sectionflags	@""
	.align	4
.nv.constant0._ZN2at6native54_GLOBAL__N__757059ea_21_ReplicationPadding_cu_4a93dcdf32replication_pad_forward_kernel2dIaEEvNS_27GenericPackedTensorAccessorIKT_Lm4ENS_16DefaultPtrTraitsElEENS3_IS4_Lm4ES6_lEEiiii:
	.zero		688


//--------------------- .nv.constant0._ZN2at6native54_GLOBAL__N__757059ea_21_ReplicationPadding_cu_4a93dcdf32replication_pad_forward_kernel2dIhEEvNS_27GenericPackedTensorAccessorIKT_Lm4ENS_16DefaultPtrTraitsElEENS3_IS4_Lm4ES6_lEEiiii --------------------------
	.section	.nv.constant0._ZN2at6native54_GLOBAL__N__757059ea_21_ReplicationPadding_cu_4a93dcdf32replication_pad_forward_kernel2dIhEEvNS_27GenericPackedTensorAccessorIKT_Lm4ENS_16DefaultPtrTraitsElEENS3_IS4_Lm4ES6_lEEiiii,"a",@progbits
	.sectionflags	@""
	.align	4
.nv.constant0._ZN2at6native54_GLOBAL__N__757059ea_21_ReplicationPadding_cu_4a93dcdf32replication_pad_forward_kernel2dIhEEvNS_27GenericPackedTensorAccessorIKT_Lm4ENS_16DefaultPtrTraitsElEENS3_IS4_Lm4ES6_lEEiiii:
	.zero		688


//--------------------- .nv.constant0._ZN2at6native54_GLOBAL__N__757059ea_21_ReplicationPadding_cu_4a93dcdf31replication_pad_backward_kernelIN3c108BFloat16EEEvNS_27GenericPackedTensorAccessorIT_Lm3ENS_16DefaultPtrTraitsElEENS5_IKS6_Lm3ES7_lEEiii --------------------------
	.section	.nv.constant0._ZN2at6native54_GLOBAL__N__757059ea_21_ReplicationPadding_cu_4a93dcdf31replication_pad_backward_kernelIN3c108BFloat16EEEvNS_27GenericPackedTensorAccessorIT_Lm3ENS_16DefaultPtrTraitsElEENS5_IKS6_Lm3ES7_lEEiii,"a",@progbits
	.sectionflags	@""
	.align	4
.nv.constant0._ZN2at6native54_GLOBAL__N__757059ea_21_ReplicationPadding_cu_4a93dcdf31replication_pad_backward_kernelIN3c108BFloat16EEEvNS_27GenericPackedTensorAccessorIT_Lm3ENS_16DefaultPtrTraitsElEENS5_IKS6_Lm3ES7_lEEiii:
	.zero		652


//--------------------- .nv.constant0._ZN2at6native54_GLOBAL__N__757059ea_21_ReplicationPadding_cu_4a93dcdf31replication_pad_backward_kernelIN3c104HalfEEEvNS_27GenericPackedTensorAccessorIT_Lm3ENS_16DefaultPtrTraitsElEENS5_IKS6_Lm3ES7_lEEiii --------------------------
	.section	.nv.constant0._ZN2at6native54_GLOBAL__N__757059ea_21_ReplicationPadding_cu_4a93dcdf31replication_pad_backward_kernelIN3c104HalfEEEvNS_27GenericPackedTensorAccessorIT_Lm3ENS_16DefaultPtrTraitsElEENS5_IKS6_Lm3ES7_lEEiii,"a",@progbits
	.sectionflags	@""
	.align	4
.nv.constant0._ZN2at6native54_GLOBAL__N__757059ea_21_ReplicationPadding_cu_4a93dcdf31replication_pad_backward_kernelIN3c104HalfEEEvNS_27GenericPackedTensorAccessorIT_Lm3ENS_16DefaultPtrTraitsElEENS5_IKS6_Lm3ES7_lEEiii:
	.zero		652


//--------------------- .nv.constant0._ZN2at6native54_GLOBAL__N__757059ea_21_ReplicationPadding_cu_4a93dcdf31replication_pad_backward_kernelIN3c107complexIfEEEEvNS_27GenericPackedTensorAccessorIT_Lm3ENS_16DefaultPtrTraitsElEENS6_IKS7_Lm3ES8_lEEiii --------------------------
	.section	.nv.constant0._ZN2at6native54_GLOBAL__N__757059ea_21_ReplicationPadding_cu_4a93dcdf31replication_pad_backward_kernelIN3c107complexIfEEEEvNS_27GenericPackedTensorAccessorIT_Lm3ENS_16DefaultPtrTraitsElEENS6_IKS7_Lm3ES8_lEEiii,"a",@progbits
	.sectionflags	@""
	.align	4
.nv.constant0._ZN2at6native54_GLOBAL__N__757059ea_21_ReplicationPadding_cu_4a93dcdf31replication_pad_backward_kernelIN3c107complexIfEEEEvNS_27GenericPackedTensorAccessorIT_Lm3ENS_16DefaultPtrTraitsElEENS6_IKS7_Lm3ES8_lEEiii:
	.zero		652


//--------------------- .nv.constant0._ZN2at6native54_GLOBAL__N__757059ea_21_ReplicationPadding_cu_4a93dcdf31replication_pad_backward_kernelIN3c107complexIdEEEEvNS_27GenericPackedTensorAccessorIT_Lm3ENS_16DefaultPtrTraitsElEENS6_IKS7_Lm3ES8_lEEiii --------------------------
	.section	.nv.constant0._ZN2at6native54_GLOBAL__N__757059ea_21_ReplicationPadding_cu_4a93dcdf31replication_pad_backward_kernelIN3c107complexIdEEEEvNS_27GenericPackedTensorAccessorIT_Lm3ENS_16DefaultPtrTraitsElEENS6_IKS7_Lm3ES8_lEEiii,"a",@progbits
	.sectionflags	@""
	.align	4
.nv.constant0._ZN2at6native54_GLOBAL__N__757059ea_21_ReplicationPadding_cu_4a93dcdf31replication_pad_backward_kernelIN3c107complexIdEEEEvNS_27GenericPackedTensorAccessorIT_Lm3ENS_16DefaultPtrTraitsElEENS6_IKS7_Lm3ES8_lEEiii:
	.zero		652


//--------------------- .nv.constant0._ZN2at6native54_GLOBAL__N__757059ea_21_ReplicationPadding_cu_4a93dcdf31replication_pad_backward_kernelIfEEvNS_27GenericPackedTensorAccessorIT_Lm3ENS_16DefaultPtrTraitsElEENS3_IKS4_Lm3ES5_lEEiii --------------------------
	.section	.nv.constant0._ZN2at6native54_GLOBAL__N__757059ea_21_ReplicationPadding_cu_4a93dcdf31replication_pad_backward_kernelIfEEvNS_27GenericPackedTensorAccessorIT_Lm3ENS_16DefaultPtrTraitsElEENS3_IKS4_Lm3ES5_lEEiii,"a",@progbits
	.sectionflags	@""
	.align	4
.nv.constant0._ZN2at6native54_GLOBAL__N__757059ea_21_ReplicationPadding_cu_4a93dcdf31replication_pad_backward_kernelIfEEvNS_27GenericPackedTensorAccessorIT_Lm3ENS_16DefaultPtrTraitsElEENS3_IKS4_Lm3ES5_lEEiii:
	.zero		652


//--------------------- .nv.constant0._ZN2at6native54_GLOBAL__N__757059ea_21_ReplicationPadding_cu_4a93dcdf31replication_pad_backward_kernelIdEEvNS_27GenericPackedTensorAccessorIT_Lm3ENS_16DefaultPtrTraitsElEENS3_IKS4_Lm3ES5_lEEiii --------------------------
	.section	.nv.constant0._ZN2at6native54_GLOBAL__N__757059ea_21_ReplicationPadding_cu_4a93dcdf31replication_pad_backward_kernelIdEEvNS_27GenericPackedTensorAccessorIT_Lm3ENS_16DefaultPtrTraitsElEENS3_IKS4_Lm3ES5_lEEiii,"a",@progbits
	.sectionflags	@""
	.align	4
.nv.constant0._ZN2at6native54_GLOBAL__N__757059ea_21_ReplicationPadding_cu_4a93dcdf31replication_pad_backward_kernelIdEEvNS_27GenericPackedTensorAccessorIT_Lm3ENS_16DefaultPtrTraitsElEENS3_IKS4_Lm3ES5_lEEiii:
	.zero		652


//--------------------- .nv.constant0._ZN2at6native54_GLOBAL__N__757059ea_21_ReplicationPadding_cu_4a93dcdf32replication_pad_forward_kernel1dIN3c108BFloat16EEEvNS_27GenericPackedTensorAccessorIKT_Lm3ENS_16DefaultPtrTraitsElEENS5_IS6_Lm3ES8_lEEiii --------------------------
	.section	.nv.constant0._ZN2at6native54_GLOBAL__N__757059ea_21_ReplicationPadding_cu_4a93dcdf32replication_pad_forward_kernel1dIN3c108BFloat16EEEvNS_27GenericPackedTensorAccessorIKT_Lm3ENS_16DefaultPtrTraitsElEENS5_IS6_Lm3ES8_lEEiii,"a",@progbits
	.sectionflags	@""
	.align	4
.nv.constant0._ZN2at6native54_GLOBAL__N__757059ea_21_ReplicationPadding_cu_4a93dcdf32replication_pad_forward_kernel1dIN3c108BFloat16EEEvNS_27GenericPackedTensorAccessorIKT_Lm3ENS_16DefaultPtrTraitsElEENS5_IS6_Lm3ES8_lEEiii:
	.zero		652


//--------------------- .nv.constant0._ZN2at6native54_GLOBAL__N__757059ea_21_ReplicationPadding_cu_4a93dcdf32replication_pad_forward_kernel1dIN3c104HalfEEEvNS_27GenericPackedTensorAccessorIKT_Lm3ENS_16DefaultPtrTraitsElEENS5_IS6_Lm3ES8_lEEiii --------------------------
	.section	.nv.constant0._ZN2at6native54_GLOBAL__N__757059ea_21_ReplicationPadding_cu_4a93dcdf32replication_pad_forward_kernel1dIN3c104HalfEEEvNS_27GenericPackedTensorAccessorIKT_Lm3ENS_16DefaultPtrTraitsElEENS5_IS6_Lm3ES8_lEEiii,"a",@progbits
	.sectionflags	@""
	.align	4
.nv.constant0._ZN2at6native54_GLOBAL__N__757059ea_21_ReplicationPadding_cu_4a93dcdf32replication_pad_forward_kernel1dIN3c104HalfEEEvNS_27GenericPackedTensorAccessorIKT_Lm3ENS_16DefaultPtrTraitsElEENS5_IS6_Lm3ES8_lEEiii:
	.zero		652


//--------------------- .nv.constant0._ZN2at6native54_GLOBAL__N__757059ea_21_ReplicationPadding_cu_4a93dcdf32replication_pad_forward_kernel1dIN3c107complexIfEEEEvNS_27GenericPackedTensorAccessorIKT_Lm3ENS_16DefaultPtrTraitsElEENS6_IS7_Lm3ES9_lEEiii --------------------------
	.section	.nv.constant0._ZN2at6native54_GLOBAL__N__757059ea_21_ReplicationPadding_cu_4a93dcdf32replication_pad_forward_kernel1dIN3c107complexIfEEEEvNS_27GenericPackedTensorAccessorIKT_Lm3ENS_16DefaultPtrTraitsElEENS6_IS7_Lm3ES9_lEEiii,"a",@progbits
	.sectionflags	@""
	.align	4
.nv.constant0._ZN2at6native54_GLOBAL__N__757059ea_21_ReplicationPadding_cu_4a93dcdf32replication_pad_forward_kernel1dIN3c107complexIfEEEEvNS_27GenericPackedTensorAccessorIKT_Lm3ENS_16DefaultPtrTraitsElEENS6_IS7_Lm3ES9_lEEiii:
	.zero		652


//--------------------- .nv.constant0._ZN2at6native54_GLOBAL__N__757059ea_21_ReplicationPadding_cu_4a93dcdf32replication_pad_forward_kernel1dIN3c107complexIdEEEEvNS_27GenericPackedTensorAccessorIKT_Lm3ENS_16DefaultPtrTraitsElEENS6_IS7_Lm3ES9_lEEiii --------------------------
	.section	.nv.constant0._ZN2at6native54_GLOBAL__N__757059ea_21_ReplicationPadding_cu_4a93dcdf32replication_pad_forward_kernel1dIN3c107complexIdEEEEvNS_27GenericPackedTensorAccessorIKT_Lm3ENS_16DefaultPtrTraitsElEENS6_IS7_Lm3ES9_lEEiii,"a",@progbits
	.sectionflags	@""
	.align	4
.nv.constant0._ZN2at6native54_GLOBAL__N__757059ea_21_ReplicationPadding_cu_4a93dcdf32replication_pad_forward_kernel1dIN3c107complexIdEEEEvNS_27GenericPackedTensorAccessorIKT_Lm3ENS_16DefaultPtrTraitsElEENS6_IS7_Lm3ES9_lEEiii:
	.zero		652


//--------------------- .nv.constant0._ZN2at6native54_GLOBAL__N__757059ea_21_ReplicationPadding_cu_4a93dcdf32replication_pad_forward_kernel1dIfEEvNS_27GenericPackedTensorAccessorIKT_Lm3ENS_16DefaultPtrTraitsElEENS3_IS4_Lm3ES6_lEEiii --------------------------
	.section	.nv.constant0._ZN2at6native54_GLOBAL__N__757059ea_21_ReplicationPadding_cu_4a93dcdf32replication_pad_forward_kernel1dIfEEvNS_27GenericPackedTensorAccessorIKT_Lm3ENS_16DefaultPtrTraitsElEENS3_IS4_Lm3ES6_lEEiii,"a",@progbits
	.sectionflags	@""
	.align	4
.nv.constant0._ZN2at6native54_GLOBAL__N__757059ea_21_ReplicationPadding_cu_4a93dcdf32replication_pad_forward_kernel1dIfEEvNS_27GenericPackedTensorAccessorIKT_Lm3ENS_16DefaultPtrTraitsElEENS3_IS4_Lm3ES6_lEEiii:
	.zero		652


//--------------------- .nv.constant0._ZN2at6native54_GLOBAL__N__757059ea_21_ReplicationPadding_cu_4a93dcdf32replication_pad_forward_kernel1dIdEEvNS_27GenericPackedTensorAccessorIKT_Lm3ENS_16DefaultPtrTraitsElEENS3_IS4_Lm3ES6_lEEiii --------------------------
	.section	.nv.constant0._ZN2at6native54_GLOBAL__N__757059ea_21_ReplicationPadding_cu_4a93dcdf32replication_pad_forward_kernel1dIdEEvNS_27GenericPackedTensorAccessorIKT_Lm3ENS_16DefaultPtrTraitsElEENS3_IS4_Lm3ES6_lEEiii,"a",@progbits
	.sectionflags	@""
	.align	4
.nv.constant0._ZN2at6native54_GLOBAL__N__757059ea_21_ReplicationPadding_cu_4a93dcdf32replication_pad_forward_kernel1dIdEEvNS_27GenericPackedTensorAccessorIKT_Lm3ENS_16DefaultPtrTraitsElEENS3_IS4_Lm3ES6_lEEiii:
	.zero		652


//--------------------- .nv.constant0._ZN2at6native54_GLOBAL__N__757059ea_21_ReplicationPadding_cu_4a93dcdf32replication_pad_forward_kernel1dIsEEvNS_27GenericPackedTensorAccessorIKT_Lm3ENS_16DefaultPtrTraitsElEENS3_IS4_Lm3ES6_lEEiii --------------------------
	.section	.nv.constant0._ZN2at6native54_GLOBAL__N__757059ea_21_ReplicationPadding_cu_4a93dcdf32replication_pad_forward_kernel1dIsEEvNS_27GenericPackedTensorAccessorIKT_Lm3ENS_16DefaultPtrTraitsElEENS3_IS4_Lm3ES6_lEEiii,"a",@progbits
	.sectionflags	@""
	.align	4
.nv.constant0._ZN2at6native54_GLOBAL__N__757059ea_21_ReplicationPadding_cu_4a93dcdf32replication_pad_forward_kernel1dIsEEvNS_27GenericPackedTensorAccessorIKT_Lm3ENS_16DefaultPtrTraitsElEENS3_IS4_Lm3ES6_lEEiii:
	.zero		652


//--------------------- .nv.constant0._ZN2at6native54_GLOBAL__N__757059ea_21_ReplicationPadding_cu_4a93dcdf32replication_pad_forward_kernel1dIlEEvNS_27GenericPackedTensorAccessorIKT_Lm3ENS_16DefaultPtrTraitsElEENS3_IS4_Lm3ES6_lEEiii --------------------------
	.section	.nv.constant0._ZN2at6native54_GLOBAL__N__757059ea_21_ReplicationPadding_cu_4a93dcdf32replication_pad_forward_kernel1dIlEEvNS_27GenericPackedTensorAccessorIKT_Lm3ENS_16DefaultPtrTraitsElEENS3_IS4_Lm3ES6_lEEiii,"a",@progbits
	.sectionflags	@""
	.align	4
.nv.constant0._ZN2at6native54_GLOBAL__N__757059ea_21_ReplicationPadding_cu_4a93dcdf32replication_pad_forward_kernel1dIlEEvNS_27GenericPackedTensorAccessorIKT_Lm3ENS_16DefaultPtrTraitsElEENS3_IS4_Lm3ES6_lEEiii:
	.zero		652


//--------------------- .nv.constant0._ZN2at6native54_GLOBAL__N__757059ea_21_ReplicationPadding_cu_4a93dcdf32replication_pad_forward_kernel1dIiEEvNS_27GenericPackedTensorAccessorIKT_Lm3ENS_16DefaultPtrTraitsElEENS3_IS4_Lm3ES6_lEEiii --------------------------
	.section	.nv.constant0._ZN2at6native54_GLOBAL__N__757059ea_21_ReplicationPadding_cu_4a93dcdf32replication_pad_forward_kernel1dIiEEvNS_27GenericPackedTensorAccessorIKT_Lm3ENS_16DefaultPtrTraitsElEENS3_IS4_Lm3ES6_lEEiii,"a",@progbits
	.sectionflags	@""
	.align	4
.nv.constant0._ZN2at6native54_GLOBAL__N__757059ea_21_ReplicationPadding_cu_4a93dcdf32replication_pad_forward_kernel1dIiEEvNS_27GenericPackedTensorAccessorIKT_Lm3ENS_16DefaultPtrTraitsElEENS3_IS4_Lm3ES6_lEEiii:
	.zero		652


//--------------------- .nv.constant0._ZN2at6native54_GLOBAL__N__757059ea_21_ReplicationPadding_cu_4a93dcdf32replication_pad_forward_kernel1dIaEEvNS_27GenericPackedTensorAccessorIKT_Lm3ENS_16DefaultPtrTraitsElEENS3_IS4_Lm3ES6_lEEiii --------------------------
	.section	.nv.constant0._ZN2at6native54_GLOBAL__N__757059ea_21_ReplicationPadding_cu_4a93dcdf32replication_pad_forward_kernel1dIaEEvNS_27GenericPackedTensorAccessorIKT_Lm3ENS_16DefaultPtrTraitsElEENS3_IS4_Lm3ES6_lEEiii,"a",@progbits
	.sectionflags	@""
	.align	4
.nv.constant0._ZN2at6native54_GLOBAL__N__757059ea_21_ReplicationPadding_cu_4a93dcdf32replication_pad_forward_kernel1dIaEEvNS_27GenericPackedTensorAccessorIKT_Lm3ENS_16DefaultPtrTraitsElEENS3_IS4_Lm3ES6_lEEiii:
	.zero		652


//--------------------- .nv.constant0._ZN2at6native54_GLOBAL__N__757059ea_21_ReplicationPadding_cu_4a93dcdf32replication_pad_forward_kernel1dIhEEvNS_27GenericPackedTensorAccessorIKT_Lm3ENS_16DefaultPtrTraitsElEENS3_IS4_Lm3ES6_lEEiii --------------------------
	.section	.nv.constant0._ZN2at6native54_GLOBAL__N__757059ea_21_ReplicationPadding_cu_4a93dcdf32replication_pad_forward_kernel1dIhEEvNS_27GenericPackedTensorAccessorIKT_Lm3ENS_16DefaultPtrTraitsElEENS3_IS4_Lm3ES6_lEEiii,"a",@progbits
	.sectionflags	@""
	.align	4
.nv.constant0._ZN2at6native54_GLOBAL__N__757059ea_21_ReplicationPadding_cu_4a93dcdf32replication_pad_forward_kernel1dIhEEvNS_27GenericPackedTensorAccessorIKT_Lm3ENS_16DefaultPtrTraitsElEENS3_IS4_Lm3ES6_lEEiii:
	.zero		652


//--------------------- .nv.constant0._ZN2at6native54_GLOBAL__N__757059ea_21_ReplicationPadding_cu_4a93dcdf31replication_pad_backward_kernelIN3c108BFloat16EEEvNS_27GenericPackedTensorAccessorIT_Lm5ENS_16DefaultPtrTraitsElEENS5_IKS6_Lm5ES7_lEEiiiii --------------------------
	.section	.nv.constant0._ZN2at6native54_GLOBAL__N__757059ea_21_ReplicationPadding_cu_4a93dcdf31replication_pad_backward_kernelIN3c108BFloat16EEEvNS_27GenericPackedTensorAccessorIT_Lm5ENS_16DefaultPtrTraitsElEENS5_IKS6_Lm5ES7_lEEiiiii,"a",@progbits
	.sectionflags	@""
	.align	4
.nv.constant0._ZN2at6native54_GLOBAL__N__757059ea_21_ReplicationPadding_cu_4a93dcdf31replication_pad_backward_kernelIN3c108BFloat16EEEvNS_27GenericPackedTensorAccessorIT_Lm5ENS_16DefaultPtrTraitsElEENS5_IKS6_Lm5ES7_lEEiiiii:
	.zero		724


//--------------------- .nv.constant0._ZN2at6native54_GLOBAL__N__757059ea_21_ReplicationPadding_cu_4a93dcdf31replication_pad_backward_kernelIN3c104HalfEEEvNS_27GenericPackedTensorAccessorIT_Lm5ENS_16DefaultPtrTraitsElEENS5_IKS6_Lm5ES7_lEEiiiii --------------------------
	.section	.nv.constant0._ZN2at6native54_GLOBAL__N__757059ea_21_ReplicationPadding_cu_4a93dcdf31replication_pad_backward_kernelIN3c104HalfEEEvNS_27GenericPackedTensorAccessorIT_Lm5ENS_16DefaultPtrTraitsElEENS5_IKS6_Lm5ES7_lEEiiiii,"a",@progbits
	.sectionflags	@""
	.align	4
.nv.constant0._ZN2at6native54_GLOBAL__N__757059ea_21_ReplicationPadding_cu_4a93dcdf31replication_pad_backward_kernelIN3c104HalfEEEvNS_27GenericPackedTensorAccessorIT_Lm5ENS_16DefaultPtrTraitsElEENS5_IKS6_Lm5ES7_lEEiiiii:
	.zero		724


//--------------------- .nv.constant0._ZN2at6native54_GLOBAL__N__757059ea_21_ReplicationPadding_cu_4a93dcdf31replication_pad_backward_kernelIN3c107complexIfEEEEvNS_27GenericPackedTensorAccessorIT_Lm5ENS_16DefaultPtrTraitsElEENS6_IKS7_Lm5ES8_lEEiiiii --------------------------
	.section	.nv.constant0._ZN2at6native54_GLOBAL__N__757059ea_21_ReplicationPadding_cu_4a93dcdf31replication_pad_backward_kernelIN3c107complexIfEEEEvNS_27GenericPackedTensorAccessorIT_Lm5ENS_16DefaultPtrTraitsElEENS6_IKS7_Lm5ES8_lEEiiiii,"a",@progbits
	.sectionflags	@""
	.align	4
.nv.constant0._ZN2at6native54_GLOBAL__N__757059ea_21_ReplicationPadding_cu_4a93dcdf31replication_pad_backward_kernelIN3c107complexIfEEEEvNS_27GenericPackedTensorAccessorIT_Lm5ENS_16DefaultPtrTraitsElEENS6_IKS7_Lm5ES8_lEEiiiii:
	.zero		724


//--------------------- .nv.constant0._ZN2at6native54_GLOBAL__N__757059ea_21_ReplicationPadding_cu_4a93dcdf31replication_pad_backward_kernelIN3c107complexIdEEEEvNS_27GenericPackedTensorAccessorIT_Lm5ENS_16DefaultPtrTraitsElEENS6_IKS7_Lm5ES8_lEEiiiii --------------------------
	.section	.nv.constant0._ZN2at6native54_GLOBAL__N__757059ea_21_ReplicationPadding_cu_4a93dcdf31replication_pad_backward_kernelIN3c107complexIdEEEEvNS_27GenericPackedTensorAccessorIT_Lm5ENS_16DefaultPtrTraitsElEENS6_IKS7_Lm5ES8_lEEiiiii,"a",@progbits
	.sectionflags	@""
	.align	4
.nv.constant0._ZN2at6native54_GLOBAL__N__757059ea_21_ReplicationPadding_cu_4a93dcdf31replication_pad_backward_kernelIN3c107complexIdEEEEvNS_27GenericPackedTensorAccessorIT_Lm5ENS_16DefaultPtrTraitsElEENS6_IKS7_Lm5ES8_lEEiiiii:
	.zero		724


//--------------------- .nv.constant0._ZN2at6native54_GLOBAL__N__757059ea_21_ReplicationPadding_cu_4a93dcdf31replication_pad_backward_kernelIfEEvNS_27GenericPackedTensorAccessorIT_Lm5ENS_16DefaultPtrTraitsElEENS3_IKS4_Lm5ES5_lEEiiiii --------------------------
	.section	.nv.constant0._ZN2at6native54_GLOBAL__N__757059ea_21_ReplicationPadding_cu_4a93dcdf31replication_pad_backward_kernelIfEEvNS_27GenericPackedTensorAccessorIT_Lm5ENS_16DefaultPtrTraitsElEENS3_IKS4_Lm5ES5_lEEiiiii,"a",@progbits
	.sectionflags	@""
	.align	4
.nv.constant0._ZN2at6native54_GLOBAL__N__757059ea_21_ReplicationPadding_cu_4a93dcdf31replication_pad_backward_kernelIfEEvNS_27GenericPackedTensorAccessorIT_Lm5ENS_16DefaultPtrTraitsElEENS3_IKS4_Lm5ES5_lEEiiiii:
	.zero		724


//--------------------- .nv.constant0._ZN2at6native54_GLOBAL__N__757059ea_21_ReplicationPadding_cu_4a93dcdf31replication_pad_backward_kernelIdEEvNS_27GenericPackedTensorAccessorIT_Lm5ENS_16DefaultPtrTraitsElEENS3_IKS4_Lm5ES5_lEEiiiii --------------------------
	.section	.nv.constant0._ZN2at6native54_GLOBAL__N__757059ea_21_ReplicationPadding_cu_4a93dcdf31replication_pad_backward_kernelIdEEvNS_27GenericPackedTensorAccessorIT_Lm5ENS_16DefaultPtrTraitsElEENS3_IKS4_Lm5ES5_lEEiiiii,"a",@progbits
	.sectionflags	@""
	.align	4
.nv.constant0._ZN2at6native54_GLOBAL__N__757059ea_21_ReplicationPadding_cu_4a93dcdf31replication_pad_backward_kernelIdEEvNS_27GenericPackedTensorAccessorIT_Lm5ENS_16DefaultPtrTraitsElEENS3_IKS4_Lm5ES5_lEEiiiii:
	.zero		724


//--------------------- .nv.constant0._ZN2at6native54_GLOBAL__N__757059ea_21_ReplicationPadding_cu_4a93dcdf31replication_pad_backward_kernelIN3c108BFloat16EEEvNS_27GenericPackedTensorAccessorIT_Lm4ENS_16DefaultPtrTraitsElEENS5_IKS6_Lm4ES7_lEEiiii --------------------------
	.section	.nv.constant0._ZN2at6native54_GLOBAL__N__757059ea_21_ReplicationPadding_cu_4a93dcdf31replication_pad_backward_kernelIN3c108BFloat16EEEvNS_27GenericPackedTensorAccessorIT_Lm4ENS_16DefaultPtrTraitsElEENS5_IKS6_Lm4ES7_lEEiiii,"a",@progbits
	.sectionflags	@""
	.align	4
.nv.constant0._ZN2at6native54_GLOBAL__N__757059ea_21_ReplicationPadding_cu_4a93dcdf31replication_pad_backward_kernelIN3c108BFloat16EEEvNS_27GenericPackedTensorAccessorIT_Lm4ENS_16DefaultPtrTraitsElEENS5_IKS6_Lm4ES7_lEEiiii:
	.zero		688


//--------------------- .nv.constant0._ZN2at6native54_GLOBAL__N__757059ea_21_ReplicationPadding_cu_4a93dcdf31replication_pad_backward_kernelIN3c104HalfEEEvNS_27GenericPackedTensorAccessorIT_Lm4ENS_16DefaultPtrTraitsElEENS5_IKS6_Lm4ES7_lEEiiii --------------------------
	.section	.nv.constant0._ZN2at6native54_GLOBAL__N__757059ea_21_ReplicationPadding_cu_4a93dcdf31replication_pad_backward_kernelIN3c104HalfEEEvNS_27GenericPackedTensorAccessorIT_Lm4ENS_16DefaultPtrTraitsElEENS5_IKS6_Lm4ES7_lEEiiii,"a",@progbits
	.sectionflags	@""
	.align	4
.nv.constant0._ZN2at6native54_GLOBAL__N__757059ea_21_ReplicationPadding_cu_4a93dcdf31replication_pad_backward_kernelIN3c104HalfEEEvNS_27GenericPackedTensorAccessorIT_Lm4ENS_16DefaultPtrTraitsElEENS5_IKS6_Lm4ES7_lEEiiii:
	.zero		688


//--------------------- .nv.constant0._ZN2at6native54_GLOBAL__N__757059ea_21_ReplicationPadding_cu_4a93dcdf31replication_pad_backward_kernelIN3c107complexIfEEEEvNS_27GenericPackedTensorAccessorIT_Lm4ENS_16DefaultPtrTraitsElEENS6_IKS7_Lm4ES8_lEEiiii --------------------------
	.section	.nv.constant0._ZN2at6native54_GLOBAL__N__757059ea_21_ReplicationPadding_cu_4a93dcdf31replication_pad_backward_kernelIN3c107complexIfEEEEvNS_27GenericPackedTensorAccessorIT_Lm4ENS_16DefaultPtrTraitsElEENS6_IKS7_Lm4ES8_lEEiiii,"a",@progbits
	.sectionflags	@""
	.align	4
.nv.constant0._ZN2at6native54_GLOBAL__N__757059ea_21_ReplicationPadding_cu_4a93dcdf31replication_pad_backward_kernelIN3c107complexIfEEEEvNS_27GenericPackedTensorAccessorIT_Lm4ENS_16DefaultPtrTraitsElEENS6_IKS7_Lm4ES8_lEEiiii:
	.zero		688


//--------------------- .nv.constant0._ZN2at6native54_GLOBAL__N__757059ea_21_ReplicationPadding_cu_4a93dcdf31replication_pad_backward_kernelIN3c107complexIdEEEEvNS_27GenericPackedTensorAccessorIT_Lm4ENS_16DefaultPtrTraitsElEENS6_IKS7_Lm4ES8_lEEiiii --------------------------
	.section	.nv.constant0._ZN2at6native54_GLOBAL__N__757059ea_21_ReplicationPadding_cu_4a93dcdf31replication_pad_backward_kernelIN3c107complexIdEEEEvNS_27GenericPackedTensorAccessorIT_Lm4ENS_16DefaultPtrTraitsElEENS6_IKS7_Lm4ES8_lEEiiii,"a",@progbits
	.sectionflags	@""
	.align	4
.nv.constant0._ZN2at6native54_GLOBAL__N__757059ea_21_ReplicationPadding_cu_4a93dcdf31replication_pad_backward_kernelIN3c107complexIdEEEEvNS_27GenericPackedTensorAccessorIT_Lm4ENS_16DefaultPtrTraitsElEENS6_IKS7_Lm4ES8_lEEiiii:
	.zero		688


//--------------------- .nv.constant0._ZN2at6native54_GLOBAL__N__757059ea_21_ReplicationPadding_cu_4a93dcdf31replication_pad_backward_kernelIfEEvNS_27GenericPackedTensorAccessorIT_Lm4ENS_16DefaultPtrTraitsElEENS3_IKS4_Lm4ES5_lEEiiii --------------------------
	.section	.nv.constant0._ZN2at6native54_GLOBAL__N__757059ea_21_ReplicationPadding_cu_4a93dcdf31replication_pad_backward_kernelIfEEvNS_27GenericPackedTensorAccessorIT_Lm4ENS_16DefaultPtrTraitsElEENS3_IKS4_Lm4ES5_lEEiiii,"a",@progbits
	.sectionflags	@""
	.align	4
.nv.constant0._ZN2at6native54_GLOBAL__N__757059ea_21_ReplicationPadding_cu_4a93dcdf31replication_pad_backward_kernelIfEEvNS_27GenericPackedTensorAccessorIT_Lm4ENS_16DefaultPtrTraitsElEENS3_IKS4_Lm4ES5_lEEiiii:
	.zero		688


//--------------------- .nv.constant0._ZN2at6native54_GLOBAL__N__757059ea_21_ReplicationPadding_cu_4a93dcdf31replication_pad_backward_kernelIdEEvNS_27GenericPackedTensorAccessorIT_Lm4ENS_16DefaultPtrTraitsElEENS3_IKS4_Lm4ES5_lEEiiii --------------------------
	.section	.nv.constant0._ZN2at6native54_GLOBAL__N__757059ea_21_ReplicationPadding_cu_4a93dcdf31replication_pad_backward_kernelIdEEvNS_27GenericPackedTensorAccessorIT_Lm4ENS_16DefaultPtrTraitsElEENS3_IKS4_Lm4ES5_lEEiiii,"a",@progbits
	.sectionflags	@""
	.align	4
.nv.constant0._ZN2at6native54_GLOBAL__N__757059ea_21_ReplicationPadding_cu_4a93dcdf31replication_pad_backward_kernelIdEEvNS_27GenericPackedTensorAccessorIT_Lm4ENS_16DefaultPtrTraitsElEENS3_IKS4_Lm4ES5_lEEiiii:
	.zero		688


//--------------------- SYMBOLS --------------------------

	.type		.nv.reservedSmem.offset0,@object
	.size		.nv.reservedSmem.offset0,0x4
